//
// Generated by NVIDIA NVVM Compiler
//
// Compiler Build ID: CL-36424714
// Cuda compilation tools, release 13.0, V13.0.88
// Based on NVVM 20.0.0
//

.version 9.0
.target sm_100
.address_size 64

	// .globl	_Z11Plot_kernelP6uchar4PhS1_S1_m
.func  (.param .align 16 .b8 func_retval0[16]) __internal_trig_reduction_slowpathd
(
	.param .b64 __internal_trig_reduction_slowpathd_param_0
)
;
.global .align 4 .b8 precalc_xorwow_matrix[102400];
.global .align 4 .b8 precalc_xorwow_offset_matrix[102400];
.global .align 4 .b8 mrg32k3aM1[2304];
.global .align 4 .b8 mrg32k3aM2[2304];
.global .align 4 .b8 mrg32k3aM1SubSeq[2016];
.global .align 4 .b8 mrg32k3aM2SubSeq[2016];
.global .align 4 .b8 mrg32k3aM1Seq[2304];
.global .align 4 .b8 mrg32k3aM2Seq[2304];
.const .align 8 .b8 __cr_lgamma_table[72];
.global .align 4 .b8 __cudart_i2opi_f[24] = {65, 144, 67, 60, 153, 149, 98, 219, 192, 221, 52, 245, 209, 87, 39, 252, 41, 21, 68, 78, 110, 131, 249, 162};
.global .align 8 .b8 __cudart_i2opi_d[144] = {8, 93, 141, 31, 177, 95, 251, 107, 234, 146, 82, 138, 247, 57, 7, 61, 123, 241, 229, 235, 199, 186, 39, 117, 45, 234, 95, 158, 102, 63, 70, 79, 183, 9, 203, 39, 207, 126, 54, 109, 31, 109, 10, 90, 139, 17, 47, 239, 15, 152, 5, 222, 255, 151, 248, 31, 59, 40, 249, 189, 139, 95, 132, 156, 244, 57, 83, 131, 57, 214, 145, 57, 65, 126, 95, 180, 38, 112, 156, 233, 132, 68, 187, 46, 245, 53, 130, 232, 62, 167, 41, 177, 28, 235, 29, 254, 28, 146, 209, 9, 234, 46, 73, 6, 224, 210, 77, 66, 58, 110, 36, 183, 97, 197, 187, 222, 171, 99, 81, 254, 65, 144, 67, 60, 153, 149, 98, 219, 192, 221, 52, 245, 209, 87, 39, 252, 41, 21, 68, 78, 110, 131, 249, 162};
.global .align 16 .b8 __cudart_sin_cos_coeffs[128] = {70, 210, 176, 44, 241, 229, 90, 190, 146, 227, 172, 105, 227, 29, 199, 62, 161, 98, 219, 25, 160, 1, 42, 191, 24, 8, 17, 17, 17, 17, 129, 63, 84, 85, 85, 85, 85, 85, 197, 191, 0, 0, 0, 0, 0, 0, 0, 0, 0, 0, 0, 0, 0, 0, 0, 0, 100, 129, 253, 32, 131, 255, 168, 189, 40, 133, 239, 193, 167, 238, 33, 62, 217, 230, 6, 142, 79, 126, 146, 190, 233, 188, 221, 25, 160, 1, 250, 62, 71, 93, 193, 22, 108, 193, 86, 191, 81, 85, 85, 85, 85, 85, 165, 63, 0, 0, 0, 0, 0, 0, 224, 191, 0, 0, 0, 0, 0, 0, 240, 63};

.visible .entry _Z11Plot_kernelP6uchar4PhS1_S1_m(
	.param .u64 .ptr .align 1 _Z11Plot_kernelP6uchar4PhS1_S1_m_param_0,
	.param .u64 .ptr .align 1 _Z11Plot_kernelP6uchar4PhS1_S1_m_param_1,
	.param .u64 .ptr .align 1 _Z11Plot_kernelP6uchar4PhS1_S1_m_param_2,
	.param .u64 .ptr .align 1 _Z11Plot_kernelP6uchar4PhS1_S1_m_param_3,
	.param .u64 _Z11Plot_kernelP6uchar4PhS1_S1_m_param_4
)
{
	.reg .b16 	%rs<5>;
	.reg .b32 	%r<12>;
	.reg .b64 	%rd<18>;

	ld.param.u64 	%rd1, [_Z11Plot_kernelP6uchar4PhS1_S1_m_param_0];
	ld.param.u64 	%rd2, [_Z11Plot_kernelP6uchar4PhS1_S1_m_param_1];
	ld.param.u64 	%rd3, [_Z11Plot_kernelP6uchar4PhS1_S1_m_param_2];
	ld.param.u64 	%rd4, [_Z11Plot_kernelP6uchar4PhS1_S1_m_param_3];
	ld.param.u64 	%rd5, [_Z11Plot_kernelP6uchar4PhS1_S1_m_param_4];
	cvta.to.global.u64 	%rd6, %rd4;
	cvta.to.global.u64 	%rd7, %rd3;
	cvta.to.global.u64 	%rd8, %rd1;
	cvta.to.global.u64 	%rd9, %rd2;
	mov.u32 	%r1, %tid.x;
	mov.u32 	%r2, %ctaid.x;
	mov.u32 	%r3, %ntid.x;
	mad.lo.s32 	%r4, %r2, %r3, %r1;
	mov.u32 	%r5, %tid.y;
	mov.u32 	%r6, %ctaid.y;
	mov.u32 	%r7, %ntid.y;
	mad.lo.s32 	%r8, %r6, %r7, %r5;
	mov.u32 	%r9, %nctaid.x;
	mul.lo.s32 	%r10, %r9, %r3;
	mad.lo.s32 	%r11, %r10, %r8, %r4;
	cvt.u64.u32 	%rd10, %r8;
	cvt.s64.s32 	%rd11, %r4;
	mad.lo.s64 	%rd12, %rd5, %rd10, %rd11;
	add.s64 	%rd13, %rd9, %rd12;
	ld.global.u8 	%rs1, [%rd13];
	mul.wide.s32 	%rd14, %r11, 4;
	add.s64 	%rd15, %rd8, %rd14;
	st.global.u8 	[%rd15], %rs1;
	add.s64 	%rd16, %rd7, %rd12;
	ld.global.u8 	%rs2, [%rd16];
	st.global.u8 	[%rd15+1], %rs2;
	add.s64 	%rd17, %rd6, %rd12;
	ld.global.u8 	%rs3, [%rd17];
	mov.b16 	%rs4, 255;
	st.global.v2.u8 	[%rd15+2], {%rs3, %rs4};
	ret;

}
	// .globl	_Z5FFT_XPhS_S_mPfS0_S0_S0_S_S_S_mmmm
.visible .entry _Z5FFT_XPhS_S_mPfS0_S0_S0_S_S_S_mmmm(
	.param .u64 .ptr .align 1 _Z5FFT_XPhS_S_mPfS0_S0_S0_S_S_S_mmmm_param_0,
	.param .u64 .ptr .align 1 _Z5FFT_XPhS_S_mPfS0_S0_S0_S_S_S_mmmm_param_1,
	.param .u64 .ptr .align 1 _Z5FFT_XPhS_S_mPfS0_S0_S0_S_S_S_mmmm_param_2,
	.param .u64 _Z5FFT_XPhS_S_mPfS0_S0_S0_S_S_S_mmmm_param_3,
	.param .u64 .ptr .align 1 _Z5FFT_XPhS_S_mPfS0_S0_S0_S_S_S_mmmm_param_4,
	.param .u64 .ptr .align 1 _Z5FFT_XPhS_S_mPfS0_S0_S0_S_S_S_mmmm_param_5,
	.param .u64 .ptr .align 1 _Z5FFT_XPhS_S_mPfS0_S0_S0_S_S_S_mmmm_param_6,
	.param .u64 .ptr .align 1 _Z5FFT_XPhS_S_mPfS0_S0_S0_S_S_S_mmmm_param_7,
	.param .u64 .ptr .align 1 _Z5FFT_XPhS_S_mPfS0_S0_S0_S_S_S_mmmm_param_8,
	.param .u64 .ptr .align 1 _Z5FFT_XPhS_S_mPfS0_S0_S0_S_S_S_mmmm_param_9,
	.param .u64 .ptr .align 1 _Z5FFT_XPhS_S_mPfS0_S0_S0_S_S_S_mmmm_param_10,
	.param .u64 _Z5FFT_XPhS_S_mPfS0_S0_S0_S_S_S_mmmm_param_11,
	.param .u64 _Z5FFT_XPhS_S_mPfS0_S0_S0_S_S_S_mmmm_param_12,
	.param .u64 _Z5FFT_XPhS_S_mPfS0_S0_S0_S_S_S_mmmm_param_13,
	.param .u64 _Z5FFT_XPhS_S_mPfS0_S0_S0_S_S_S_mmmm_param_14
)
{
	.reg .pred 	%p<52>;
	.reg .b16 	%rs<22>;
	.reg .b32 	%r<125>;
	.reg .b32 	%f<116>;
	.reg .b64 	%rd<399>;
	.reg .b64 	%fd<112>;

	ld.param.u64 	%rd54, [_Z5FFT_XPhS_S_mPfS0_S0_S0_S_S_S_mmmm_param_0];
	ld.param.u64 	%rd55, [_Z5FFT_XPhS_S_mPfS0_S0_S0_S_S_S_mmmm_param_1];
	ld.param.u64 	%rd56, [_Z5FFT_XPhS_S_mPfS0_S0_S0_S_S_S_mmmm_param_2];
	ld.param.u64 	%rd50, [_Z5FFT_XPhS_S_mPfS0_S0_S0_S_S_S_mmmm_param_3];
	ld.param.u64 	%rd57, [_Z5FFT_XPhS_S_mPfS0_S0_S0_S_S_S_mmmm_param_4];
	ld.param.u64 	%rd58, [_Z5FFT_XPhS_S_mPfS0_S0_S0_S_S_S_mmmm_param_5];
	ld.param.u64 	%rd59, [_Z5FFT_XPhS_S_mPfS0_S0_S0_S_S_S_mmmm_param_6];
	ld.param.u64 	%rd60, [_Z5FFT_XPhS_S_mPfS0_S0_S0_S_S_S_mmmm_param_7];
	ld.param.u64 	%rd61, [_Z5FFT_XPhS_S_mPfS0_S0_S0_S_S_S_mmmm_param_11];
	ld.param.u64 	%rd51, [_Z5FFT_XPhS_S_mPfS0_S0_S0_S_S_S_mmmm_param_12];
	ld.param.u64 	%rd52, [_Z5FFT_XPhS_S_mPfS0_S0_S0_S_S_S_mmmm_param_13];
	ld.param.u64 	%rd53, [_Z5FFT_XPhS_S_mPfS0_S0_S0_S_S_S_mmmm_param_14];
	cvta.to.global.u64 	%rd1, %rd56;
	cvta.to.global.u64 	%rd2, %rd55;
	cvta.to.global.u64 	%rd3, %rd54;
	cvta.to.global.u64 	%rd4, %rd60;
	cvta.to.global.u64 	%rd5, %rd59;
	cvta.to.global.u64 	%rd6, %rd58;
	cvta.to.global.u64 	%rd7, %rd57;
	mov.u32 	%r51, %tid.x;
	mov.u32 	%r52, %ctaid.x;
	mov.u32 	%r53, %ntid.x;
	mad.lo.s32 	%r1, %r52, %r53, %r51;
	cvt.s64.s32 	%rd8, %r1;
	setp.gt.u64 	%p1, %rd61, %rd8;
	@%p1 bra 	$L__BB1_13;
	setp.eq.s64 	%p2, %rd53, 0;
	@%p2 bra 	$L__BB1_25;
	and.b64  	%rd9, %rd53, 7;
	setp.lt.u64 	%p3, %rd53, 8;
	mov.b64 	%rd390, 0;
	@%p3 bra 	$L__BB1_5;
	and.b64  	%rd390, %rd53, -8;
	mov.b64 	%rd389, 0;
	shl.b64 	%rd68, %rd52, 2;
$L__BB1_4:
	.pragma "nounroll";
	mad.lo.s64 	%rd64, %rd389, %rd52, %rd8;
	shl.b64 	%rd65, %rd64, 2;
	add.s64 	%rd66, %rd7, %rd65;
	mov.b32 	%r54, 0;
	st.global.u32 	[%rd66], %r54;
	add.s64 	%rd67, %rd6, %rd65;
	st.global.u32 	[%rd67], %r54;
	add.s64 	%rd69, %rd66, %rd68;
	st.global.u32 	[%rd69], %r54;
	add.s64 	%rd70, %rd67, %rd68;
	st.global.u32 	[%rd70], %r54;
	add.s64 	%rd71, %rd69, %rd68;
	st.global.u32 	[%rd71], %r54;
	add.s64 	%rd72, %rd70, %rd68;
	st.global.u32 	[%rd72], %r54;
	add.s64 	%rd73, %rd71, %rd68;
	st.global.u32 	[%rd73], %r54;
	add.s64 	%rd74, %rd72, %rd68;
	st.global.u32 	[%rd74], %r54;
	add.s64 	%rd75, %rd73, %rd68;
	st.global.u32 	[%rd75], %r54;
	add.s64 	%rd76, %rd74, %rd68;
	st.global.u32 	[%rd76], %r54;
	add.s64 	%rd77, %rd75, %rd68;
	st.global.u32 	[%rd77], %r54;
	add.s64 	%rd78, %rd76, %rd68;
	st.global.u32 	[%rd78], %r54;
	add.s64 	%rd79, %rd77, %rd68;
	st.global.u32 	[%rd79], %r54;
	add.s64 	%rd80, %rd78, %rd68;
	st.global.u32 	[%rd80], %r54;
	add.s64 	%rd81, %rd79, %rd68;
	st.global.u32 	[%rd81], %r54;
	add.s64 	%rd82, %rd80, %rd68;
	st.global.u32 	[%rd82], %r54;
	add.s64 	%rd389, %rd389, 8;
	setp.ne.s64 	%p4, %rd389, %rd390;
	@%p4 bra 	$L__BB1_4;
$L__BB1_5:
	setp.eq.s64 	%p5, %rd9, 0;
	@%p5 bra 	$L__BB1_25;
	and.b64  	%rd24, %rd53, 3;
	setp.lt.u64 	%p6, %rd9, 4;
	@%p6 bra 	$L__BB1_8;
	mad.lo.s64 	%rd83, %rd390, %rd52, %rd8;
	shl.b64 	%rd84, %rd83, 2;
	add.s64 	%rd85, %rd7, %rd84;
	mov.b32 	%r55, 0;
	st.global.u32 	[%rd85], %r55;
	add.s64 	%rd86, %rd6, %rd84;
	st.global.u32 	[%rd86], %r55;
	add.s64 	%rd87, %rd390, 1;
	and.b64  	%rd88, %rd87, 4294967295;
	mad.lo.s64 	%rd89, %rd88, %rd52, %rd8;
	shl.b64 	%rd90, %rd89, 2;
	add.s64 	%rd91, %rd7, %rd90;
	st.global.u32 	[%rd91], %r55;
	add.s64 	%rd92, %rd6, %rd90;
	st.global.u32 	[%rd92], %r55;
	add.s64 	%rd93, %rd390, 2;
	and.b64  	%rd94, %rd93, 4294967295;
	mad.lo.s64 	%rd95, %rd94, %rd52, %rd8;
	shl.b64 	%rd96, %rd95, 2;
	add.s64 	%rd97, %rd7, %rd96;
	st.global.u32 	[%rd97], %r55;
	add.s64 	%rd98, %rd6, %rd96;
	st.global.u32 	[%rd98], %r55;
	add.s64 	%rd99, %rd390, 3;
	and.b64  	%rd100, %rd99, 4294967295;
	mad.lo.s64 	%rd101, %rd100, %rd52, %rd8;
	shl.b64 	%rd102, %rd101, 2;
	add.s64 	%rd103, %rd7, %rd102;
	st.global.u32 	[%rd103], %r55;
	add.s64 	%rd104, %rd6, %rd102;
	st.global.u32 	[%rd104], %r55;
	add.s64 	%rd105, %rd390, 4;
	and.b64  	%rd390, %rd105, 4294967295;
$L__BB1_8:
	setp.eq.s64 	%p7, %rd24, 0;
	@%p7 bra 	$L__BB1_25;
	setp.eq.s64 	%p8, %rd24, 1;
	@%p8 bra 	$L__BB1_11;
	mad.lo.s64 	%rd106, %rd390, %rd52, %rd8;
	shl.b64 	%rd107, %rd106, 2;
	add.s64 	%rd108, %rd7, %rd107;
	mov.b32 	%r56, 0;
	st.global.u32 	[%rd108], %r56;
	add.s64 	%rd109, %rd6, %rd107;
	st.global.u32 	[%rd109], %r56;
	add.s64 	%rd110, %rd390, 1;
	and.b64  	%rd111, %rd110, 4294967295;
	mad.lo.s64 	%rd112, %rd111, %rd52, %rd8;
	shl.b64 	%rd113, %rd112, 2;
	add.s64 	%rd114, %rd7, %rd113;
	st.global.u32 	[%rd114], %r56;
	add.s64 	%rd115, %rd6, %rd113;
	st.global.u32 	[%rd115], %r56;
	add.s64 	%rd116, %rd390, 2;
	and.b64  	%rd390, %rd116, 4294967295;
$L__BB1_11:
	and.b64  	%rd117, %rd53, 1;
	setp.eq.b64 	%p9, %rd117, 1;
	not.pred 	%p10, %p9;
	@%p10 bra 	$L__BB1_25;
	mad.lo.s64 	%rd118, %rd390, %rd52, %rd8;
	shl.b64 	%rd119, %rd118, 2;
	add.s64 	%rd120, %rd7, %rd119;
	mov.b32 	%r57, 0;
	st.global.u32 	[%rd120], %r57;
	add.s64 	%rd121, %rd6, %rd119;
	st.global.u32 	[%rd121], %r57;
	bra.uni 	$L__BB1_25;
$L__BB1_13:
	setp.eq.s64 	%p11, %rd51, 0;
	@%p11 bra 	$L__BB1_22;
	and.b64  	%rd11, %rd51, 3;
	setp.lt.u64 	%p12, %rd51, 4;
	mov.b64 	%rd387, 0;
	@%p12 bra 	$L__BB1_17;
	mov.b64 	%rd385, 0;
	shl.b64 	%rd135, %rd52, 2;
	and.b64  	%rd387, %rd51, -4;
$L__BB1_16:
	.pragma "nounroll";
	mad.lo.s64 	%rd124, %rd385, %rd50, %rd8;
	add.s64 	%rd125, %rd3, %rd124;
	ld.global.u8 	%rs1, [%rd125];
	cvt.rn.f64.u16 	%fd13, %rs1;
	add.s64 	%rd126, %rd2, %rd124;
	ld.global.u8 	%rs2, [%rd126];
	cvt.rn.f64.u16 	%fd14, %rs2;
	mul.f64 	%fd15, %fd14, 0d3FE2C8B439581062;
	fma.rn.f64 	%fd16, %fd13, 0d3FD3212D77318FC5, %fd15;
	add.s64 	%rd127, %rd1, %rd124;
	ld.global.u8 	%rs3, [%rd127];
	cvt.rn.f64.u16 	%fd17, %rs3;
	fma.rn.f64 	%fd18, %fd17, 0d3FBD2F1A9FBE76C9, %fd16;
	cvt.rn.f32.f64 	%f4, %fd18;
	mad.lo.s64 	%rd128, %rd385, %rd52, %rd8;
	shl.b64 	%rd129, %rd128, 2;
	add.s64 	%rd130, %rd7, %rd129;
	st.global.f32 	[%rd130], %f4;
	add.s64 	%rd131, %rd6, %rd129;
	mov.b32 	%r58, 0;
	st.global.u32 	[%rd131], %r58;
	add.s64 	%rd132, %rd125, %rd50;
	ld.global.u8 	%rs4, [%rd132];
	cvt.rn.f64.u16 	%fd19, %rs4;
	add.s64 	%rd133, %rd126, %rd50;
	ld.global.u8 	%rs5, [%rd133];
	cvt.rn.f64.u16 	%fd20, %rs5;
	mul.f64 	%fd21, %fd20, 0d3FE2C8B439581062;
	fma.rn.f64 	%fd22, %fd19, 0d3FD3212D77318FC5, %fd21;
	add.s64 	%rd134, %rd127, %rd50;
	ld.global.u8 	%rs6, [%rd134];
	cvt.rn.f64.u16 	%fd23, %rs6;
	fma.rn.f64 	%fd24, %fd23, 0d3FBD2F1A9FBE76C9, %fd22;
	cvt.rn.f32.f64 	%f5, %fd24;
	add.s64 	%rd136, %rd130, %rd135;
	st.global.f32 	[%rd136], %f5;
	add.s64 	%rd137, %rd131, %rd135;
	st.global.u32 	[%rd137], %r58;
	add.s64 	%rd138, %rd132, %rd50;
	ld.global.u8 	%rs7, [%rd138];
	cvt.rn.f64.u16 	%fd25, %rs7;
	add.s64 	%rd139, %rd133, %rd50;
	ld.global.u8 	%rs8, [%rd139];
	cvt.rn.f64.u16 	%fd26, %rs8;
	mul.f64 	%fd27, %fd26, 0d3FE2C8B439581062;
	fma.rn.f64 	%fd28, %fd25, 0d3FD3212D77318FC5, %fd27;
	add.s64 	%rd140, %rd134, %rd50;
	ld.global.u8 	%rs9, [%rd140];
	cvt.rn.f64.u16 	%fd29, %rs9;
	fma.rn.f64 	%fd30, %fd29, 0d3FBD2F1A9FBE76C9, %fd28;
	cvt.rn.f32.f64 	%f6, %fd30;
	add.s64 	%rd141, %rd136, %rd135;
	st.global.f32 	[%rd141], %f6;
	add.s64 	%rd142, %rd137, %rd135;
	st.global.u32 	[%rd142], %r58;
	add.s64 	%rd143, %rd138, %rd50;
	ld.global.u8 	%rs10, [%rd143];
	cvt.rn.f64.u16 	%fd31, %rs10;
	add.s64 	%rd144, %rd139, %rd50;
	ld.global.u8 	%rs11, [%rd144];
	cvt.rn.f64.u16 	%fd32, %rs11;
	mul.f64 	%fd33, %fd32, 0d3FE2C8B439581062;
	fma.rn.f64 	%fd34, %fd31, 0d3FD3212D77318FC5, %fd33;
	add.s64 	%rd145, %rd140, %rd50;
	ld.global.u8 	%rs12, [%rd145];
	cvt.rn.f64.u16 	%fd35, %rs12;
	fma.rn.f64 	%fd36, %fd35, 0d3FBD2F1A9FBE76C9, %fd34;
	cvt.rn.f32.f64 	%f7, %fd36;
	add.s64 	%rd146, %rd141, %rd135;
	st.global.f32 	[%rd146], %f7;
	add.s64 	%rd147, %rd142, %rd135;
	st.global.u32 	[%rd147], %r58;
	add.s64 	%rd385, %rd385, 4;
	setp.ne.s64 	%p13, %rd385, %rd387;
	@%p13 bra 	$L__BB1_16;
$L__BB1_17:
	setp.eq.s64 	%p14, %rd11, 0;
	@%p14 bra 	$L__BB1_22;
	setp.eq.s64 	%p15, %rd11, 1;
	@%p15 bra 	$L__BB1_20;
	mad.lo.s64 	%rd148, %rd387, %rd50, %rd8;
	add.s64 	%rd149, %rd3, %rd148;
	ld.global.u8 	%rs13, [%rd149];
	cvt.rn.f64.u16 	%fd37, %rs13;
	add.s64 	%rd150, %rd2, %rd148;
	ld.global.u8 	%rs14, [%rd150];
	cvt.rn.f64.u16 	%fd38, %rs14;
	mul.f64 	%fd39, %fd38, 0d3FE2C8B439581062;
	fma.rn.f64 	%fd40, %fd37, 0d3FD3212D77318FC5, %fd39;
	add.s64 	%rd151, %rd1, %rd148;
	ld.global.u8 	%rs15, [%rd151];
	cvt.rn.f64.u16 	%fd41, %rs15;
	fma.rn.f64 	%fd42, %fd41, 0d3FBD2F1A9FBE76C9, %fd40;
	cvt.rn.f32.f64 	%f8, %fd42;
	mad.lo.s64 	%rd152, %rd387, %rd52, %rd8;
	shl.b64 	%rd153, %rd152, 2;
	add.s64 	%rd154, %rd7, %rd153;
	st.global.f32 	[%rd154], %f8;
	add.s64 	%rd155, %rd6, %rd153;
	mov.b32 	%r59, 0;
	st.global.u32 	[%rd155], %r59;
	add.s64 	%rd156, %rd387, 1;
	and.b64  	%rd157, %rd156, 4294967295;
	mad.lo.s64 	%rd158, %rd157, %rd50, %rd8;
	add.s64 	%rd159, %rd3, %rd158;
	ld.global.u8 	%rs16, [%rd159];
	cvt.rn.f64.u16 	%fd43, %rs16;
	add.s64 	%rd160, %rd2, %rd158;
	ld.global.u8 	%rs17, [%rd160];
	cvt.rn.f64.u16 	%fd44, %rs17;
	mul.f64 	%fd45, %fd44, 0d3FE2C8B439581062;
	fma.rn.f64 	%fd46, %fd43, 0d3FD3212D77318FC5, %fd45;
	add.s64 	%rd161, %rd1, %rd158;
	ld.global.u8 	%rs18, [%rd161];
	cvt.rn.f64.u16 	%fd47, %rs18;
	fma.rn.f64 	%fd48, %fd47, 0d3FBD2F1A9FBE76C9, %fd46;
	cvt.rn.f32.f64 	%f9, %fd48;
	mad.lo.s64 	%rd162, %rd157, %rd52, %rd8;
	shl.b64 	%rd163, %rd162, 2;
	add.s64 	%rd164, %rd7, %rd163;
	st.global.f32 	[%rd164], %f9;
	add.s64 	%rd165, %rd6, %rd163;
	st.global.u32 	[%rd165], %r59;
	add.s64 	%rd166, %rd387, 2;
	and.b64  	%rd387, %rd166, 4294967295;
$L__BB1_20:
	and.b64  	%rd167, %rd51, 1;
	setp.eq.b64 	%p16, %rd167, 1;
	not.pred 	%p17, %p16;
	@%p17 bra 	$L__BB1_22;
	mad.lo.s64 	%rd168, %rd387, %rd50, %rd8;
	add.s64 	%rd169, %rd3, %rd168;
	ld.global.u8 	%rs19, [%rd169];
	cvt.rn.f64.u16 	%fd49, %rs19;
	add.s64 	%rd170, %rd2, %rd168;
	ld.global.u8 	%rs20, [%rd170];
	cvt.rn.f64.u16 	%fd50, %rs20;
	mul.f64 	%fd51, %fd50, 0d3FE2C8B439581062;
	fma.rn.f64 	%fd52, %fd49, 0d3FD3212D77318FC5, %fd51;
	add.s64 	%rd171, %rd1, %rd168;
	ld.global.u8 	%rs21, [%rd171];
	cvt.rn.f64.u16 	%fd53, %rs21;
	fma.rn.f64 	%fd54, %fd53, 0d3FBD2F1A9FBE76C9, %fd52;
	cvt.rn.f32.f64 	%f10, %fd54;
	mad.lo.s64 	%rd172, %rd387, %rd52, %rd8;
	shl.b64 	%rd173, %rd172, 2;
	add.s64 	%rd174, %rd7, %rd173;
	st.global.f32 	[%rd174], %f10;
	add.s64 	%rd175, %rd6, %rd173;
	mov.b32 	%r60, 0;
	st.global.u32 	[%rd175], %r60;
$L__BB1_22:
	cvt.s64.s32 	%rd388, %rd51;
	setp.le.u64 	%p18, %rd53, %rd388;
	@%p18 bra 	$L__BB1_25;
	cvt.u32.u64 	%r106, %rd51;
$L__BB1_24:
	mad.lo.s64 	%rd176, %rd388, %rd52, %rd8;
	shl.b64 	%rd177, %rd176, 2;
	add.s64 	%rd178, %rd7, %rd177;
	mov.b32 	%r61, 0;
	st.global.u32 	[%rd178], %r61;
	add.s64 	%rd179, %rd6, %rd177;
	st.global.u32 	[%rd179], %r61;
	add.s32 	%r106, %r106, 1;
	cvt.s64.s32 	%rd388, %r106;
	setp.gt.u64 	%p19, %rd53, %rd388;
	@%p19 bra 	$L__BB1_24;
$L__BB1_25:
	cvt.u32.u64 	%r114, %rd53;
	cvt.u32.u64 	%r6, %rd52;
	setp.lt.s32 	%p20, %r114, 1;
	@%p20 bra 	$L__BB1_41;
	shr.u32 	%r63, %r114, 1;
	clz.b32 	%r64, %r63;
	sub.s32 	%r7, 32, %r64;
	mov.b32 	%r107, 0;
$L__BB1_27:
	mov.b32 	%r109, 1;
	mov.b32 	%r108, 0;
$L__BB1_28:
	setp.lt.u32 	%p21, %r7, %r109;
	@%p21 bra 	$L__BB1_29;
	bra.uni 	$L__BB1_71;
$L__BB1_29:
	mad.lo.s32 	%r74, %r108, %r6, %r1;
	mul.wide.s32 	%rd180, %r74, 4;
	add.s64 	%rd181, %rd7, %rd180;
	ld.global.f32 	%f11, [%rd181];
	mad.lo.s32 	%r75, %r107, %r6, %r1;
	mul.wide.s32 	%rd182, %r75, 4;
	add.s64 	%rd183, %rd5, %rd182;
	st.global.f32 	[%rd183], %f11;
	add.s64 	%rd184, %rd6, %rd180;
	ld.global.f32 	%f12, [%rd184];
	add.s64 	%rd185, %rd4, %rd182;
	st.global.f32 	[%rd185], %f12;
	add.s32 	%r107, %r107, 1;
	setp.eq.s32 	%p23, %r107, %r114;
	@%p23 bra 	$L__BB1_30;
	bra.uni 	$L__BB1_27;
$L__BB1_30:
	and.b32  	%r9, %r114, 7;
	setp.lt.u32 	%p24, %r114, 8;
	mov.b32 	%r110, 0;
	@%p24 bra 	$L__BB1_33;
	and.b32  	%r110, %r114, 2147483640;
	mov.b32 	%r124, 0;
	shl.b64 	%rd191, %rd52, 32;
	shr.s64 	%rd192, %rd191, 30;
$L__BB1_32:
	.pragma "nounroll";
	mad.lo.s32 	%r78, %r124, %r6, %r1;
	mul.wide.s32 	%rd186, %r78, 4;
	add.s64 	%rd187, %rd5, %rd186;
	ld.global.f32 	%f13, [%rd187];
	add.s64 	%rd188, %rd7, %rd186;
	st.global.f32 	[%rd188], %f13;
	add.s64 	%rd189, %rd4, %rd186;
	ld.global.f32 	%f14, [%rd189];
	add.s64 	%rd190, %rd6, %rd186;
	st.global.f32 	[%rd190], %f14;
	add.s64 	%rd193, %rd187, %rd192;
	ld.global.f32 	%f15, [%rd193];
	add.s64 	%rd194, %rd188, %rd192;
	st.global.f32 	[%rd194], %f15;
	add.s64 	%rd195, %rd189, %rd192;
	ld.global.f32 	%f16, [%rd195];
	add.s64 	%rd196, %rd190, %rd192;
	st.global.f32 	[%rd196], %f16;
	add.s64 	%rd197, %rd193, %rd192;
	ld.global.f32 	%f17, [%rd197];
	add.s64 	%rd198, %rd194, %rd192;
	st.global.f32 	[%rd198], %f17;
	add.s64 	%rd199, %rd195, %rd192;
	ld.global.f32 	%f18, [%rd199];
	add.s64 	%rd200, %rd196, %rd192;
	st.global.f32 	[%rd200], %f18;
	add.s64 	%rd201, %rd197, %rd192;
	ld.global.f32 	%f19, [%rd201];
	add.s64 	%rd202, %rd198, %rd192;
	st.global.f32 	[%rd202], %f19;
	add.s64 	%rd203, %rd199, %rd192;
	ld.global.f32 	%f20, [%rd203];
	add.s64 	%rd204, %rd200, %rd192;
	st.global.f32 	[%rd204], %f20;
	add.s64 	%rd205, %rd201, %rd192;
	ld.global.f32 	%f21, [%rd205];
	add.s64 	%rd206, %rd202, %rd192;
	st.global.f32 	[%rd206], %f21;
	add.s64 	%rd207, %rd203, %rd192;
	ld.global.f32 	%f22, [%rd207];
	add.s64 	%rd208, %rd204, %rd192;
	st.global.f32 	[%rd208], %f22;
	add.s64 	%rd209, %rd205, %rd192;
	ld.global.f32 	%f23, [%rd209];
	add.s64 	%rd210, %rd206, %rd192;
	st.global.f32 	[%rd210], %f23;
	add.s64 	%rd211, %rd207, %rd192;
	ld.global.f32 	%f24, [%rd211];
	add.s64 	%rd212, %rd208, %rd192;
	st.global.f32 	[%rd212], %f24;
	add.s64 	%rd213, %rd209, %rd192;
	ld.global.f32 	%f25, [%rd213];
	add.s64 	%rd214, %rd210, %rd192;
	st.global.f32 	[%rd214], %f25;
	add.s64 	%rd215, %rd211, %rd192;
	ld.global.f32 	%f26, [%rd215];
	add.s64 	%rd216, %rd212, %rd192;
	st.global.f32 	[%rd216], %f26;
	add.s64 	%rd217, %rd213, %rd192;
	ld.global.f32 	%f27, [%rd217];
	add.s64 	%rd218, %rd214, %rd192;
	st.global.f32 	[%rd218], %f27;
	add.s64 	%rd219, %rd215, %rd192;
	ld.global.f32 	%f28, [%rd219];
	add.s64 	%rd220, %rd216, %rd192;
	st.global.f32 	[%rd220], %f28;
	add.s32 	%r124, %r124, 8;
	setp.eq.s32 	%p25, %r124, %r110;
	@%p25 bra 	$L__BB1_33;
	bra.uni 	$L__BB1_32;
$L__BB1_33:
	setp.eq.s32 	%p26, %r9, 0;
	@%p26 bra 	$L__BB1_41;
	and.b32  	%r17, %r114, 3;
	setp.lt.u32 	%p27, %r9, 4;
	@%p27 bra 	$L__BB1_36;
	mad.lo.s32 	%r79, %r110, %r6, %r1;
	mul.wide.s32 	%rd221, %r79, 4;
	add.s64 	%rd222, %rd5, %rd221;
	ld.global.f32 	%f29, [%rd222];
	add.s64 	%rd223, %rd7, %rd221;
	st.global.f32 	[%rd223], %f29;
	add.s64 	%rd224, %rd4, %rd221;
	ld.global.f32 	%f30, [%rd224];
	add.s64 	%rd225, %rd6, %rd221;
	st.global.f32 	[%rd225], %f30;
	shl.b64 	%rd226, %rd52, 32;
	shr.s64 	%rd227, %rd226, 30;
	add.s64 	%rd228, %rd222, %rd227;
	ld.global.f32 	%f31, [%rd228];
	add.s64 	%rd229, %rd223, %rd227;
	st.global.f32 	[%rd229], %f31;
	add.s64 	%rd230, %rd224, %rd227;
	ld.global.f32 	%f32, [%rd230];
	add.s64 	%rd231, %rd225, %rd227;
	st.global.f32 	[%rd231], %f32;
	add.s64 	%rd232, %rd228, %rd227;
	ld.global.f32 	%f33, [%rd232];
	add.s64 	%rd233, %rd229, %rd227;
	st.global.f32 	[%rd233], %f33;
	add.s64 	%rd234, %rd230, %rd227;
	ld.global.f32 	%f34, [%rd234];
	add.s64 	%rd235, %rd231, %rd227;
	st.global.f32 	[%rd235], %f34;
	add.s64 	%rd236, %rd232, %rd227;
	ld.global.f32 	%f35, [%rd236];
	add.s64 	%rd237, %rd233, %rd227;
	st.global.f32 	[%rd237], %f35;
	add.s64 	%rd238, %rd234, %rd227;
	ld.global.f32 	%f36, [%rd238];
	add.s64 	%rd239, %rd235, %rd227;
	st.global.f32 	[%rd239], %f36;
	add.s32 	%r110, %r110, 4;
$L__BB1_36:
	setp.eq.s32 	%p28, %r17, 0;
	@%p28 bra 	$L__BB1_41;
	setp.eq.s32 	%p29, %r17, 1;
	@%p29 bra 	$L__BB1_39;
	mad.lo.s32 	%r80, %r110, %r6, %r1;
	mul.wide.s32 	%rd240, %r80, 4;
	add.s64 	%rd241, %rd5, %rd240;
	ld.global.f32 	%f37, [%rd241];
	add.s64 	%rd242, %rd7, %rd240;
	st.global.f32 	[%rd242], %f37;
	add.s64 	%rd243, %rd4, %rd240;
	ld.global.f32 	%f38, [%rd243];
	add.s64 	%rd244, %rd6, %rd240;
	st.global.f32 	[%rd244], %f38;
	shl.b64 	%rd245, %rd52, 32;
	shr.s64 	%rd246, %rd245, 30;
	add.s64 	%rd247, %rd241, %rd246;
	ld.global.f32 	%f39, [%rd247];
	add.s64 	%rd248, %rd242, %rd246;
	st.global.f32 	[%rd248], %f39;
	add.s64 	%rd249, %rd243, %rd246;
	ld.global.f32 	%f40, [%rd249];
	add.s64 	%rd250, %rd244, %rd246;
	st.global.f32 	[%rd250], %f40;
	add.s32 	%r110, %r110, 2;
$L__BB1_39:
	and.b32  	%r81, %r114, 1;
	setp.eq.b32 	%p30, %r81, 1;
	not.pred 	%p31, %p30;
	@%p31 bra 	$L__BB1_41;
	mad.lo.s32 	%r82, %r110, %r6, %r1;
	mul.wide.s32 	%rd251, %r82, 4;
	add.s64 	%rd252, %rd5, %rd251;
	ld.global.f32 	%f41, [%rd252];
	add.s64 	%rd253, %rd7, %rd251;
	st.global.f32 	[%rd253], %f41;
	add.s64 	%rd254, %rd4, %rd251;
	ld.global.f32 	%f42, [%rd254];
	add.s64 	%rd255, %rd6, %rd251;
	st.global.f32 	[%rd255], %f42;
$L__BB1_41:
	setp.lt.s32 	%p32, %r114, 1;
	@%p32 bra 	$L__BB1_58;
	shr.u32 	%r85, %r114, 1;
	clz.b32 	%r86, %r85;
	sub.s32 	%r22, 32, %r86;
	cvt.rn.f64.s32 	%fd1, %r114;
	mov.b32 	%r115, 0;
	mov.b32 	%r113, 1;
	mov.u64 	%rd376, __cudart_sin_cos_coeffs;
$L__BB1_43:
	shr.u32 	%r87, %r114, 31;
	add.s32 	%r88, %r114, %r87;
	shr.s32 	%r114, %r88, 1;
	setp.lt.u32 	%p33, %r115, %r22;
	@%p33 bra 	$L__BB1_44;
	bra.uni 	$L__BB1_58;
$L__BB1_44:
	cvt.u32.u64 	%r90, %rd53;
	neg.s32 	%r119, %r90;
	mad.lo.s32 	%r118, %r6, %r113, %r1;
	mov.b32 	%r117, 0;
	mov.u32 	%r116, %r1;
	mov.u32 	%r120, %r117;
$L__BB1_45:
	and.b32  	%r91, %r120, %r113;
	setp.ne.s32 	%p42, %r91, 0;
	@%p42 bra 	$L__BB1_56;
	mul.wide.s32 	%rd373, %r116, 4;
	add.s64 	%rd29, %rd7, %rd373;
	ld.global.f32 	%f1, [%rd29];
	add.s64 	%rd30, %rd6, %rd373;
	ld.global.f32 	%f2, [%rd30];
	mul.lo.s32 	%r92, %r114, %r113;
	rem.s32 	%r93, %r117, %r92;
	shl.b32 	%r94, %r93, 1;
	neg.s32 	%r95, %r94;
	cvt.rn.f64.s32 	%fd55, %r95;
	mul.f64 	%fd56, %fd55, 0d400921FB53C8D4F1;
	div.rn.f64 	%fd2, %fd56, %fd1;
	abs.f64 	%fd3, %fd2;
	setp.eq.f64 	%p43, %fd3, 0d7FF0000000000000;
	@%p43 bra 	$L__BB1_50;
	mul.f64 	%fd57, %fd2, 0d3FE45F306DC9C883;
	cvt.rni.s32.f64 	%r121, %fd57;
	cvt.rn.f64.s32 	%fd58, %r121;
	fma.rn.f64 	%fd59, %fd58, 0dBFF921FB54442D18, %fd2;
	fma.rn.f64 	%fd60, %fd58, 0dBC91A62633145C00, %fd59;
	fma.rn.f64 	%fd110, %fd58, 0dB97B839A252049C0, %fd60;
	setp.ltu.f64 	%p44, %fd3, 0d41E0000000000000;
	@%p44 bra 	$L__BB1_49;
	{ // callseq 0, 0
	.param .b64 param0;
	st.param.f64 	[param0], %fd2;
	.param .align 16 .b8 retval0[16];
	call.uni (retval0), 
	__internal_trig_reduction_slowpathd, 
	(
	param0
	);
	ld.param.f64 	%fd110, [retval0];
	ld.param.b32 	%r121, [retval0+8];
	} // callseq 0
$L__BB1_49:
	add.s32 	%r122, %r121, 1;
	bra.uni 	$L__BB1_51;
$L__BB1_50:
	mov.f64 	%fd62, 0d0000000000000000;
	mul.rn.f64 	%fd110, %fd2, %fd62;
	mov.b32 	%r122, 1;
$L__BB1_51:
	shl.b32 	%r98, %r122, 6;
	cvt.u64.u32 	%rd374, %r98;
	and.b64  	%rd375, %rd374, 64;
	add.s64 	%rd377, %rd376, %rd375;
	mul.rn.f64 	%fd63, %fd110, %fd110;
	and.b32  	%r99, %r122, 1;
	setp.eq.b32 	%p46, %r99, 1;
	selp.f64 	%fd64, 0dBDA8FF8320FD8164, 0d3DE5DB65F9785EBA, %p46;
	ld.global.nc.v2.f64 	{%fd65, %fd66}, [%rd377];
	fma.rn.f64 	%fd67, %fd64, %fd63, %fd65;
	fma.rn.f64 	%fd68, %fd67, %fd63, %fd66;
	ld.global.nc.v2.f64 	{%fd69, %fd70}, [%rd377+16];
	fma.rn.f64 	%fd71, %fd68, %fd63, %fd69;
	fma.rn.f64 	%fd72, %fd71, %fd63, %fd70;
	ld.global.nc.v2.f64 	{%fd73, %fd74}, [%rd377+32];
	fma.rn.f64 	%fd75, %fd72, %fd63, %fd73;
	fma.rn.f64 	%fd76, %fd75, %fd63, %fd74;
	fma.rn.f64 	%fd77, %fd76, %fd110, %fd110;
	fma.rn.f64 	%fd78, %fd76, %fd63, 0d3FF0000000000000;
	selp.f64 	%fd79, %fd78, %fd77, %p46;
	and.b32  	%r100, %r122, 2;
	setp.eq.s32 	%p47, %r100, 0;
	mov.f64 	%fd80, 0d0000000000000000;
	sub.f64 	%fd81, %fd80, %fd79;
	selp.f64 	%fd82, %fd79, %fd81, %p47;
	cvt.rn.f32.f64 	%f3, %fd82;
	@%p43 bra 	$L__BB1_54;
	mul.f64 	%fd83, %fd2, 0d3FE45F306DC9C883;
	cvt.rni.s32.f64 	%r123, %fd83;
	cvt.rn.f64.s32 	%fd84, %r123;
	fma.rn.f64 	%fd85, %fd84, 0dBFF921FB54442D18, %fd2;
	fma.rn.f64 	%fd86, %fd84, 0dBC91A62633145C00, %fd85;
	fma.rn.f64 	%fd111, %fd84, 0dB97B839A252049C0, %fd86;
	setp.ltu.f64 	%p48, %fd3, 0d41E0000000000000;
	@%p48 bra 	$L__BB1_55;
	{ // callseq 1, 0
	.param .b64 param0;
	st.param.f64 	[param0], %fd2;
	.param .align 16 .b8 retval0[16];
	call.uni (retval0), 
	__internal_trig_reduction_slowpathd, 
	(
	param0
	);
	ld.param.f64 	%fd111, [retval0];
	ld.param.b32 	%r123, [retval0+8];
	} // callseq 1
	bra.uni 	$L__BB1_55;
$L__BB1_54:
	mov.f64 	%fd88, 0d0000000000000000;
	mul.rn.f64 	%fd111, %fd2, %fd88;
	mov.b32 	%r123, 0;
$L__BB1_55:
	shl.b32 	%r103, %r123, 6;
	cvt.u64.u32 	%rd378, %r103;
	and.b64  	%rd379, %rd378, 64;
	add.s64 	%rd381, %rd376, %rd379;
	mul.rn.f64 	%fd89, %fd111, %fd111;
	and.b32  	%r104, %r123, 1;
	setp.eq.b32 	%p49, %r104, 1;
	selp.f64 	%fd90, 0dBDA8FF8320FD8164, 0d3DE5DB65F9785EBA, %p49;
	ld.global.nc.v2.f64 	{%fd91, %fd92}, [%rd381];
	fma.rn.f64 	%fd93, %fd90, %fd89, %fd91;
	fma.rn.f64 	%fd94, %fd93, %fd89, %fd92;
	ld.global.nc.v2.f64 	{%fd95, %fd96}, [%rd381+16];
	fma.rn.f64 	%fd97, %fd94, %fd89, %fd95;
	fma.rn.f64 	%fd98, %fd97, %fd89, %fd96;
	ld.global.nc.v2.f64 	{%fd99, %fd100}, [%rd381+32];
	fma.rn.f64 	%fd101, %fd98, %fd89, %fd99;
	fma.rn.f64 	%fd102, %fd101, %fd89, %fd100;
	fma.rn.f64 	%fd103, %fd102, %fd111, %fd111;
	fma.rn.f64 	%fd104, %fd102, %fd89, 0d3FF0000000000000;
	selp.f64 	%fd105, %fd104, %fd103, %p49;
	and.b32  	%r105, %r123, 2;
	setp.eq.s32 	%p50, %r105, 0;
	mov.f64 	%fd106, 0d0000000000000000;
	sub.f64 	%fd107, %fd106, %fd105;
	selp.f64 	%fd108, %fd105, %fd107, %p50;
	cvt.rn.f32.f64 	%f103, %fd108;
	mul.wide.s32 	%rd382, %r118, 4;
	add.s64 	%rd383, %rd7, %rd382;
	ld.global.f32 	%f104, [%rd383];
	mul.f32 	%f105, %f104, %f3;
	add.s64 	%rd384, %rd6, %rd382;
	ld.global.f32 	%f106, [%rd384];
	mul.f32 	%f107, %f106, %f103;
	sub.f32 	%f108, %f105, %f107;
	mul.f32 	%f109, %f104, %f103;
	fma.rn.f32 	%f110, %f106, %f3, %f109;
	add.f32 	%f111, %f1, %f108;
	st.global.f32 	[%rd29], %f111;
	ld.global.f32 	%f112, [%rd30];
	add.f32 	%f113, %f112, %f110;
	st.global.f32 	[%rd30], %f113;
	sub.f32 	%f114, %f1, %f108;
	st.global.f32 	[%rd383], %f114;
	sub.f32 	%f115, %f2, %f110;
	st.global.f32 	[%rd384], %f115;
$L__BB1_56:
	add.s32 	%r120, %r120, 1;
	add.s32 	%r119, %r119, 1;
	setp.eq.s32 	%p51, %r119, 0;
	add.s32 	%r118, %r118, %r6;
	add.s32 	%r117, %r117, %r114;
	add.s32 	%r116, %r116, %r6;
	@%p51 bra 	$L__BB1_57;
	bra.uni 	$L__BB1_45;
$L__BB1_57:
	shl.b32 	%r113, %r113, 1;
	add.s32 	%r115, %r115, 1;
	bra.uni 	$L__BB1_43;
$L__BB1_58:
	shr.u64 	%rd31, %rd53, 1;
	setp.lt.u64 	%p34, %rd53, 2;
	@%p34 bra 	$L__BB1_70;
	add.s64 	%rd257, %rd31, -1;
	and.b64  	%rd32, %rd31, 7;
	setp.lt.u64 	%p35, %rd257, 7;
	mov.b64 	%rd397, 0;
	@%p35 bra 	$L__BB1_62;
	and.b64  	%rd397, %rd31, 9223372036854775800;
	shl.b64 	%rd393, %rd8, 2;
	shl.b64 	%rd35, %rd52, 5;
	mul.lo.s64 	%rd259, %rd52, %rd31;
	shl.b64 	%rd260, %rd259, 2;
	add.s64 	%rd36, %rd6, %rd260;
	add.s64 	%rd37, %rd7, %rd260;
	shl.b64 	%rd38, %rd52, 2;
	mov.b64 	%rd395, 0;
	mov.u64 	%rd394, %rd397;
$L__BB1_61:
	.pragma "nounroll";
	add.s64 	%rd261, %rd7, %rd393;
	ld.global.f32 	%f43, [%rd261];
	add.s64 	%rd262, %rd395, %rd31;
	mad.lo.s64 	%rd263, %rd262, %rd52, %rd8;
	shl.b64 	%rd264, %rd263, 2;
	add.s64 	%rd265, %rd7, %rd264;
	add.s64 	%rd266, %rd37, %rd393;
	ld.global.f32 	%f44, [%rd266];
	st.global.f32 	[%rd261], %f44;
	st.global.f32 	[%rd265], %f43;
	add.s64 	%rd267, %rd6, %rd393;
	ld.global.f32 	%f45, [%rd267];
	add.s64 	%rd268, %rd6, %rd264;
	add.s64 	%rd269, %rd36, %rd393;
	ld.global.f32 	%f46, [%rd269];
	st.global.f32 	[%rd267], %f46;
	st.global.f32 	[%rd268], %f45;
	add.s64 	%rd270, %rd261, %rd38;
	ld.global.f32 	%f47, [%rd270];
	add.s64 	%rd271, %rd265, %rd38;
	ld.global.f32 	%f48, [%rd271];
	st.global.f32 	[%rd270], %f48;
	st.global.f32 	[%rd271], %f47;
	add.s64 	%rd272, %rd267, %rd38;
	ld.global.f32 	%f49, [%rd272];
	add.s64 	%rd273, %rd268, %rd38;
	ld.global.f32 	%f50, [%rd273];
	st.global.f32 	[%rd272], %f50;
	st.global.f32 	[%rd273], %f49;
	add.s64 	%rd274, %rd270, %rd38;
	ld.global.f32 	%f51, [%rd274];
	add.s64 	%rd275, %rd271, %rd38;
	ld.global.f32 	%f52, [%rd275];
	st.global.f32 	[%rd274], %f52;
	st.global.f32 	[%rd275], %f51;
	add.s64 	%rd276, %rd272, %rd38;
	ld.global.f32 	%f53, [%rd276];
	add.s64 	%rd277, %rd273, %rd38;
	ld.global.f32 	%f54, [%rd277];
	st.global.f32 	[%rd276], %f54;
	st.global.f32 	[%rd277], %f53;
	add.s64 	%rd278, %rd274, %rd38;
	ld.global.f32 	%f55, [%rd278];
	add.s64 	%rd279, %rd275, %rd38;
	ld.global.f32 	%f56, [%rd279];
	st.global.f32 	[%rd278], %f56;
	st.global.f32 	[%rd279], %f55;
	add.s64 	%rd280, %rd276, %rd38;
	ld.global.f32 	%f57, [%rd280];
	add.s64 	%rd281, %rd277, %rd38;
	ld.global.f32 	%f58, [%rd281];
	st.global.f32 	[%rd280], %f58;
	st.global.f32 	[%rd281], %f57;
	add.s64 	%rd282, %rd278, %rd38;
	ld.global.f32 	%f59, [%rd282];
	add.s64 	%rd283, %rd279, %rd38;
	ld.global.f32 	%f60, [%rd283];
	st.global.f32 	[%rd282], %f60;
	st.global.f32 	[%rd283], %f59;
	add.s64 	%rd284, %rd280, %rd38;
	ld.global.f32 	%f61, [%rd284];
	add.s64 	%rd285, %rd281, %rd38;
	ld.global.f32 	%f62, [%rd285];
	st.global.f32 	[%rd284], %f62;
	st.global.f32 	[%rd285], %f61;
	add.s64 	%rd286, %rd282, %rd38;
	ld.global.f32 	%f63, [%rd286];
	add.s64 	%rd287, %rd283, %rd38;
	ld.global.f32 	%f64, [%rd287];
	st.global.f32 	[%rd286], %f64;
	st.global.f32 	[%rd287], %f63;
	add.s64 	%rd288, %rd284, %rd38;
	ld.global.f32 	%f65, [%rd288];
	add.s64 	%rd289, %rd285, %rd38;
	ld.global.f32 	%f66, [%rd289];
	st.global.f32 	[%rd288], %f66;
	st.global.f32 	[%rd289], %f65;
	add.s64 	%rd290, %rd286, %rd38;
	ld.global.f32 	%f67, [%rd290];
	add.s64 	%rd291, %rd287, %rd38;
	ld.global.f32 	%f68, [%rd291];
	st.global.f32 	[%rd290], %f68;
	st.global.f32 	[%rd291], %f67;
	add.s64 	%rd292, %rd288, %rd38;
	ld.global.f32 	%f69, [%rd292];
	add.s64 	%rd293, %rd289, %rd38;
	ld.global.f32 	%f70, [%rd293];
	st.global.f32 	[%rd292], %f70;
	st.global.f32 	[%rd293], %f69;
	add.s64 	%rd294, %rd290, %rd38;
	ld.global.f32 	%f71, [%rd294];
	add.s64 	%rd295, %rd291, %rd38;
	ld.global.f32 	%f72, [%rd295];
	st.global.f32 	[%rd294], %f72;
	st.global.f32 	[%rd295], %f71;
	add.s64 	%rd296, %rd292, %rd38;
	ld.global.f32 	%f73, [%rd296];
	add.s64 	%rd297, %rd293, %rd38;
	ld.global.f32 	%f74, [%rd297];
	st.global.f32 	[%rd296], %f74;
	st.global.f32 	[%rd297], %f73;
	add.s64 	%rd395, %rd395, 8;
	add.s64 	%rd394, %rd394, -8;
	add.s64 	%rd393, %rd393, %rd35;
	setp.ne.s64 	%p36, %rd394, 0;
	@%p36 bra 	$L__BB1_61;
$L__BB1_62:
	setp.eq.s64 	%p37, %rd32, 0;
	@%p37 bra 	$L__BB1_70;
	setp.lt.u64 	%p38, %rd32, 4;
	@%p38 bra 	$L__BB1_65;
	mad.lo.s64 	%rd298, %rd397, %rd52, %rd8;
	shl.b64 	%rd299, %rd298, 2;
	add.s64 	%rd300, %rd7, %rd299;
	ld.global.f32 	%f75, [%rd300];
	add.s64 	%rd301, %rd397, %rd31;
	mad.lo.s64 	%rd302, %rd301, %rd52, %rd8;
	shl.b64 	%rd303, %rd302, 2;
	add.s64 	%rd304, %rd7, %rd303;
	ld.global.f32 	%f76, [%rd304];
	st.global.f32 	[%rd300], %f76;
	st.global.f32 	[%rd304], %f75;
	add.s64 	%rd305, %rd6, %rd299;
	ld.global.f32 	%f77, [%rd305];
	add.s64 	%rd306, %rd6, %rd303;
	ld.global.f32 	%f78, [%rd306];
	st.global.f32 	[%rd305], %f78;
	st.global.f32 	[%rd306], %f77;
	add.s64 	%rd307, %rd397, 1;
	and.b64  	%rd308, %rd307, 4294967295;
	mad.lo.s64 	%rd309, %rd308, %rd52, %rd8;
	shl.b64 	%rd310, %rd309, 2;
	add.s64 	%rd311, %rd7, %rd310;
	ld.global.f32 	%f79, [%rd311];
	add.s64 	%rd312, %rd308, %rd31;
	mad.lo.s64 	%rd313, %rd312, %rd52, %rd8;
	shl.b64 	%rd314, %rd313, 2;
	add.s64 	%rd315, %rd7, %rd314;
	ld.global.f32 	%f80, [%rd315];
	st.global.f32 	[%rd311], %f80;
	st.global.f32 	[%rd315], %f79;
	add.s64 	%rd316, %rd6, %rd310;
	ld.global.f32 	%f81, [%rd316];
	add.s64 	%rd317, %rd6, %rd314;
	ld.global.f32 	%f82, [%rd317];
	st.global.f32 	[%rd316], %f82;
	st.global.f32 	[%rd317], %f81;
	add.s64 	%rd318, %rd397, 2;
	and.b64  	%rd319, %rd318, 4294967295;
	mad.lo.s64 	%rd320, %rd319, %rd52, %rd8;
	shl.b64 	%rd321, %rd320, 2;
	add.s64 	%rd322, %rd7, %rd321;
	ld.global.f32 	%f83, [%rd322];
	add.s64 	%rd323, %rd319, %rd31;
	mad.lo.s64 	%rd324, %rd323, %rd52, %rd8;
	shl.b64 	%rd325, %rd324, 2;
	add.s64 	%rd326, %rd7, %rd325;
	ld.global.f32 	%f84, [%rd326];
	st.global.f32 	[%rd322], %f84;
	st.global.f32 	[%rd326], %f83;
	add.s64 	%rd327, %rd6, %rd321;
	ld.global.f32 	%f85, [%rd327];
	add.s64 	%rd328, %rd6, %rd325;
	ld.global.f32 	%f86, [%rd328];
	st.global.f32 	[%rd327], %f86;
	st.global.f32 	[%rd328], %f85;
	add.s64 	%rd329, %rd397, 3;
	and.b64  	%rd330, %rd329, 4294967295;
	mad.lo.s64 	%rd331, %rd330, %rd52, %rd8;
	shl.b64 	%rd332, %rd331, 2;
	add.s64 	%rd333, %rd7, %rd332;
	ld.global.f32 	%f87, [%rd333];
	add.s64 	%rd334, %rd330, %rd31;
	mad.lo.s64 	%rd335, %rd334, %rd52, %rd8;
	shl.b64 	%rd336, %rd335, 2;
	add.s64 	%rd337, %rd7, %rd336;
	ld.global.f32 	%f88, [%rd337];
	st.global.f32 	[%rd333], %f88;
	st.global.f32 	[%rd337], %f87;
	add.s64 	%rd338, %rd6, %rd332;
	ld.global.f32 	%f89, [%rd338];
	add.s64 	%rd339, %rd6, %rd336;
	ld.global.f32 	%f90, [%rd339];
	st.global.f32 	[%rd338], %f90;
	st.global.f32 	[%rd339], %f89;
	add.s64 	%rd340, %rd397, 4;
	and.b64  	%rd397, %rd340, 4294967295;
$L__BB1_65:
	and.b64  	%rd341, %rd31, 3;
	setp.eq.s64 	%p39, %rd341, 0;
	@%p39 bra 	$L__BB1_70;
	setp.eq.s64 	%p40, %rd341, 1;
	@%p40 bra 	$L__BB1_68;
	mad.lo.s64 	%rd342, %rd397, %rd52, %rd8;
	shl.b64 	%rd343, %rd342, 2;
	add.s64 	%rd344, %rd7, %rd343;
	ld.global.f32 	%f91, [%rd344];
	add.s64 	%rd345, %rd397, %rd31;
	mad.lo.s64 	%rd346, %rd345, %rd52, %rd8;
	shl.b64 	%rd347, %rd346, 2;
	add.s64 	%rd348, %rd7, %rd347;
	ld.global.f32 	%f92, [%rd348];
	st.global.f32 	[%rd344], %f92;
	st.global.f32 	[%rd348], %f91;
	add.s64 	%rd349, %rd6, %rd343;
	ld.global.f32 	%f93, [%rd349];
	add.s64 	%rd350, %rd6, %rd347;
	ld.global.f32 	%f94, [%rd350];
	st.global.f32 	[%rd349], %f94;
	st.global.f32 	[%rd350], %f93;
	add.s64 	%rd351, %rd397, 1;
	and.b64  	%rd352, %rd351, 4294967295;
	mad.lo.s64 	%rd353, %rd352, %rd52, %rd8;
	shl.b64 	%rd354, %rd353, 2;
	add.s64 	%rd355, %rd7, %rd354;
	ld.global.f32 	%f95, [%rd355];
	add.s64 	%rd356, %rd352, %rd31;
	mad.lo.s64 	%rd357, %rd356, %rd52, %rd8;
	shl.b64 	%rd358, %rd357, 2;
	add.s64 	%rd359, %rd7, %rd358;
	ld.global.f32 	%f96, [%rd359];
	st.global.f32 	[%rd355], %f96;
	st.global.f32 	[%rd359], %f95;
	add.s64 	%rd360, %rd6, %rd354;
	ld.global.f32 	%f97, [%rd360];
	add.s64 	%rd361, %rd6, %rd358;
	ld.global.f32 	%f98, [%rd361];
	st.global.f32 	[%rd360], %f98;
	st.global.f32 	[%rd361], %f97;
	add.s64 	%rd362, %rd397, 2;
	and.b64  	%rd397, %rd362, 4294967295;
$L__BB1_68:
	and.b64  	%rd363, %rd53, 2;
	setp.eq.s64 	%p41, %rd363, 0;
	@%p41 bra 	$L__BB1_70;
	mad.lo.s64 	%rd364, %rd397, %rd52, %rd8;
	shl.b64 	%rd365, %rd364, 2;
	add.s64 	%rd366, %rd7, %rd365;
	ld.global.f32 	%f99, [%rd366];
	add.s64 	%rd367, %rd397, %rd31;
	mad.lo.s64 	%rd368, %rd367, %rd52, %rd8;
	shl.b64 	%rd369, %rd368, 2;
	add.s64 	%rd370, %rd7, %rd369;
	ld.global.f32 	%f100, [%rd370];
	st.global.f32 	[%rd366], %f100;
	st.global.f32 	[%rd370], %f99;
	add.s64 	%rd371, %rd6, %rd365;
	ld.global.f32 	%f101, [%rd371];
	add.s64 	%rd372, %rd6, %rd369;
	ld.global.f32 	%f102, [%rd372];
	st.global.f32 	[%rd371], %f102;
	st.global.f32 	[%rd372], %f101;
$L__BB1_70:
	ret;
$L__BB1_71:
	sub.s32 	%r67, %r7, %r109;
	shr.u32 	%r68, %r107, %r67;
	and.b32  	%r69, %r68, 1;
	setp.eq.b32 	%p22, %r69, 1;
	add.s32 	%r70, %r109, -1;
	mov.b32 	%r71, 1;
	shl.b32 	%r72, %r71, %r70;
	selp.b32 	%r73, %r72, 0, %p22;
	or.b32  	%r108, %r73, %r108;
	add.s32 	%r109, %r109, 1;
	bra.uni 	$L__BB1_28;

}
	// .globl	_Z5FFT_YPhS_S_mPfS0_S0_S0_S_S_S_mmmm
.visible .entry _Z5FFT_YPhS_S_mPfS0_S0_S0_S_S_S_mmmm(
	.param .u64 .ptr .align 1 _Z5FFT_YPhS_S_mPfS0_S0_S0_S_S_S_mmmm_param_0,
	.param .u64 .ptr .align 1 _Z5FFT_YPhS_S_mPfS0_S0_S0_S_S_S_mmmm_param_1,
	.param .u64 .ptr .align 1 _Z5FFT_YPhS_S_mPfS0_S0_S0_S_S_S_mmmm_param_2,
	.param .u64 _Z5FFT_YPhS_S_mPfS0_S0_S0_S_S_S_mmmm_param_3,
	.param .u64 .ptr .align 1 _Z5FFT_YPhS_S_mPfS0_S0_S0_S_S_S_mmmm_param_4,
	.param .u64 .ptr .align 1 _Z5FFT_YPhS_S_mPfS0_S0_S0_S_S_S_mmmm_param_5,
	.param .u64 .ptr .align 1 _Z5FFT_YPhS_S_mPfS0_S0_S0_S_S_S_mmmm_param_6,
	.param .u64 .ptr .align 1 _Z5FFT_YPhS_S_mPfS0_S0_S0_S_S_S_mmmm_param_7,
	.param .u64 .ptr .align 1 _Z5FFT_YPhS_S_mPfS0_S0_S0_S_S_S_mmmm_param_8,
	.param .u64 .ptr .align 1 _Z5FFT_YPhS_S_mPfS0_S0_S0_S_S_S_mmmm_param_9,
	.param .u64 .ptr .align 1 _Z5FFT_YPhS_S_mPfS0_S0_S0_S_S_S_mmmm_param_10,
	.param .u64 _Z5FFT_YPhS_S_mPfS0_S0_S0_S_S_S_mmmm_param_11,
	.param .u64 _Z5FFT_YPhS_S_mPfS0_S0_S0_S_S_S_mmmm_param_12,
	.param .u64 _Z5FFT_YPhS_S_mPfS0_S0_S0_S_S_S_mmmm_param_13,
	.param .u64 _Z5FFT_YPhS_S_mPfS0_S0_S0_S_S_S_mmmm_param_14
)
{
	.reg .pred 	%p<39>;
	.reg .b16 	%rs<2>;
	.reg .b32 	%r<131>;
	.reg .b32 	%f<165>;
	.reg .b64 	%rd<176>;
	.reg .b64 	%fd<70>;

	ld.param.u64 	%rd45, [_Z5FFT_YPhS_S_mPfS0_S0_S0_S_S_S_mmmm_param_4];
	ld.param.u64 	%rd46, [_Z5FFT_YPhS_S_mPfS0_S0_S0_S_S_S_mmmm_param_5];
	ld.param.u64 	%rd47, [_Z5FFT_YPhS_S_mPfS0_S0_S0_S_S_S_mmmm_param_6];
	ld.param.u64 	%rd48, [_Z5FFT_YPhS_S_mPfS0_S0_S0_S_S_S_mmmm_param_7];
	ld.param.u64 	%rd43, [_Z5FFT_YPhS_S_mPfS0_S0_S0_S_S_S_mmmm_param_13];
	ld.param.u64 	%rd44, [_Z5FFT_YPhS_S_mPfS0_S0_S0_S_S_S_mmmm_param_14];
	cvta.to.global.u64 	%rd1, %rd48;
	cvta.to.global.u64 	%rd2, %rd47;
	cvta.to.global.u64 	%rd3, %rd46;
	cvta.to.global.u64 	%rd4, %rd45;
	mov.u32 	%r56, %tid.x;
	mov.u32 	%r57, %ctaid.x;
	mov.u32 	%r58, %ntid.x;
	mad.lo.s32 	%r1, %r57, %r58, %r56;
	cvt.u32.u64 	%r2, %rd44;
	cvt.u32.u64 	%r120, %rd43;
	setp.lt.s32 	%p1, %r2, 1;
	@%p1 bra 	$L__BB2_17;
	mul.lo.s32 	%r4, %r1, %r120;
	shr.u32 	%r60, %r2, 1;
	clz.b32 	%r61, %r60;
	sub.s32 	%r5, 32, %r61;
	mov.b32 	%r111, 0;
$L__BB2_2:
	mov.b32 	%r113, 1;
	mov.b32 	%r112, 0;
$L__BB2_3:
	setp.lt.u32 	%p2, %r5, %r113;
	@%p2 bra 	$L__BB2_4;
	bra.uni 	$L__BB2_51;
$L__BB2_4:
	add.s32 	%r71, %r112, %r4;
	mul.wide.s32 	%rd49, %r71, 4;
	add.s64 	%rd50, %rd4, %rd49;
	ld.global.f32 	%f4, [%rd50];
	add.s32 	%r72, %r111, %r4;
	mul.wide.s32 	%rd51, %r72, 4;
	add.s64 	%rd52, %rd2, %rd51;
	st.global.f32 	[%rd52], %f4;
	add.s64 	%rd53, %rd3, %rd49;
	ld.global.f32 	%f5, [%rd53];
	add.s64 	%rd54, %rd1, %rd51;
	st.global.f32 	[%rd54], %f5;
	add.s32 	%r111, %r111, 1;
	setp.eq.s32 	%p4, %r111, %r2;
	@%p4 bra 	$L__BB2_5;
	bra.uni 	$L__BB2_2;
$L__BB2_5:
	and.b32  	%r7, %r2, 15;
	setp.lt.u32 	%p5, %r2, 16;
	mov.b32 	%r114, 0;
	@%p5 bra 	$L__BB2_8;
	and.b32  	%r114, %r2, 2147483632;
	mov.b32 	%r129, 0;
$L__BB2_7:
	.pragma "nounroll";
	add.s32 	%r75, %r129, %r4;
	mul.wide.s32 	%rd55, %r75, 4;
	add.s64 	%rd56, %rd2, %rd55;
	ld.global.f32 	%f6, [%rd56];
	add.s64 	%rd57, %rd4, %rd55;
	st.global.f32 	[%rd57], %f6;
	add.s64 	%rd58, %rd1, %rd55;
	ld.global.f32 	%f7, [%rd58];
	add.s64 	%rd59, %rd3, %rd55;
	st.global.f32 	[%rd59], %f7;
	ld.global.f32 	%f8, [%rd56+4];
	st.global.f32 	[%rd57+4], %f8;
	ld.global.f32 	%f9, [%rd58+4];
	st.global.f32 	[%rd59+4], %f9;
	ld.global.f32 	%f10, [%rd56+8];
	st.global.f32 	[%rd57+8], %f10;
	ld.global.f32 	%f11, [%rd58+8];
	st.global.f32 	[%rd59+8], %f11;
	ld.global.f32 	%f12, [%rd56+12];
	st.global.f32 	[%rd57+12], %f12;
	ld.global.f32 	%f13, [%rd58+12];
	st.global.f32 	[%rd59+12], %f13;
	ld.global.f32 	%f14, [%rd56+16];
	st.global.f32 	[%rd57+16], %f14;
	ld.global.f32 	%f15, [%rd58+16];
	st.global.f32 	[%rd59+16], %f15;
	ld.global.f32 	%f16, [%rd56+20];
	st.global.f32 	[%rd57+20], %f16;
	ld.global.f32 	%f17, [%rd58+20];
	st.global.f32 	[%rd59+20], %f17;
	ld.global.f32 	%f18, [%rd56+24];
	st.global.f32 	[%rd57+24], %f18;
	ld.global.f32 	%f19, [%rd58+24];
	st.global.f32 	[%rd59+24], %f19;
	ld.global.f32 	%f20, [%rd56+28];
	st.global.f32 	[%rd57+28], %f20;
	ld.global.f32 	%f21, [%rd58+28];
	st.global.f32 	[%rd59+28], %f21;
	ld.global.f32 	%f22, [%rd56+32];
	st.global.f32 	[%rd57+32], %f22;
	ld.global.f32 	%f23, [%rd58+32];
	st.global.f32 	[%rd59+32], %f23;
	ld.global.f32 	%f24, [%rd56+36];
	st.global.f32 	[%rd57+36], %f24;
	ld.global.f32 	%f25, [%rd58+36];
	st.global.f32 	[%rd59+36], %f25;
	ld.global.f32 	%f26, [%rd56+40];
	st.global.f32 	[%rd57+40], %f26;
	ld.global.f32 	%f27, [%rd58+40];
	st.global.f32 	[%rd59+40], %f27;
	ld.global.f32 	%f28, [%rd56+44];
	st.global.f32 	[%rd57+44], %f28;
	ld.global.f32 	%f29, [%rd58+44];
	st.global.f32 	[%rd59+44], %f29;
	ld.global.f32 	%f30, [%rd56+48];
	st.global.f32 	[%rd57+48], %f30;
	ld.global.f32 	%f31, [%rd58+48];
	st.global.f32 	[%rd59+48], %f31;
	ld.global.f32 	%f32, [%rd56+52];
	st.global.f32 	[%rd57+52], %f32;
	ld.global.f32 	%f33, [%rd58+52];
	st.global.f32 	[%rd59+52], %f33;
	ld.global.f32 	%f34, [%rd56+56];
	st.global.f32 	[%rd57+56], %f34;
	ld.global.f32 	%f35, [%rd58+56];
	st.global.f32 	[%rd59+56], %f35;
	ld.global.f32 	%f36, [%rd56+60];
	st.global.f32 	[%rd57+60], %f36;
	ld.global.f32 	%f37, [%rd58+60];
	st.global.f32 	[%rd59+60], %f37;
	add.s32 	%r129, %r129, 16;
	setp.eq.s32 	%p6, %r129, %r114;
	@%p6 bra 	$L__BB2_8;
	bra.uni 	$L__BB2_7;
$L__BB2_8:
	setp.eq.s32 	%p7, %r7, 0;
	@%p7 bra 	$L__BB2_17;
	and.b32  	%r15, %r2, 7;
	setp.lt.u32 	%p8, %r7, 8;
	@%p8 bra 	$L__BB2_11;
	add.s32 	%r76, %r114, %r4;
	mul.wide.s32 	%rd60, %r76, 4;
	add.s64 	%rd61, %rd2, %rd60;
	ld.global.f32 	%f38, [%rd61];
	add.s64 	%rd62, %rd4, %rd60;
	st.global.f32 	[%rd62], %f38;
	add.s64 	%rd63, %rd1, %rd60;
	ld.global.f32 	%f39, [%rd63];
	add.s64 	%rd64, %rd3, %rd60;
	st.global.f32 	[%rd64], %f39;
	ld.global.f32 	%f40, [%rd61+4];
	st.global.f32 	[%rd62+4], %f40;
	ld.global.f32 	%f41, [%rd63+4];
	st.global.f32 	[%rd64+4], %f41;
	ld.global.f32 	%f42, [%rd61+8];
	st.global.f32 	[%rd62+8], %f42;
	ld.global.f32 	%f43, [%rd63+8];
	st.global.f32 	[%rd64+8], %f43;
	ld.global.f32 	%f44, [%rd61+12];
	st.global.f32 	[%rd62+12], %f44;
	ld.global.f32 	%f45, [%rd63+12];
	st.global.f32 	[%rd64+12], %f45;
	ld.global.f32 	%f46, [%rd61+16];
	st.global.f32 	[%rd62+16], %f46;
	ld.global.f32 	%f47, [%rd63+16];
	st.global.f32 	[%rd64+16], %f47;
	ld.global.f32 	%f48, [%rd61+20];
	st.global.f32 	[%rd62+20], %f48;
	ld.global.f32 	%f49, [%rd63+20];
	st.global.f32 	[%rd64+20], %f49;
	ld.global.f32 	%f50, [%rd61+24];
	st.global.f32 	[%rd62+24], %f50;
	ld.global.f32 	%f51, [%rd63+24];
	st.global.f32 	[%rd64+24], %f51;
	ld.global.f32 	%f52, [%rd61+28];
	st.global.f32 	[%rd62+28], %f52;
	ld.global.f32 	%f53, [%rd63+28];
	st.global.f32 	[%rd64+28], %f53;
	add.s32 	%r114, %r114, 8;
$L__BB2_11:
	setp.eq.s32 	%p9, %r15, 0;
	@%p9 bra 	$L__BB2_17;
	and.b32  	%r18, %r2, 3;
	setp.lt.u32 	%p10, %r15, 4;
	@%p10 bra 	$L__BB2_14;
	add.s32 	%r77, %r114, %r4;
	mul.wide.s32 	%rd65, %r77, 4;
	add.s64 	%rd66, %rd2, %rd65;
	ld.global.f32 	%f54, [%rd66];
	add.s64 	%rd67, %rd4, %rd65;
	st.global.f32 	[%rd67], %f54;
	add.s64 	%rd68, %rd1, %rd65;
	ld.global.f32 	%f55, [%rd68];
	add.s64 	%rd69, %rd3, %rd65;
	st.global.f32 	[%rd69], %f55;
	ld.global.f32 	%f56, [%rd66+4];
	st.global.f32 	[%rd67+4], %f56;
	ld.global.f32 	%f57, [%rd68+4];
	st.global.f32 	[%rd69+4], %f57;
	ld.global.f32 	%f58, [%rd66+8];
	st.global.f32 	[%rd67+8], %f58;
	ld.global.f32 	%f59, [%rd68+8];
	st.global.f32 	[%rd69+8], %f59;
	ld.global.f32 	%f60, [%rd66+12];
	st.global.f32 	[%rd67+12], %f60;
	ld.global.f32 	%f61, [%rd68+12];
	st.global.f32 	[%rd69+12], %f61;
	add.s32 	%r114, %r114, 4;
$L__BB2_14:
	setp.eq.s32 	%p11, %r18, 0;
	@%p11 bra 	$L__BB2_17;
	mov.b32 	%r118, 0;
$L__BB2_16:
	.pragma "nounroll";
	add.s32 	%r79, %r114, %r4;
	mul.wide.s32 	%rd70, %r79, 4;
	add.s64 	%rd71, %rd2, %rd70;
	ld.global.f32 	%f62, [%rd71];
	add.s64 	%rd72, %rd4, %rd70;
	st.global.f32 	[%rd72], %f62;
	add.s64 	%rd73, %rd1, %rd70;
	ld.global.f32 	%f63, [%rd73];
	add.s64 	%rd74, %rd3, %rd70;
	st.global.f32 	[%rd74], %f63;
	add.s32 	%r114, %r114, 1;
	add.s32 	%r118, %r118, 1;
	setp.ne.s32 	%p12, %r118, %r18;
	@%p12 bra 	$L__BB2_16;
$L__BB2_17:
	setp.lt.s32 	%p13, %r120, 1;
	@%p13 bra 	$L__BB2_34;
	shr.u32 	%r82, %r120, 1;
	clz.b32 	%r83, %r82;
	sub.s32 	%r25, 32, %r83;
	neg.s32 	%r26, %r120;
	cvt.rn.f64.s32 	%fd1, %r120;
	mul.lo.s32 	%r27, %r1, %r120;
	mov.b32 	%r121, 0;
	mov.b32 	%r119, 1;
	mov.u64 	%rd155, __cudart_sin_cos_coeffs;
$L__BB2_19:
	shr.u32 	%r84, %r120, 31;
	add.s32 	%r85, %r120, %r84;
	shr.s32 	%r120, %r85, 1;
	setp.lt.u32 	%p14, %r121, %r25;
	@%p14 bra 	$L__BB2_20;
	bra.uni 	$L__BB2_34;
$L__BB2_20:
	mul.wide.u32 	%rd7, %r119, 4;
	mov.b32 	%r123, 0;
	mov.u32 	%r122, %r27;
	mov.u32 	%r124, %r26;
	mov.u32 	%r125, %r123;
$L__BB2_21:
	and.b32  	%r96, %r125, %r119;
	setp.ne.s32 	%p29, %r96, 0;
	@%p29 bra 	$L__BB2_32;
	mul.wide.s32 	%rd152, %r122, 4;
	add.s64 	%rd5, %rd3, %rd152;
	add.s64 	%rd6, %rd4, %rd152;
	ld.global.f32 	%f1, [%rd6];
	ld.global.f32 	%f2, [%rd5];
	mul.lo.s32 	%r97, %r120, %r119;
	rem.s32 	%r98, %r123, %r97;
	shl.b32 	%r99, %r98, 1;
	neg.s32 	%r100, %r99;
	cvt.rn.f64.s32 	%fd13, %r100;
	mul.f64 	%fd14, %fd13, 0d400921FB53C8D4F1;
	div.rn.f64 	%fd2, %fd14, %fd1;
	abs.f64 	%fd3, %fd2;
	setp.eq.f64 	%p30, %fd3, 0d7FF0000000000000;
	@%p30 bra 	$L__BB2_26;
	mul.f64 	%fd15, %fd2, 0d3FE45F306DC9C883;
	cvt.rni.s32.f64 	%r126, %fd15;
	cvt.rn.f64.s32 	%fd16, %r126;
	fma.rn.f64 	%fd17, %fd16, 0dBFF921FB54442D18, %fd2;
	fma.rn.f64 	%fd18, %fd16, 0dBC91A62633145C00, %fd17;
	fma.rn.f64 	%fd68, %fd16, 0dB97B839A252049C0, %fd18;
	setp.ltu.f64 	%p31, %fd3, 0d41E0000000000000;
	@%p31 bra 	$L__BB2_25;
	{ // callseq 2, 0
	.param .b64 param0;
	st.param.f64 	[param0], %fd2;
	.param .align 16 .b8 retval0[16];
	call.uni (retval0), 
	__internal_trig_reduction_slowpathd, 
	(
	param0
	);
	ld.param.f64 	%fd68, [retval0];
	ld.param.b32 	%r126, [retval0+8];
	} // callseq 2
$L__BB2_25:
	add.s32 	%r127, %r126, 1;
	bra.uni 	$L__BB2_27;
$L__BB2_26:
	mov.f64 	%fd20, 0d0000000000000000;
	mul.rn.f64 	%fd68, %fd2, %fd20;
	mov.b32 	%r127, 1;
$L__BB2_27:
	shl.b32 	%r103, %r127, 6;
	cvt.u64.u32 	%rd153, %r103;
	and.b64  	%rd154, %rd153, 64;
	add.s64 	%rd156, %rd155, %rd154;
	mul.rn.f64 	%fd21, %fd68, %fd68;
	and.b32  	%r104, %r127, 1;
	setp.eq.b32 	%p33, %r104, 1;
	selp.f64 	%fd22, 0dBDA8FF8320FD8164, 0d3DE5DB65F9785EBA, %p33;
	ld.global.nc.v2.f64 	{%fd23, %fd24}, [%rd156];
	fma.rn.f64 	%fd25, %fd22, %fd21, %fd23;
	fma.rn.f64 	%fd26, %fd25, %fd21, %fd24;
	ld.global.nc.v2.f64 	{%fd27, %fd28}, [%rd156+16];
	fma.rn.f64 	%fd29, %fd26, %fd21, %fd27;
	fma.rn.f64 	%fd30, %fd29, %fd21, %fd28;
	ld.global.nc.v2.f64 	{%fd31, %fd32}, [%rd156+32];
	fma.rn.f64 	%fd33, %fd30, %fd21, %fd31;
	fma.rn.f64 	%fd34, %fd33, %fd21, %fd32;
	fma.rn.f64 	%fd35, %fd34, %fd68, %fd68;
	fma.rn.f64 	%fd36, %fd34, %fd21, 0d3FF0000000000000;
	selp.f64 	%fd37, %fd36, %fd35, %p33;
	and.b32  	%r105, %r127, 2;
	setp.eq.s32 	%p34, %r105, 0;
	mov.f64 	%fd38, 0d0000000000000000;
	sub.f64 	%fd39, %fd38, %fd37;
	selp.f64 	%fd40, %fd37, %fd39, %p34;
	cvt.rn.f32.f64 	%f3, %fd40;
	@%p30 bra 	$L__BB2_30;
	mul.f64 	%fd41, %fd2, 0d3FE45F306DC9C883;
	cvt.rni.s32.f64 	%r128, %fd41;
	cvt.rn.f64.s32 	%fd42, %r128;
	fma.rn.f64 	%fd43, %fd42, 0dBFF921FB54442D18, %fd2;
	fma.rn.f64 	%fd44, %fd42, 0dBC91A62633145C00, %fd43;
	fma.rn.f64 	%fd69, %fd42, 0dB97B839A252049C0, %fd44;
	setp.ltu.f64 	%p35, %fd3, 0d41E0000000000000;
	@%p35 bra 	$L__BB2_31;
	{ // callseq 3, 0
	.param .b64 param0;
	st.param.f64 	[param0], %fd2;
	.param .align 16 .b8 retval0[16];
	call.uni (retval0), 
	__internal_trig_reduction_slowpathd, 
	(
	param0
	);
	ld.param.f64 	%fd69, [retval0];
	ld.param.b32 	%r128, [retval0+8];
	} // callseq 3
	bra.uni 	$L__BB2_31;
$L__BB2_30:
	mov.f64 	%fd46, 0d0000000000000000;
	mul.rn.f64 	%fd69, %fd2, %fd46;
	mov.b32 	%r128, 0;
$L__BB2_31:
	shl.b32 	%r108, %r128, 6;
	cvt.u64.u32 	%rd157, %r108;
	and.b64  	%rd158, %rd157, 64;
	add.s64 	%rd160, %rd155, %rd158;
	mul.rn.f64 	%fd47, %fd69, %fd69;
	and.b32  	%r109, %r128, 1;
	setp.eq.b32 	%p36, %r109, 1;
	selp.f64 	%fd48, 0dBDA8FF8320FD8164, 0d3DE5DB65F9785EBA, %p36;
	ld.global.nc.v2.f64 	{%fd49, %fd50}, [%rd160];
	fma.rn.f64 	%fd51, %fd48, %fd47, %fd49;
	fma.rn.f64 	%fd52, %fd51, %fd47, %fd50;
	ld.global.nc.v2.f64 	{%fd53, %fd54}, [%rd160+16];
	fma.rn.f64 	%fd55, %fd52, %fd47, %fd53;
	fma.rn.f64 	%fd56, %fd55, %fd47, %fd54;
	ld.global.nc.v2.f64 	{%fd57, %fd58}, [%rd160+32];
	fma.rn.f64 	%fd59, %fd56, %fd47, %fd57;
	fma.rn.f64 	%fd60, %fd59, %fd47, %fd58;
	fma.rn.f64 	%fd61, %fd60, %fd69, %fd69;
	fma.rn.f64 	%fd62, %fd60, %fd47, 0d3FF0000000000000;
	selp.f64 	%fd63, %fd62, %fd61, %p36;
	and.b32  	%r110, %r128, 2;
	setp.eq.s32 	%p37, %r110, 0;
	mov.f64 	%fd64, 0d0000000000000000;
	sub.f64 	%fd65, %fd64, %fd63;
	selp.f64 	%fd66, %fd63, %fd65, %p37;
	cvt.rn.f32.f64 	%f152, %fd66;
	add.s64 	%rd161, %rd6, %rd7;
	ld.global.f32 	%f153, [%rd161];
	mul.f32 	%f154, %f153, %f3;
	add.s64 	%rd162, %rd5, %rd7;
	ld.global.f32 	%f155, [%rd162];
	mul.f32 	%f156, %f155, %f152;
	sub.f32 	%f157, %f154, %f156;
	mul.f32 	%f158, %f153, %f152;
	fma.rn.f32 	%f159, %f155, %f3, %f158;
	add.f32 	%f160, %f1, %f157;
	st.global.f32 	[%rd6], %f160;
	ld.global.f32 	%f161, [%rd5];
	add.f32 	%f162, %f161, %f159;
	st.global.f32 	[%rd5], %f162;
	sub.f32 	%f163, %f1, %f157;
	st.global.f32 	[%rd161], %f163;
	sub.f32 	%f164, %f2, %f159;
	st.global.f32 	[%rd162], %f164;
$L__BB2_32:
	add.s32 	%r125, %r125, 1;
	add.s32 	%r124, %r124, 1;
	setp.eq.s32 	%p38, %r124, 0;
	add.s32 	%r123, %r123, %r120;
	add.s32 	%r122, %r122, 1;
	@%p38 bra 	$L__BB2_33;
	bra.uni 	$L__BB2_21;
$L__BB2_33:
	shl.b32 	%r119, %r119, 1;
	add.s32 	%r121, %r121, 1;
	bra.uni 	$L__BB2_19;
$L__BB2_34:
	shr.u64 	%rd8, %rd43, 1;
	setp.lt.u64 	%p15, %rd43, 2;
	@%p15 bra 	$L__BB2_46;
	cvt.s64.s32 	%rd76, %r1;
	mul.lo.s64 	%rd9, %rd43, %rd76;
	add.s64 	%rd77, %rd8, -1;
	and.b64  	%rd10, %rd8, 7;
	setp.lt.u64 	%p16, %rd77, 7;
	mov.b64 	%rd173, 0;
	@%p16 bra 	$L__BB2_38;
	and.b64  	%rd173, %rd8, 9223372036854775800;
	shl.b64 	%rd78, %rd9, 2;
	add.s64 	%rd170, %rd4, %rd78;
	shl.b64 	%rd13, %rd8, 2;
	add.s64 	%rd79, %rd78, %rd3;
	add.s64 	%rd169, %rd79, 16;
	mov.u64 	%rd171, %rd173;
$L__BB2_37:
	.pragma "nounroll";
	ld.global.f32 	%f64, [%rd170];
	add.s64 	%rd80, %rd170, %rd13;
	ld.global.f32 	%f65, [%rd80];
	st.global.f32 	[%rd170], %f65;
	st.global.f32 	[%rd80], %f64;
	ld.global.f32 	%f66, [%rd169+-16];
	add.s64 	%rd81, %rd169, %rd13;
	ld.global.f32 	%f67, [%rd81+-16];
	st.global.f32 	[%rd169+-16], %f67;
	st.global.f32 	[%rd81+-16], %f66;
	ld.global.f32 	%f68, [%rd170+4];
	ld.global.f32 	%f69, [%rd80+4];
	st.global.f32 	[%rd170+4], %f69;
	st.global.f32 	[%rd80+4], %f68;
	ld.global.f32 	%f70, [%rd169+-12];
	ld.global.f32 	%f71, [%rd81+-12];
	st.global.f32 	[%rd169+-12], %f71;
	st.global.f32 	[%rd81+-12], %f70;
	ld.global.f32 	%f72, [%rd170+8];
	ld.global.f32 	%f73, [%rd80+8];
	st.global.f32 	[%rd170+8], %f73;
	st.global.f32 	[%rd80+8], %f72;
	ld.global.f32 	%f74, [%rd169+-8];
	ld.global.f32 	%f75, [%rd81+-8];
	st.global.f32 	[%rd169+-8], %f75;
	st.global.f32 	[%rd81+-8], %f74;
	ld.global.f32 	%f76, [%rd170+12];
	ld.global.f32 	%f77, [%rd80+12];
	st.global.f32 	[%rd170+12], %f77;
	st.global.f32 	[%rd80+12], %f76;
	ld.global.f32 	%f78, [%rd169+-4];
	ld.global.f32 	%f79, [%rd81+-4];
	st.global.f32 	[%rd169+-4], %f79;
	st.global.f32 	[%rd81+-4], %f78;
	ld.global.f32 	%f80, [%rd170+16];
	ld.global.f32 	%f81, [%rd80+16];
	st.global.f32 	[%rd170+16], %f81;
	st.global.f32 	[%rd80+16], %f80;
	ld.global.f32 	%f82, [%rd169];
	ld.global.f32 	%f83, [%rd81];
	st.global.f32 	[%rd169], %f83;
	st.global.f32 	[%rd81], %f82;
	ld.global.f32 	%f84, [%rd170+20];
	ld.global.f32 	%f85, [%rd80+20];
	st.global.f32 	[%rd170+20], %f85;
	st.global.f32 	[%rd80+20], %f84;
	ld.global.f32 	%f86, [%rd169+4];
	ld.global.f32 	%f87, [%rd81+4];
	st.global.f32 	[%rd169+4], %f87;
	st.global.f32 	[%rd81+4], %f86;
	ld.global.f32 	%f88, [%rd170+24];
	ld.global.f32 	%f89, [%rd80+24];
	st.global.f32 	[%rd170+24], %f89;
	st.global.f32 	[%rd80+24], %f88;
	ld.global.f32 	%f90, [%rd169+8];
	ld.global.f32 	%f91, [%rd81+8];
	st.global.f32 	[%rd169+8], %f91;
	st.global.f32 	[%rd81+8], %f90;
	ld.global.f32 	%f92, [%rd170+28];
	ld.global.f32 	%f93, [%rd80+28];
	st.global.f32 	[%rd170+28], %f93;
	st.global.f32 	[%rd80+28], %f92;
	ld.global.f32 	%f94, [%rd169+12];
	ld.global.f32 	%f95, [%rd81+12];
	st.global.f32 	[%rd169+12], %f95;
	st.global.f32 	[%rd81+12], %f94;
	add.s64 	%rd171, %rd171, -8;
	add.s64 	%rd170, %rd170, 32;
	add.s64 	%rd169, %rd169, 32;
	setp.ne.s64 	%p17, %rd171, 0;
	@%p17 bra 	$L__BB2_37;
$L__BB2_38:
	setp.eq.s64 	%p18, %rd10, 0;
	@%p18 bra 	$L__BB2_46;
	setp.lt.u64 	%p19, %rd10, 4;
	@%p19 bra 	$L__BB2_41;
	add.s64 	%rd82, %rd173, %rd9;
	shl.b64 	%rd83, %rd82, 2;
	add.s64 	%rd84, %rd4, %rd83;
	ld.global.f32 	%f96, [%rd84];
	shl.b64 	%rd85, %rd8, 2;
	add.s64 	%rd86, %rd84, %rd85;
	ld.global.f32 	%f97, [%rd86];
	st.global.f32 	[%rd84], %f97;
	st.global.f32 	[%rd86], %f96;
	add.s64 	%rd87, %rd3, %rd83;
	ld.global.f32 	%f98, [%rd87];
	add.s64 	%rd88, %rd87, %rd85;
	ld.global.f32 	%f99, [%rd88];
	st.global.f32 	[%rd87], %f99;
	st.global.f32 	[%rd88], %f98;
	add.s64 	%rd89, %rd173, 1;
	and.b64  	%rd90, %rd89, 4294967295;
	add.s64 	%rd91, %rd90, %rd9;
	shl.b64 	%rd92, %rd91, 2;
	add.s64 	%rd93, %rd4, %rd92;
	ld.global.f32 	%f100, [%rd93];
	add.s64 	%rd94, %rd93, %rd85;
	ld.global.f32 	%f101, [%rd94];
	st.global.f32 	[%rd93], %f101;
	st.global.f32 	[%rd94], %f100;
	add.s64 	%rd95, %rd3, %rd92;
	ld.global.f32 	%f102, [%rd95];
	add.s64 	%rd96, %rd95, %rd85;
	ld.global.f32 	%f103, [%rd96];
	st.global.f32 	[%rd95], %f103;
	st.global.f32 	[%rd96], %f102;
	add.s64 	%rd97, %rd173, 2;
	and.b64  	%rd98, %rd97, 4294967295;
	add.s64 	%rd99, %rd98, %rd9;
	shl.b64 	%rd100, %rd99, 2;
	add.s64 	%rd101, %rd4, %rd100;
	ld.global.f32 	%f104, [%rd101];
	add.s64 	%rd102, %rd101, %rd85;
	ld.global.f32 	%f105, [%rd102];
	st.global.f32 	[%rd101], %f105;
	st.global.f32 	[%rd102], %f104;
	add.s64 	%rd103, %rd3, %rd100;
	ld.global.f32 	%f106, [%rd103];
	add.s64 	%rd104, %rd103, %rd85;
	ld.global.f32 	%f107, [%rd104];
	st.global.f32 	[%rd103], %f107;
	st.global.f32 	[%rd104], %f106;
	add.s64 	%rd105, %rd173, 3;
	and.b64  	%rd106, %rd105, 4294967295;
	add.s64 	%rd107, %rd106, %rd9;
	shl.b64 	%rd108, %rd107, 2;
	add.s64 	%rd109, %rd4, %rd108;
	ld.global.f32 	%f108, [%rd109];
	add.s64 	%rd110, %rd109, %rd85;
	ld.global.f32 	%f109, [%rd110];
	st.global.f32 	[%rd109], %f109;
	st.global.f32 	[%rd110], %f108;
	add.s64 	%rd111, %rd3, %rd108;
	ld.global.f32 	%f110, [%rd111];
	add.s64 	%rd112, %rd111, %rd85;
	ld.global.f32 	%f111, [%rd112];
	st.global.f32 	[%rd111], %f111;
	st.global.f32 	[%rd112], %f110;
	add.s64 	%rd113, %rd173, 4;
	and.b64  	%rd173, %rd113, 4294967295;
$L__BB2_41:
	and.b64  	%rd114, %rd8, 3;
	setp.eq.s64 	%p20, %rd114, 0;
	@%p20 bra 	$L__BB2_46;
	setp.eq.s64 	%p21, %rd114, 1;
	@%p21 bra 	$L__BB2_44;
	add.s64 	%rd115, %rd173, %rd9;
	shl.b64 	%rd116, %rd115, 2;
	add.s64 	%rd117, %rd4, %rd116;
	ld.global.f32 	%f112, [%rd117];
	shl.b64 	%rd118, %rd8, 2;
	add.s64 	%rd119, %rd117, %rd118;
	ld.global.f32 	%f113, [%rd119];
	st.global.f32 	[%rd117], %f113;
	st.global.f32 	[%rd119], %f112;
	add.s64 	%rd120, %rd3, %rd116;
	ld.global.f32 	%f114, [%rd120];
	add.s64 	%rd121, %rd120, %rd118;
	ld.global.f32 	%f115, [%rd121];
	st.global.f32 	[%rd120], %f115;
	st.global.f32 	[%rd121], %f114;
	add.s64 	%rd122, %rd173, 1;
	and.b64  	%rd123, %rd122, 4294967295;
	add.s64 	%rd124, %rd123, %rd9;
	shl.b64 	%rd125, %rd124, 2;
	add.s64 	%rd126, %rd4, %rd125;
	ld.global.f32 	%f116, [%rd126];
	add.s64 	%rd127, %rd126, %rd118;
	ld.global.f32 	%f117, [%rd127];
	st.global.f32 	[%rd126], %f117;
	st.global.f32 	[%rd127], %f116;
	add.s64 	%rd128, %rd3, %rd125;
	ld.global.f32 	%f118, [%rd128];
	add.s64 	%rd129, %rd128, %rd118;
	ld.global.f32 	%f119, [%rd129];
	st.global.f32 	[%rd128], %f119;
	st.global.f32 	[%rd129], %f118;
	add.s64 	%rd130, %rd173, 2;
	and.b64  	%rd173, %rd130, 4294967295;
$L__BB2_44:
	and.b64  	%rd131, %rd43, 2;
	setp.eq.s64 	%p22, %rd131, 0;
	@%p22 bra 	$L__BB2_46;
	add.s64 	%rd132, %rd173, %rd9;
	shl.b64 	%rd133, %rd132, 2;
	add.s64 	%rd134, %rd4, %rd133;
	ld.global.f32 	%f120, [%rd134];
	shl.b64 	%rd135, %rd8, 2;
	add.s64 	%rd136, %rd134, %rd135;
	ld.global.f32 	%f121, [%rd136];
	st.global.f32 	[%rd134], %f121;
	st.global.f32 	[%rd136], %f120;
	add.s64 	%rd137, %rd3, %rd133;
	ld.global.f32 	%f122, [%rd137];
	add.s64 	%rd138, %rd137, %rd135;
	ld.global.f32 	%f123, [%rd138];
	st.global.f32 	[%rd137], %f123;
	st.global.f32 	[%rd138], %f122;
$L__BB2_46:
	ld.param.u64 	%rd168, [_Z5FFT_YPhS_S_mPfS0_S0_S0_S_S_S_mmmm_param_12];
	ld.param.u64 	%rd167, [_Z5FFT_YPhS_S_mPfS0_S0_S0_S_S_S_mmmm_param_11];
	shr.u64 	%rd26, %rd167, 1;
	sub.s64 	%rd27, %rd8, %rd26;
	shr.u64 	%rd139, %rd44, 1;
	shr.u64 	%rd140, %rd168, 1;
	cvt.u32.u64 	%r86, %rd140;
	cvt.u32.u64 	%r87, %rd139;
	sub.s32 	%r52, %r87, %r86;
	setp.lt.s32 	%p23, %r1, %r52;
	@%p23 bra 	$L__BB2_50;
	cvt.s64.s32 	%rd175, %rd27;
	add.s64 	%rd29, %rd8, %rd26;
	setp.le.u64 	%p24, %rd29, %rd175;
	@%p24 bra 	$L__BB2_50;
	ld.param.u64 	%rd166, [_Z5FFT_YPhS_S_mPfS0_S0_S0_S_S_S_mmmm_param_10];
	ld.param.u64 	%rd165, [_Z5FFT_YPhS_S_mPfS0_S0_S0_S_S_S_mmmm_param_9];
	ld.param.u64 	%rd164, [_Z5FFT_YPhS_S_mPfS0_S0_S0_S_S_S_mmmm_param_8];
	ld.param.u64 	%rd163, [_Z5FFT_YPhS_S_mPfS0_S0_S0_S_S_S_mmmm_param_3];
	cvt.u32.u64 	%r53, %rd27;
	cvt.s64.s32 	%rd141, %r1;
	mul.lo.s64 	%rd30, %rd43, %rd141;
	sub.s32 	%r88, %r1, %r52;
	cvt.s64.s32 	%rd142, %r88;
	mul.lo.s64 	%rd31, %rd163, %rd142;
	cvta.to.global.u64 	%rd32, %rd164;
	cvta.to.global.u64 	%rd33, %rd165;
	cvta.to.global.u64 	%rd34, %rd166;
	mov.u32 	%r130, %r53;
$L__BB2_49:
	add.s64 	%rd143, %rd175, %rd30;
	shl.b64 	%rd144, %rd143, 2;
	add.s64 	%rd145, %rd4, %rd144;
	ld.global.f32 	%f124, [%rd145];
	add.s64 	%rd146, %rd3, %rd144;
	ld.global.f32 	%f125, [%rd146];
	mul.f32 	%f126, %f125, %f125;
	fma.rn.f32 	%f127, %f124, %f124, %f126;
	sqrt.rn.f32 	%f128, %f127;
	setp.lt.f32 	%p25, %f128, 0f00800000;
	mul.f32 	%f129, %f128, 0f4B000000;
	selp.f32 	%f130, %f129, %f128, %p25;
	selp.f32 	%f131, 0fC1B80000, 0f00000000, %p25;
	mov.b32 	%r89, %f130;
	add.s32 	%r90, %r89, -1059760811;
	and.b32  	%r91, %r90, -8388608;
	sub.s32 	%r92, %r89, %r91;
	mov.b32 	%f132, %r92;
	cvt.rn.f32.s32 	%f133, %r91;
	fma.rn.f32 	%f134, %f133, 0f34000000, %f131;
	add.f32 	%f135, %f132, 0fBF800000;
	fma.rn.f32 	%f136, %f135, 0fBE055027, 0f3E1039F6;
	fma.rn.f32 	%f137, %f136, %f135, 0fBDF8CDCC;
	fma.rn.f32 	%f138, %f137, %f135, 0f3E0F2955;
	fma.rn.f32 	%f139, %f138, %f135, 0fBE2AD8B9;
	fma.rn.f32 	%f140, %f139, %f135, 0f3E4CED0B;
	fma.rn.f32 	%f141, %f140, %f135, 0fBE7FFF22;
	fma.rn.f32 	%f142, %f141, %f135, 0f3EAAAA78;
	fma.rn.f32 	%f143, %f142, %f135, 0fBF000000;
	mul.f32 	%f144, %f135, %f143;
	fma.rn.f32 	%f145, %f144, %f135, %f135;
	fma.rn.f32 	%f146, %f134, 0f3F317218, %f145;
	setp.gt.u32 	%p26, %r89, 2139095039;
	fma.rn.f32 	%f147, %f130, 0f7F800000, 0f7F800000;
	selp.f32 	%f148, %f147, %f146, %p26;
	setp.eq.f32 	%p27, %f130, 0f00000000;
	mul.f32 	%f149, %f148, 0f3EDE5BD9;
	mul.f32 	%f150, %f149, 0f41A00000;
	selp.f32 	%f151, 0fFF800000, %f150, %p27;
	cvt.rzi.u32.f32 	%r93, %f151;
	cvt.u16.u32 	%rs1, %r93;
	sub.s32 	%r94, %r130, %r53;
	cvt.s64.s32 	%rd147, %r94;
	add.s64 	%rd148, %rd31, %rd147;
	add.s64 	%rd149, %rd32, %rd148;
	st.global.u8 	[%rd149], %rs1;
	add.s64 	%rd150, %rd33, %rd148;
	st.global.u8 	[%rd150], %rs1;
	add.s64 	%rd151, %rd34, %rd148;
	st.global.u8 	[%rd151], %rs1;
	add.s32 	%r130, %r130, 1;
	cvt.s64.s32 	%rd175, %r130;
	setp.gt.u64 	%p28, %rd29, %rd175;
	@%p28 bra 	$L__BB2_49;
$L__BB2_50:
	ret;
$L__BB2_51:
	sub.s32 	%r64, %r5, %r113;
	shr.u32 	%r65, %r111, %r64;
	and.b32  	%r66, %r65, 1;
	setp.eq.b32 	%p3, %r66, 1;
	add.s32 	%r67, %r113, -1;
	mov.b32 	%r68, 1;
	shl.b32 	%r69, %r68, %r67;
	selp.b32 	%r70, %r69, 0, %p3;
	or.b32  	%r112, %r70, %r112;
	add.s32 	%r113, %r113, 1;
	bra.uni 	$L__BB2_3;

}
	// .globl	_Z7erosionPhS_S_mS_S_S_mmPfji
.visible .entry _Z7erosionPhS_S_mS_S_S_mmPfji(
	.param .u64 .ptr .align 1 _Z7erosionPhS_S_mS_S_S_mmPfji_param_0,
	.param .u64 .ptr .align 1 _Z7erosionPhS_S_mS_S_S_mmPfji_param_1,
	.param .u64 .ptr .align 1 _Z7erosionPhS_S_mS_S_S_mmPfji_param_2,
	.param .u64 _Z7erosionPhS_S_mS_S_S_mmPfji_param_3,
	.param .u64 .ptr .align 1 _Z7erosionPhS_S_mS_S_S_mmPfji_param_4,
	.param .u64 .ptr .align 1 _Z7erosionPhS_S_mS_S_S_mmPfji_param_5,
	.param .u64 .ptr .align 1 _Z7erosionPhS_S_mS_S_S_mmPfji_param_6,
	.param .u64 _Z7erosionPhS_S_mS_S_S_mmPfji_param_7,
	.param .u64 _Z7erosionPhS_S_mS_S_S_mmPfji_param_8,
	.param .u64 .ptr .align 1 _Z7erosionPhS_S_mS_S_S_mmPfji_param_9,
	.param .u32 _Z7erosionPhS_S_mS_S_S_mmPfji_param_10,
	.param .u32 _Z7erosionPhS_S_mS_S_S_mmPfji_param_11
)
{
	.reg .pred 	%p<47>;
	.reg .b16 	%rs<9>;
	.reg .b32 	%r<121>;
	.reg .b32 	%f<29>;
	.reg .b64 	%rd<51>;

	ld.param.u64 	%rd13, [_Z7erosionPhS_S_mS_S_S_mmPfji_param_0];
	ld.param.u32 	%r5, [_Z7erosionPhS_S_mS_S_S_mmPfji_param_3];
	ld.param.u64 	%rd8, [_Z7erosionPhS_S_mS_S_S_mmPfji_param_4];
	ld.param.u64 	%rd9, [_Z7erosionPhS_S_mS_S_S_mmPfji_param_5];
	ld.param.u64 	%rd10, [_Z7erosionPhS_S_mS_S_S_mmPfji_param_6];
	ld.param.u64 	%rd11, [_Z7erosionPhS_S_mS_S_S_mmPfji_param_7];
	ld.param.u64 	%rd12, [_Z7erosionPhS_S_mS_S_S_mmPfji_param_8];
	ld.param.u64 	%rd14, [_Z7erosionPhS_S_mS_S_S_mmPfji_param_9];
	ld.param.u32 	%r62, [_Z7erosionPhS_S_mS_S_S_mmPfji_param_10];
	ld.param.u32 	%r60, [_Z7erosionPhS_S_mS_S_S_mmPfji_param_11];
	cvta.to.global.u64 	%rd1, %rd14;
	cvta.to.global.u64 	%rd2, %rd13;
	mov.u32 	%r63, %tid.x;
	mov.u32 	%r64, %ctaid.x;
	mov.u32 	%r65, %ntid.x;
	mad.lo.s32 	%r1, %r64, %r65, %r63;
	mov.u32 	%r66, %tid.y;
	mov.u32 	%r67, %ctaid.y;
	mov.u32 	%r68, %ntid.y;
	mad.lo.s32 	%r2, %r67, %r68, %r66;
	shr.u32 	%r3, %r62, 1;
	neg.s32 	%r4, %r3;
	and.b32  	%r6, %r62, -2;
	or.b32  	%r7, %r6, 1;
	sub.s32 	%r69, %r2, %r3;
	cvt.s64.s32 	%rd3, %r69;
	sub.s32 	%r8, 1, %r3;
	shl.b32 	%r9, %r5, 2;
	add.s64 	%rd4, %rd1, 8;
	mov.b32 	%r100, 0;
	mov.u32 	%r99, %r4;
	mov.u32 	%r116, %r100;
$L__BB3_1:
	cvt.u32.u64 	%r70, %rd3;
	setp.le.u64 	%p1, %rd12, %rd3;
	add.s32 	%r71, %r99, %r1;
	cvt.s64.s32 	%rd5, %r71;
	setp.le.u64 	%p2, %rd11, %rd5;
	sub.s32 	%r72, %r2, %r3;
	mad.lo.s32 	%r13, %r72, %r5, %r71;
	min.s32 	%r73, %r71, %r70;
	setp.lt.s32 	%p3, %r73, 1;
	or.pred  	%p4, %p1, %p3;
	mul.wide.s32 	%rd16, %r100, 4;
	add.s64 	%rd6, %rd1, %rd16;
	or.pred  	%p5, %p2, %p4;
	@%p5 bra 	$L__BB3_3;
	cvt.s64.s32 	%rd17, %r13;
	add.s64 	%rd18, %rd2, %rd17;
	ld.global.u8 	%rs1, [%rd18];
	cvt.rn.f32.u16 	%f1, %rs1;
	ld.global.f32 	%f2, [%rd6];
	cvt.rn.f32.s32 	%f3, %r116;
	fma.rn.f32 	%f4, %f2, %f1, %f3;
	cvt.rzi.s32.f32 	%r116, %f4;
$L__BB3_3:
	and.b32  	%r74, %r7, 3;
	setp.eq.s32 	%p6, %r74, 1;
	add.s32 	%r114, %r100, 1;
	mov.u32 	%r105, %r8;
	@%p6 bra 	$L__BB3_9;
	cvt.u32.u64 	%r75, %rd5;
	add.s32 	%r76, %r8, %r2;
	cvt.s64.s32 	%rd20, %r76;
	setp.le.u64 	%p8, %rd12, %rd20;
	add.s32 	%r17, %r13, %r5;
	min.s32 	%r77, %r75, %r76;
	setp.lt.s32 	%p9, %r77, 1;
	or.pred  	%p10, %p8, %p9;
	or.pred  	%p11, %p2, %p10;
	@%p11 bra 	$L__BB3_6;
	cvt.s64.s32 	%rd21, %r17;
	add.s64 	%rd22, %rd2, %rd21;
	ld.global.u8 	%rs2, [%rd22];
	cvt.rn.f32.u16 	%f5, %rs2;
	ld.global.f32 	%f6, [%rd6+4];
	cvt.rn.f32.s32 	%f7, %r116;
	fma.rn.f32 	%f8, %f6, %f5, %f7;
	cvt.rzi.s32.f32 	%r116, %f8;
$L__BB3_6:
	cvt.u32.u64 	%r78, %rd5;
	cvt.u32.u64 	%r79, %rd3;
	setp.gt.s32 	%p12, %r78, 0;
	setp.gt.s32 	%p14, %r79, -2;
	sub.s32 	%r80, %r2, %r3;
	add.s32 	%r81, %r80, 2;
	cvt.s64.s32 	%rd24, %r81;
	setp.gt.u64 	%p15, %rd12, %rd24;
	and.pred  	%p16, %p12, %p14;
	and.pred  	%p17, %p15, %p16;
	not.pred 	%p19, %p17;
	or.pred  	%p20, %p2, %p19;
	@%p20 bra 	$L__BB3_8;
	add.s32 	%r82, %r17, %r5;
	cvt.s64.s32 	%rd25, %r82;
	add.s64 	%rd26, %rd2, %rd25;
	ld.global.u8 	%rs3, [%rd26];
	cvt.rn.f32.u16 	%f9, %rs3;
	ld.global.f32 	%f10, [%rd6+8];
	cvt.rn.f32.s32 	%f11, %r116;
	fma.rn.f32 	%f12, %f10, %f9, %f11;
	cvt.rzi.s32.f32 	%r116, %f12;
$L__BB3_8:
	sub.s32 	%r105, 3, %r3;
	add.s32 	%r114, %r100, 3;
$L__BB3_9:
	setp.lt.u32 	%p21, %r6, 3;
	@%p21 bra 	$L__BB3_20;
	cvt.u32.u64 	%r83, %rd5;
	add.s32 	%r113, %r4, %r105;
	add.s32 	%r84, %r2, %r105;
	add.s32 	%r112, %r84, 1;
	mul.lo.s32 	%r85, %r5, %r84;
	add.s32 	%r86, %r85, %r5;
	add.s32 	%r111, %r83, %r86;
	add.s32 	%r87, %r84, 2;
	mad.lo.s32 	%r110, %r5, %r87, %r83;
	add.s32 	%r88, %r84, 3;
	mad.lo.s32 	%r109, %r5, %r88, %r83;
	add.s32 	%r108, %r83, %r85;
$L__BB3_11:
	cvt.u32.u64 	%r89, %rd5;
	mul.wide.s32 	%rd28, %r114, 4;
	add.s64 	%rd7, %rd4, %rd28;
	add.s32 	%r41, %r112, -1;
	cvt.s64.s32 	%rd29, %r41;
	setp.le.u64 	%p23, %rd12, %rd29;
	min.s32 	%r90, %r89, %r41;
	setp.lt.s32 	%p24, %r90, 1;
	or.pred  	%p25, %p23, %p2;
	or.pred  	%p26, %p25, %p24;
	@%p26 bra 	$L__BB3_13;
	cvt.s64.s32 	%rd30, %r108;
	add.s64 	%rd31, %rd2, %rd30;
	ld.global.u8 	%rs4, [%rd31];
	cvt.rn.f32.u16 	%f13, %rs4;
	ld.global.f32 	%f14, [%rd7+-8];
	cvt.rn.f32.s32 	%f15, %r116;
	fma.rn.f32 	%f16, %f14, %f13, %f15;
	cvt.rzi.s32.f32 	%r116, %f16;
$L__BB3_13:
	cvt.u32.u64 	%r91, %rd5;
	setp.lt.s32 	%p27, %r91, 1;
	cvt.s64.s32 	%rd33, %r112;
	setp.le.u64 	%p29, %rd12, %rd33;
	setp.gt.u32 	%p30, %r41, 2147483646;
	or.pred  	%p31, %p27, %p30;
	or.pred  	%p32, %p29, %p31;
	or.pred  	%p33, %p2, %p32;
	@%p33 bra 	$L__BB3_15;
	cvt.s64.s32 	%rd34, %r111;
	add.s64 	%rd35, %rd2, %rd34;
	ld.global.u8 	%rs5, [%rd35];
	cvt.rn.f32.u16 	%f17, %rs5;
	ld.global.f32 	%f18, [%rd7+-4];
	cvt.rn.f32.s32 	%f19, %r116;
	fma.rn.f32 	%f20, %f18, %f17, %f19;
	cvt.rzi.s32.f32 	%r116, %f20;
$L__BB3_15:
	cvt.u32.u64 	%r92, %rd5;
	add.s32 	%r93, %r112, 1;
	cvt.s64.s32 	%rd37, %r93;
	setp.le.u64 	%p35, %rd12, %rd37;
	min.s32 	%r94, %r92, %r93;
	setp.lt.s32 	%p36, %r94, 1;
	or.pred  	%p37, %p35, %p2;
	or.pred  	%p38, %p37, %p36;
	@%p38 bra 	$L__BB3_17;
	cvt.s64.s32 	%rd38, %r110;
	add.s64 	%rd39, %rd2, %rd38;
	ld.global.u8 	%rs6, [%rd39];
	cvt.rn.f32.u16 	%f21, %rs6;
	ld.global.f32 	%f22, [%rd7];
	cvt.rn.f32.s32 	%f23, %r116;
	fma.rn.f32 	%f24, %f22, %f21, %f23;
	cvt.rzi.s32.f32 	%r116, %f24;
$L__BB3_17:
	add.s32 	%r95, %r112, 2;
	cvt.u32.u64 	%r96, %rd5;
	cvt.s64.s32 	%rd41, %r95;
	setp.le.u64 	%p40, %rd12, %rd41;
	min.s32 	%r97, %r96, %r95;
	setp.lt.s32 	%p41, %r97, 1;
	or.pred  	%p42, %p40, %p2;
	or.pred  	%p43, %p42, %p41;
	@%p43 bra 	$L__BB3_19;
	cvt.s64.s32 	%rd42, %r109;
	add.s64 	%rd43, %rd2, %rd42;
	ld.global.u8 	%rs7, [%rd43];
	cvt.rn.f32.u16 	%f25, %rs7;
	ld.global.f32 	%f26, [%rd7+4];
	cvt.rn.f32.s32 	%f27, %r116;
	fma.rn.f32 	%f28, %f26, %f25, %f27;
	cvt.rzi.s32.f32 	%r116, %f28;
$L__BB3_19:
	add.s32 	%r114, %r114, 4;
	add.s32 	%r113, %r113, 4;
	add.s32 	%r112, %r112, 4;
	add.s32 	%r111, %r111, %r9;
	add.s32 	%r110, %r110, %r9;
	add.s32 	%r109, %r109, %r9;
	add.s32 	%r108, %r108, %r9;
	setp.ne.s32 	%p44, %r113, 1;
	@%p44 bra 	$L__BB3_11;
$L__BB3_20:
	add.s32 	%r58, %r99, 1;
	setp.ne.s32 	%p45, %r99, %r3;
	add.s32 	%r100, %r7, %r100;
	mov.u32 	%r99, %r58;
	@%p45 bra 	$L__BB3_1;
	cvta.to.global.u64 	%rd44, %rd8;
	cvta.to.global.u64 	%rd45, %rd9;
	cvta.to.global.u64 	%rd46, %rd10;
	mad.lo.s32 	%r98, %r2, %r5, %r1;
	setp.ge.s32 	%p46, %r116, %r60;
	selp.s16 	%rs8, -1, 0, %p46;
	cvt.s64.s32 	%rd47, %r98;
	add.s64 	%rd48, %rd44, %rd47;
	st.global.u8 	[%rd48], %rs8;
	add.s64 	%rd49, %rd45, %rd47;
	st.global.u8 	[%rd49], %rs8;
	add.s64 	%rd50, %rd46, %rd47;
	st.global.u8 	[%rd50], %rs8;
	ret;

}
	// .globl	_Z13histogramGrayPhS_S_mPj
.visible .entry _Z13histogramGrayPhS_S_mPj(
	.param .u64 .ptr .align 1 _Z13histogramGrayPhS_S_mPj_param_0,
	.param .u64 .ptr .align 1 _Z13histogramGrayPhS_S_mPj_param_1,
	.param .u64 .ptr .align 1 _Z13histogramGrayPhS_S_mPj_param_2,
	.param .u64 _Z13histogramGrayPhS_S_mPj_param_3,
	.param .u64 .ptr .align 1 _Z13histogramGrayPhS_S_mPj_param_4
)
{
	.reg .b16 	%rs<6>;
	.reg .b32 	%r<15>;
	.reg .b64 	%rd<15>;
	.reg .b64 	%fd<7>;

	ld.param.u64 	%rd1, [_Z13histogramGrayPhS_S_mPj_param_0];
	ld.param.u64 	%rd2, [_Z13histogramGrayPhS_S_mPj_param_1];
	ld.param.u64 	%rd3, [_Z13histogramGrayPhS_S_mPj_param_2];
	ld.param.u32 	%r1, [_Z13histogramGrayPhS_S_mPj_param_3];
	ld.param.u64 	%rd4, [_Z13histogramGrayPhS_S_mPj_param_4];
	cvta.to.global.u64 	%rd5, %rd4;
	cvta.to.global.u64 	%rd6, %rd3;
	cvta.to.global.u64 	%rd7, %rd2;
	cvta.to.global.u64 	%rd8, %rd1;
	mov.u32 	%r2, %tid.x;
	mov.u32 	%r3, %ctaid.x;
	mov.u32 	%r4, %ntid.x;
	mad.lo.s32 	%r5, %r3, %r4, %r2;
	mov.u32 	%r6, %tid.y;
	mov.u32 	%r7, %ctaid.y;
	mov.u32 	%r8, %ntid.y;
	mad.lo.s32 	%r9, %r7, %r8, %r6;
	mad.lo.s32 	%r10, %r9, %r1, %r5;
	cvt.s64.s32 	%rd9, %r10;
	add.s64 	%rd10, %rd8, %rd9;
	ld.global.u8 	%rs1, [%rd10];
	cvt.rn.f64.u16 	%fd1, %rs1;
	add.s64 	%rd11, %rd7, %rd9;
	ld.global.u8 	%rs2, [%rd11];
	cvt.rn.f64.u16 	%fd2, %rs2;
	mul.f64 	%fd3, %fd2, 0d3FE2C8B439581062;
	fma.rn.f64 	%fd4, %fd1, 0d3FD3212D77318FC5, %fd3;
	add.s64 	%rd12, %rd6, %rd9;
	ld.global.u8 	%rs3, [%rd12];
	cvt.rn.f64.u16 	%fd5, %rs3;
	fma.rn.f64 	%fd6, %fd5, 0d3FBD2F1A9FBE76C9, %fd4;
	cvt.rzi.u32.f64 	%r11, %fd6;
	cvt.u16.u32 	%rs4, %r11;
	st.global.u8 	[%rd10], %rs4;
	st.global.u8 	[%rd11], %rs4;
	ld.global.u8 	%rs5, [%rd10];
	st.global.u8 	[%rd12], %rs5;
	cvt.u32.u16 	%r12, %rs5;
	and.b32  	%r13, %r12, 255;
	mul.wide.u32 	%rd13, %r13, 4;
	add.s64 	%rd14, %rd5, %rd13;
	atom.global.add.u32 	%r14, [%rd14], 1;
	ret;

}
	// .globl	_Z6binaryPhS_S_mi
.visible .entry _Z6binaryPhS_S_mi(
	.param .u64 .ptr .align 1 _Z6binaryPhS_S_mi_param_0,
	.param .u64 .ptr .align 1 _Z6binaryPhS_S_mi_param_1,
	.param .u64 .ptr .align 1 _Z6binaryPhS_S_mi_param_2,
	.param .u64 _Z6binaryPhS_S_mi_param_3,
	.param .u32 _Z6binaryPhS_S_mi_param_4
)
{
	.reg .pred 	%p<2>;
	.reg .b16 	%rs<2>;
	.reg .b32 	%r<13>;
	.reg .b64 	%rd<11>;

	ld.param.u64 	%rd1, [_Z6binaryPhS_S_mi_param_0];
	ld.param.u64 	%rd2, [_Z6binaryPhS_S_mi_param_1];
	ld.param.u64 	%rd3, [_Z6binaryPhS_S_mi_param_2];
	ld.param.u32 	%r1, [_Z6binaryPhS_S_mi_param_3];
	ld.param.u32 	%r2, [_Z6binaryPhS_S_mi_param_4];
	cvta.to.global.u64 	%rd4, %rd3;
	cvta.to.global.u64 	%rd5, %rd2;
	cvta.to.global.u64 	%rd6, %rd1;
	mov.u32 	%r3, %tid.x;
	mov.u32 	%r4, %ctaid.x;
	mov.u32 	%r5, %ntid.x;
	mad.lo.s32 	%r6, %r4, %r5, %r3;
	mov.u32 	%r7, %tid.y;
	mov.u32 	%r8, %ctaid.y;
	mov.u32 	%r9, %ntid.y;
	mad.lo.s32 	%r10, %r8, %r9, %r7;
	mad.lo.s32 	%r11, %r10, %r1, %r6;
	cvt.s64.s32 	%rd7, %r11;
	add.s64 	%rd8, %rd6, %rd7;
	ld.global.u8 	%r12, [%rd8];
	setp.lt.s32 	%p1, %r2, %r12;
	selp.s16 	%rs1, -1, 0, %p1;
	st.global.u8 	[%rd8], %rs1;
	add.s64 	%rd9, %rd5, %rd7;
	st.global.u8 	[%rd9], %rs1;
	add.s64 	%rd10, %rd4, %rd7;
	st.global.u8 	[%rd10], %rs1;
	ret;

}
	// .globl	_Z4CopyPhS_S_mS_S_S_
.visible .entry _Z4CopyPhS_S_mS_S_S_(
	.param .u64 .ptr .align 1 _Z4CopyPhS_S_mS_S_S__param_0,
	.param .u64 .ptr .align 1 _Z4CopyPhS_S_mS_S_S__param_1,
	.param .u64 .ptr .align 1 _Z4CopyPhS_S_mS_S_S__param_2,
	.param .u64 _Z4CopyPhS_S_mS_S_S__param_3,
	.param .u64 .ptr .align 1 _Z4CopyPhS_S_mS_S_S__param_4,
	.param .u64 .ptr .align 1 _Z4CopyPhS_S_mS_S_S__param_5,
	.param .u64 .ptr .align 1 _Z4CopyPhS_S_mS_S_S__param_6
)
{
	.reg .b16 	%rs<4>;
	.reg .b32 	%r<11>;
	.reg .b64 	%rd<20>;

	ld.param.u64 	%rd1, [_Z4CopyPhS_S_mS_S_S__param_0];
	ld.param.u64 	%rd2, [_Z4CopyPhS_S_mS_S_S__param_1];
	ld.param.u64 	%rd3, [_Z4CopyPhS_S_mS_S_S__param_2];
	ld.param.u32 	%r1, [_Z4CopyPhS_S_mS_S_S__param_3];
	ld.param.u64 	%rd4, [_Z4CopyPhS_S_mS_S_S__param_4];
	ld.param.u64 	%rd5, [_Z4CopyPhS_S_mS_S_S__param_5];
	ld.param.u64 	%rd6, [_Z4CopyPhS_S_mS_S_S__param_6];
	cvta.to.global.u64 	%rd7, %rd6;
	cvta.to.global.u64 	%rd8, %rd3;
	cvta.to.global.u64 	%rd9, %rd5;
	cvta.to.global.u64 	%rd10, %rd2;
	cvta.to.global.u64 	%rd11, %rd4;
	cvta.to.global.u64 	%rd12, %rd1;
	mov.u32 	%r2, %tid.x;
	mov.u32 	%r3, %ctaid.x;
	mov.u32 	%r4, %ntid.x;
	mad.lo.s32 	%r5, %r3, %r4, %r2;
	mov.u32 	%r6, %tid.y;
	mov.u32 	%r7, %ctaid.y;
	mov.u32 	%r8, %ntid.y;
	mad.lo.s32 	%r9, %r7, %r8, %r6;
	mad.lo.s32 	%r10, %r9, %r1, %r5;
	cvt.s64.s32 	%rd13, %r10;
	add.s64 	%rd14, %rd12, %rd13;
	ld.global.u8 	%rs1, [%rd14];
	add.s64 	%rd15, %rd11, %rd13;
	st.global.u8 	[%rd15], %rs1;
	add.s64 	%rd16, %rd10, %rd13;
	ld.global.u8 	%rs2, [%rd16];
	add.s64 	%rd17, %rd9, %rd13;
	st.global.u8 	[%rd17], %rs2;
	add.s64 	%rd18, %rd8, %rd13;
	ld.global.u8 	%rs3, [%rd18];
	add.s64 	%rd19, %rd7, %rd13;
	st.global.u8 	[%rd19], %rs3;
	ret;

}
	// .globl	_Z13median_filterPhS_S_mS_S_S_mmj
.visible .entry _Z13median_filterPhS_S_mS_S_S_mmj(
	.param .u64 .ptr .align 1 _Z13median_filterPhS_S_mS_S_S_mmj_param_0,
	.param .u64 .ptr .align 1 _Z13median_filterPhS_S_mS_S_S_mmj_param_1,
	.param .u64 .ptr .align 1 _Z13median_filterPhS_S_mS_S_S_mmj_param_2,
	.param .u64 _Z13median_filterPhS_S_mS_S_S_mmj_param_3,
	.param .u64 .ptr .align 1 _Z13median_filterPhS_S_mS_S_S_mmj_param_4,
	.param .u64 .ptr .align 1 _Z13median_filterPhS_S_mS_S_S_mmj_param_5,
	.param .u64 .ptr .align 1 _Z13median_filterPhS_S_mS_S_S_mmj_param_6,
	.param .u64 _Z13median_filterPhS_S_mS_S_S_mmj_param_7,
	.param .u64 _Z13median_filterPhS_S_mS_S_S_mmj_param_8,
	.param .u32 _Z13median_filterPhS_S_mS_S_S_mmj_param_9
)
{
	.local .align 4 .b8 	__local_depot7[108];
	.reg .b64 	%SP;
	.reg .b64 	%SPL;
	.reg .pred 	%p<90>;
	.reg .b32 	%r<269>;
	.reg .b64 	%rd<120>;

	mov.u64 	%SPL, __local_depot7;
	ld.param.u64 	%rd24, [_Z13median_filterPhS_S_mS_S_S_mmj_param_0];
	ld.param.u64 	%rd25, [_Z13median_filterPhS_S_mS_S_S_mmj_param_1];
	ld.param.u64 	%rd26, [_Z13median_filterPhS_S_mS_S_S_mmj_param_2];
	ld.param.u32 	%r5, [_Z13median_filterPhS_S_mS_S_S_mmj_param_3];
	ld.param.u64 	%rd19, [_Z13median_filterPhS_S_mS_S_S_mmj_param_4];
	ld.param.u64 	%rd20, [_Z13median_filterPhS_S_mS_S_S_mmj_param_5];
	ld.param.u64 	%rd21, [_Z13median_filterPhS_S_mS_S_S_mmj_param_6];
	ld.param.u64 	%rd22, [_Z13median_filterPhS_S_mS_S_S_mmj_param_7];
	ld.param.u64 	%rd23, [_Z13median_filterPhS_S_mS_S_S_mmj_param_8];
	ld.param.u32 	%r144, [_Z13median_filterPhS_S_mS_S_S_mmj_param_9];
	cvta.to.global.u64 	%rd1, %rd26;
	cvta.to.global.u64 	%rd2, %rd25;
	cvta.to.global.u64 	%rd3, %rd24;
	add.u64 	%rd4, %SPL, 0;
	add.u64 	%rd5, %SPL, 36;
	add.u64 	%rd6, %SPL, 72;
	mov.u32 	%r145, %tid.x;
	mov.u32 	%r146, %ctaid.x;
	mov.u32 	%r147, %ntid.x;
	mad.lo.s32 	%r1, %r146, %r147, %r145;
	mov.u32 	%r148, %tid.y;
	mov.u32 	%r149, %ctaid.y;
	mov.u32 	%r150, %ntid.y;
	mad.lo.s32 	%r2, %r149, %r150, %r148;
	shr.u32 	%r3, %r144, 1;
	neg.s32 	%r223, %r3;
	and.b32  	%r6, %r144, -2;
	sub.s32 	%r151, %r2, %r3;
	cvt.s64.s32 	%rd7, %r151;
	sub.s32 	%r7, 1, %r3;
	and.b32  	%r8, %r144, 2;
	add.s32 	%r152, %r151, 2;
	cvt.s64.s32 	%rd8, %r152;
	sub.s32 	%r9, 3, %r3;
	mov.b32 	%r231, 0;
$L__BB7_1:
	cvt.u32.u64 	%r153, %rd7;
	setp.le.u64 	%p1, %rd23, %rd7;
	add.s32 	%r154, %r223, %r1;
	cvt.s64.s32 	%rd9, %r154;
	setp.le.u64 	%p2, %rd22, %rd9;
	sub.s32 	%r155, %r2, %r3;
	mad.lo.s32 	%r13, %r155, %r5, %r154;
	min.s32 	%r156, %r154, %r153;
	setp.lt.s32 	%p3, %r156, 1;
	or.pred  	%p4, %p1, %p3;
	or.pred  	%p5, %p2, %p4;
	@%p5 bra 	$L__BB7_3;
	cvt.s64.s32 	%rd31, %r13;
	add.s64 	%rd32, %rd3, %rd31;
	ld.global.u8 	%r157, [%rd32];
	mul.wide.s32 	%rd33, %r231, 4;
	add.s64 	%rd34, %rd4, %rd33;
	st.local.u32 	[%rd34], %r157;
	add.s64 	%rd35, %rd2, %rd31;
	ld.global.u8 	%r158, [%rd35];
	add.s64 	%rd36, %rd5, %rd33;
	st.local.u32 	[%rd36], %r158;
	add.s64 	%rd37, %rd1, %rd31;
	ld.global.u8 	%r159, [%rd37];
	add.s64 	%rd38, %rd6, %rd33;
	st.local.u32 	[%rd38], %r159;
	add.s32 	%r231, %r231, 1;
$L__BB7_3:
	setp.eq.s32 	%p6, %r8, 0;
	mov.u32 	%r229, %r7;
	@%p6 bra 	$L__BB7_8;
	cvt.u32.u64 	%r160, %rd9;
	add.s32 	%r161, %r7, %r2;
	cvt.s64.s32 	%rd40, %r161;
	setp.le.u64 	%p8, %rd23, %rd40;
	add.s32 	%r16, %r13, %r5;
	min.s32 	%r162, %r160, %r161;
	setp.lt.s32 	%p9, %r162, 1;
	or.pred  	%p10, %p8, %p9;
	or.pred  	%p11, %p2, %p10;
	@%p11 bra 	$L__BB7_6;
	cvt.s64.s32 	%rd41, %r16;
	add.s64 	%rd42, %rd3, %rd41;
	ld.global.u8 	%r163, [%rd42];
	mul.wide.s32 	%rd43, %r231, 4;
	add.s64 	%rd44, %rd4, %rd43;
	st.local.u32 	[%rd44], %r163;
	add.s64 	%rd45, %rd2, %rd41;
	ld.global.u8 	%r164, [%rd45];
	add.s64 	%rd46, %rd5, %rd43;
	st.local.u32 	[%rd46], %r164;
	add.s64 	%rd47, %rd1, %rd41;
	ld.global.u8 	%r165, [%rd47];
	add.s64 	%rd48, %rd6, %rd43;
	st.local.u32 	[%rd48], %r165;
	add.s32 	%r231, %r231, 1;
$L__BB7_6:
	cvt.u32.u64 	%r166, %rd9;
	cvt.u32.u64 	%r167, %rd7;
	setp.gt.s32 	%p12, %r166, 0;
	setp.gt.s32 	%p14, %r167, -2;
	setp.gt.u64 	%p15, %rd23, %rd8;
	and.pred  	%p16, %p12, %p14;
	and.pred  	%p17, %p15, %p16;
	not.pred 	%p19, %p17;
	or.pred  	%p20, %p2, %p19;
	mov.u32 	%r229, %r9;
	@%p20 bra 	$L__BB7_8;
	add.s32 	%r168, %r16, %r5;
	cvt.s64.s32 	%rd50, %r168;
	add.s64 	%rd51, %rd3, %rd50;
	ld.global.u8 	%r169, [%rd51];
	mul.wide.s32 	%rd52, %r231, 4;
	add.s64 	%rd53, %rd4, %rd52;
	st.local.u32 	[%rd53], %r169;
	add.s64 	%rd54, %rd2, %rd50;
	ld.global.u8 	%r170, [%rd54];
	add.s64 	%rd55, %rd5, %rd52;
	st.local.u32 	[%rd55], %r170;
	add.s64 	%rd56, %rd1, %rd50;
	ld.global.u8 	%r171, [%rd56];
	add.s64 	%rd57, %rd6, %rd52;
	st.local.u32 	[%rd57], %r171;
	add.s32 	%r231, %r231, 1;
$L__BB7_8:
	setp.lt.u32 	%p21, %r6, 3;
	@%p21 bra 	$L__BB7_18;
$L__BB7_9:
	cvt.u32.u64 	%r172, %rd9;
	add.s32 	%r24, %r229, %r2;
	mad.lo.s32 	%r25, %r24, %r5, %r172;
	cvt.s64.s32 	%rd59, %r24;
	setp.le.u64 	%p23, %rd23, %rd59;
	min.s32 	%r173, %r172, %r24;
	setp.lt.s32 	%p24, %r173, 1;
	or.pred  	%p25, %p23, %p24;
	or.pred  	%p26, %p2, %p25;
	@%p26 bra 	$L__BB7_11;
	cvt.s64.s32 	%rd60, %r25;
	add.s64 	%rd61, %rd3, %rd60;
	ld.global.u8 	%r174, [%rd61];
	mul.wide.s32 	%rd62, %r231, 4;
	add.s64 	%rd63, %rd4, %rd62;
	st.local.u32 	[%rd63], %r174;
	add.s64 	%rd64, %rd2, %rd60;
	ld.global.u8 	%r175, [%rd64];
	add.s64 	%rd65, %rd5, %rd62;
	st.local.u32 	[%rd65], %r175;
	add.s64 	%rd66, %rd1, %rd60;
	ld.global.u8 	%r176, [%rd66];
	add.s64 	%rd67, %rd6, %rd62;
	st.local.u32 	[%rd67], %r176;
	add.s32 	%r231, %r231, 1;
$L__BB7_11:
	cvt.u32.u64 	%r177, %rd9;
	setp.lt.s32 	%p27, %r177, 1;
	add.s32 	%r178, %r24, 1;
	add.s32 	%r28, %r25, %r5;
	cvt.s64.s32 	%rd69, %r178;
	setp.le.u64 	%p29, %rd23, %rd69;
	setp.gt.u32 	%p30, %r24, 2147483646;
	or.pred  	%p31, %p27, %p30;
	or.pred  	%p32, %p29, %p31;
	or.pred  	%p33, %p2, %p32;
	@%p33 bra 	$L__BB7_13;
	cvt.s64.s32 	%rd70, %r28;
	add.s64 	%rd71, %rd3, %rd70;
	ld.global.u8 	%r179, [%rd71];
	mul.wide.s32 	%rd72, %r231, 4;
	add.s64 	%rd73, %rd4, %rd72;
	st.local.u32 	[%rd73], %r179;
	add.s64 	%rd74, %rd2, %rd70;
	ld.global.u8 	%r180, [%rd74];
	add.s64 	%rd75, %rd5, %rd72;
	st.local.u32 	[%rd75], %r180;
	add.s64 	%rd76, %rd1, %rd70;
	ld.global.u8 	%r181, [%rd76];
	add.s64 	%rd77, %rd6, %rd72;
	st.local.u32 	[%rd77], %r181;
	add.s32 	%r231, %r231, 1;
$L__BB7_13:
	cvt.u32.u64 	%r182, %rd9;
	add.s32 	%r183, %r24, 2;
	add.s32 	%r31, %r28, %r5;
	cvt.s64.s32 	%rd79, %r183;
	setp.le.u64 	%p35, %rd23, %rd79;
	min.s32 	%r184, %r182, %r183;
	setp.lt.s32 	%p36, %r184, 1;
	or.pred  	%p37, %p35, %p2;
	or.pred  	%p38, %p37, %p36;
	@%p38 bra 	$L__BB7_15;
	cvt.s64.s32 	%rd80, %r31;
	add.s64 	%rd81, %rd3, %rd80;
	ld.global.u8 	%r185, [%rd81];
	mul.wide.s32 	%rd82, %r231, 4;
	add.s64 	%rd83, %rd4, %rd82;
	st.local.u32 	[%rd83], %r185;
	add.s64 	%rd84, %rd2, %rd80;
	ld.global.u8 	%r186, [%rd84];
	add.s64 	%rd85, %rd5, %rd82;
	st.local.u32 	[%rd85], %r186;
	add.s64 	%rd86, %rd1, %rd80;
	ld.global.u8 	%r187, [%rd86];
	add.s64 	%rd87, %rd6, %rd82;
	st.local.u32 	[%rd87], %r187;
	add.s32 	%r231, %r231, 1;
$L__BB7_15:
	cvt.u32.u64 	%r188, %rd9;
	add.s32 	%r189, %r24, 3;
	cvt.s64.s32 	%rd89, %r189;
	setp.le.u64 	%p40, %rd23, %rd89;
	min.s32 	%r190, %r188, %r189;
	setp.lt.s32 	%p41, %r190, 1;
	or.pred  	%p42, %p40, %p2;
	or.pred  	%p43, %p42, %p41;
	@%p43 bra 	$L__BB7_17;
	add.s32 	%r191, %r31, %r5;
	cvt.s64.s32 	%rd90, %r191;
	add.s64 	%rd91, %rd3, %rd90;
	ld.global.u8 	%r192, [%rd91];
	mul.wide.s32 	%rd92, %r231, 4;
	add.s64 	%rd93, %rd4, %rd92;
	st.local.u32 	[%rd93], %r192;
	add.s64 	%rd94, %rd2, %rd90;
	ld.global.u8 	%r193, [%rd94];
	add.s64 	%rd95, %rd5, %rd92;
	st.local.u32 	[%rd95], %r193;
	add.s64 	%rd96, %rd1, %rd90;
	ld.global.u8 	%r194, [%rd96];
	add.s64 	%rd97, %rd6, %rd92;
	st.local.u32 	[%rd97], %r194;
	add.s32 	%r231, %r231, 1;
$L__BB7_17:
	add.s32 	%r36, %r229, 4;
	add.s32 	%r195, %r229, 3;
	setp.ne.s32 	%p44, %r195, %r3;
	mov.u32 	%r229, %r36;
	@%p44 bra 	$L__BB7_9;
$L__BB7_18:
	add.s32 	%r38, %r223, 1;
	setp.eq.s32 	%p45, %r223, %r3;
	mov.u32 	%r223, %r38;
	@%p45 bra 	$L__BB7_19;
	bra.uni 	$L__BB7_1;
$L__BB7_19:
	setp.lt.s32 	%p46, %r231, 1;
	@%p46 bra 	$L__BB7_92;
	add.s32 	%r10, %r231, -2;
	mov.b32 	%r236, 0;
$L__BB7_21:
	mov.u32 	%r39, %r236;
	add.s32 	%r236, %r39, 1;
	setp.ge.s32 	%p47, %r236, %r231;
	@%p47 bra 	$L__BB7_43;
	mul.wide.u32 	%rd98, %r39, 4;
	add.s64 	%rd10, %rd4, %rd98;
	not.b32 	%r197, %r39;
	add.s32 	%r198, %r231, %r197;
	and.b32  	%r41, %r198, 3;
	setp.eq.s32 	%p48, %r41, 0;
	mov.u32 	%r239, %r236;
	@%p48 bra 	$L__BB7_32;
	ld.local.u32 	%r42, [%rd10+4];
	ld.local.u32 	%r238, [%rd10];
	setp.ge.s32 	%p49, %r42, %r238;
	@%p49 bra 	$L__BB7_25;
	st.local.u32 	[%rd10+4], %r238;
	and.b32  	%r238, %r42, 255;
	st.local.u32 	[%rd10], %r238;
$L__BB7_25:
	add.s32 	%r239, %r39, 2;
	setp.eq.s32 	%p50, %r41, 1;
	@%p50 bra 	$L__BB7_32;
	ld.local.u32 	%r47, [%rd10+8];
	setp.ge.s32 	%p51, %r47, %r238;
	@%p51 bra 	$L__BB7_28;
	st.local.u32 	[%rd10+8], %r238;
	and.b32  	%r238, %r47, 255;
	st.local.u32 	[%rd10], %r238;
$L__BB7_28:
	add.s32 	%r239, %r39, 3;
	setp.eq.s32 	%p52, %r41, 2;
	@%p52 bra 	$L__BB7_32;
	ld.local.u32 	%r51, [%rd10+12];
	setp.ge.s32 	%p53, %r51, %r238;
	@%p53 bra 	$L__BB7_31;
	st.local.u32 	[%rd10+12], %r238;
	and.b32  	%r199, %r51, 255;
	st.local.u32 	[%rd10], %r199;
$L__BB7_31:
	add.s32 	%r239, %r39, 4;
$L__BB7_32:
	sub.s32 	%r200, %r10, %r39;
	setp.lt.u32 	%p54, %r200, 3;
	@%p54 bra 	$L__BB7_43;
	ld.local.u32 	%r242, [%rd10];
$L__BB7_34:
	mul.wide.u32 	%rd99, %r239, 4;
	add.s64 	%rd11, %rd4, %rd99;
	ld.local.u32 	%r57, [%rd11];
	setp.ge.s32 	%p55, %r57, %r242;
	@%p55 bra 	$L__BB7_36;
	st.local.u32 	[%rd11], %r242;
	and.b32  	%r242, %r57, 255;
	st.local.u32 	[%rd10], %r242;
$L__BB7_36:
	ld.local.u32 	%r60, [%rd11+4];
	setp.ge.s32 	%p56, %r60, %r242;
	@%p56 bra 	$L__BB7_38;
	st.local.u32 	[%rd11+4], %r242;
	and.b32  	%r242, %r60, 255;
	st.local.u32 	[%rd10], %r242;
$L__BB7_38:
	ld.local.u32 	%r63, [%rd11+8];
	setp.ge.s32 	%p57, %r63, %r242;
	@%p57 bra 	$L__BB7_40;
	st.local.u32 	[%rd11+8], %r242;
	and.b32  	%r242, %r63, 255;
	st.local.u32 	[%rd10], %r242;
$L__BB7_40:
	ld.local.u32 	%r66, [%rd11+12];
	setp.ge.s32 	%p58, %r66, %r242;
	@%p58 bra 	$L__BB7_42;
	st.local.u32 	[%rd11+12], %r242;
	and.b32  	%r242, %r66, 255;
	st.local.u32 	[%rd10], %r242;
$L__BB7_42:
	add.s32 	%r239, %r239, 4;
	setp.ne.s32 	%p59, %r239, %r231;
	@%p59 bra 	$L__BB7_34;
$L__BB7_43:
	setp.eq.s32 	%p60, %r236, %r231;
	@%p60 bra 	$L__BB7_44;
	bra.uni 	$L__BB7_21;
$L__BB7_44:
	mov.b32 	%r246, 0;
$L__BB7_45:
	mov.u32 	%r70, %r246;
	add.s32 	%r246, %r70, 1;
	setp.ge.s32 	%p61, %r246, %r231;
	@%p61 bra 	$L__BB7_67;
	mul.wide.u32 	%rd100, %r70, 4;
	add.s64 	%rd12, %rd5, %rd100;
	not.b32 	%r202, %r70;
	add.s32 	%r203, %r231, %r202;
	and.b32  	%r72, %r203, 3;
	setp.eq.s32 	%p62, %r72, 0;
	mov.u32 	%r249, %r246;
	@%p62 bra 	$L__BB7_56;
	ld.local.u32 	%r73, [%rd12+4];
	ld.local.u32 	%r248, [%rd12];
	setp.ge.s32 	%p63, %r73, %r248;
	@%p63 bra 	$L__BB7_49;
	st.local.u32 	[%rd12+4], %r248;
	and.b32  	%r248, %r73, 255;
	st.local.u32 	[%rd12], %r248;
$L__BB7_49:
	add.s32 	%r249, %r70, 2;
	setp.eq.s32 	%p64, %r72, 1;
	@%p64 bra 	$L__BB7_56;
	ld.local.u32 	%r78, [%rd12+8];
	setp.ge.s32 	%p65, %r78, %r248;
	@%p65 bra 	$L__BB7_52;
	st.local.u32 	[%rd12+8], %r248;
	and.b32  	%r248, %r78, 255;
	st.local.u32 	[%rd12], %r248;
$L__BB7_52:
	add.s32 	%r249, %r70, 3;
	setp.eq.s32 	%p66, %r72, 2;
	@%p66 bra 	$L__BB7_56;
	ld.local.u32 	%r82, [%rd12+12];
	setp.ge.s32 	%p67, %r82, %r248;
	@%p67 bra 	$L__BB7_55;
	st.local.u32 	[%rd12+12], %r248;
	and.b32  	%r204, %r82, 255;
	st.local.u32 	[%rd12], %r204;
$L__BB7_55:
	add.s32 	%r249, %r70, 4;
$L__BB7_56:
	sub.s32 	%r205, %r10, %r70;
	setp.lt.u32 	%p68, %r205, 3;
	@%p68 bra 	$L__BB7_67;
	ld.local.u32 	%r252, [%rd12];
$L__BB7_58:
	mul.wide.u32 	%rd101, %r249, 4;
	add.s64 	%rd14, %rd5, %rd101;
	ld.local.u32 	%r89, [%rd14];
	setp.ge.s32 	%p69, %r89, %r252;
	@%p69 bra 	$L__BB7_60;
	st.local.u32 	[%rd14], %r252;
	and.b32  	%r252, %r89, 255;
	st.local.u32 	[%rd12], %r252;
$L__BB7_60:
	ld.local.u32 	%r92, [%rd14+4];
	setp.ge.s32 	%p70, %r92, %r252;
	@%p70 bra 	$L__BB7_62;
	st.local.u32 	[%rd14+4], %r252;
	and.b32  	%r252, %r92, 255;
	st.local.u32 	[%rd12], %r252;
$L__BB7_62:
	ld.local.u32 	%r95, [%rd14+8];
	setp.ge.s32 	%p71, %r95, %r252;
	@%p71 bra 	$L__BB7_64;
	st.local.u32 	[%rd14+8], %r252;
	and.b32  	%r252, %r95, 255;
	st.local.u32 	[%rd12], %r252;
$L__BB7_64:
	ld.local.u32 	%r98, [%rd14+12];
	setp.ge.s32 	%p72, %r98, %r252;
	@%p72 bra 	$L__BB7_66;
	st.local.u32 	[%rd14+12], %r252;
	and.b32  	%r252, %r98, 255;
	st.local.u32 	[%rd12], %r252;
$L__BB7_66:
	add.s32 	%r249, %r249, 4;
	setp.ne.s32 	%p73, %r249, %r231;
	@%p73 bra 	$L__BB7_58;
$L__BB7_67:
	setp.eq.s32 	%p74, %r246, %r231;
	@%p74 bra 	$L__BB7_68;
	bra.uni 	$L__BB7_45;
$L__BB7_68:
	neg.s32 	%r86, %r231;
	add.s64 	%rd13, %rd6, 8;
	mov.b32 	%r256, 0;
$L__BB7_69:
	mov.u32 	%r102, %r256;
	add.s32 	%r256, %r102, 1;
	setp.ge.s32 	%p75, %r256, %r231;
	@%p75 bra 	$L__BB7_91;
	mul.wide.u32 	%rd102, %r102, 4;
	add.s64 	%rd15, %rd6, %rd102;
	not.b32 	%r207, %r102;
	add.s32 	%r208, %r231, %r207;
	and.b32  	%r104, %r208, 3;
	setp.eq.s32 	%p76, %r104, 0;
	mov.u32 	%r259, %r256;
	@%p76 bra 	$L__BB7_80;
	ld.local.u32 	%r105, [%rd15+4];
	ld.local.u32 	%r258, [%rd15];
	setp.ge.s32 	%p77, %r105, %r258;
	@%p77 bra 	$L__BB7_73;
	st.local.u32 	[%rd15+4], %r258;
	and.b32  	%r258, %r105, 255;
	st.local.u32 	[%rd15], %r258;
$L__BB7_73:
	add.s32 	%r259, %r102, 2;
	setp.eq.s32 	%p78, %r104, 1;
	@%p78 bra 	$L__BB7_80;
	ld.local.u32 	%r110, [%rd15+8];
	setp.ge.s32 	%p79, %r110, %r258;
	@%p79 bra 	$L__BB7_76;
	st.local.u32 	[%rd15+8], %r258;
	and.b32  	%r258, %r110, 255;
	st.local.u32 	[%rd15], %r258;
$L__BB7_76:
	add.s32 	%r259, %r102, 3;
	setp.eq.s32 	%p80, %r104, 2;
	@%p80 bra 	$L__BB7_80;
	ld.local.u32 	%r114, [%rd15+12];
	setp.ge.s32 	%p81, %r114, %r258;
	@%p81 bra 	$L__BB7_79;
	st.local.u32 	[%rd15+12], %r258;
	and.b32  	%r209, %r114, 255;
	st.local.u32 	[%rd15], %r209;
$L__BB7_79:
	add.s32 	%r259, %r102, 4;
$L__BB7_80:
	sub.s32 	%r210, %r10, %r102;
	setp.lt.u32 	%p82, %r210, 3;
	@%p82 bra 	$L__BB7_91;
	ld.local.u32 	%r262, [%rd15];
	add.s32 	%r260, %r86, %r259;
	mul.wide.u32 	%rd103, %r259, 4;
	add.s64 	%rd119, %rd13, %rd103;
$L__BB7_82:
	ld.local.u32 	%r121, [%rd119+-8];
	setp.ge.s32 	%p83, %r121, %r262;
	@%p83 bra 	$L__BB7_84;
	st.local.u32 	[%rd119+-8], %r262;
	and.b32  	%r262, %r121, 255;
	st.local.u32 	[%rd15], %r262;
$L__BB7_84:
	ld.local.u32 	%r124, [%rd119+-4];
	setp.ge.s32 	%p84, %r124, %r262;
	@%p84 bra 	$L__BB7_86;
	st.local.u32 	[%rd119+-4], %r262;
	and.b32  	%r262, %r124, 255;
	st.local.u32 	[%rd15], %r262;
$L__BB7_86:
	ld.local.u32 	%r127, [%rd119];
	setp.ge.s32 	%p85, %r127, %r262;
	@%p85 bra 	$L__BB7_88;
	st.local.u32 	[%rd119], %r262;
	and.b32  	%r262, %r127, 255;
	st.local.u32 	[%rd15], %r262;
$L__BB7_88:
	ld.local.u32 	%r130, [%rd119+4];
	setp.ge.s32 	%p86, %r130, %r262;
	@%p86 bra 	$L__BB7_90;
	st.local.u32 	[%rd119+4], %r262;
	and.b32  	%r262, %r130, 255;
	st.local.u32 	[%rd15], %r262;
$L__BB7_90:
	add.s32 	%r260, %r260, 4;
	add.s64 	%rd119, %rd119, 16;
	setp.ne.s32 	%p87, %r260, 0;
	@%p87 bra 	$L__BB7_82;
$L__BB7_91:
	setp.ne.s32 	%p88, %r256, %r231;
	@%p88 bra 	$L__BB7_69;
$L__BB7_92:
	and.b32  	%r211, %r231, -2147483647;
	setp.ne.s32 	%p89, %r211, 1;
	@%p89 bra 	$L__BB7_94;
	shr.u32 	%r221, %r231, 1;
	mul.wide.u32 	%rd108, %r221, 4;
	add.s64 	%rd109, %rd4, %rd108;
	ld.local.u32 	%r266, [%rd109];
	add.s64 	%rd110, %rd5, %rd108;
	ld.local.u32 	%r267, [%rd110];
	add.s64 	%rd111, %rd6, %rd108;
	ld.local.u32 	%r268, [%rd111];
	bra.uni 	$L__BB7_95;
$L__BB7_94:
	shr.u32 	%r212, %r231, 31;
	add.s32 	%r213, %r231, %r212;
	shr.s32 	%r214, %r213, 1;
	mul.wide.s32 	%rd104, %r214, 4;
	add.s64 	%rd105, %rd4, %rd104;
	ld.local.u32 	%r215, [%rd105];
	ld.local.u32 	%r216, [%rd105+-4];
	add.s32 	%r266, %r216, %r215;
	add.s64 	%rd106, %rd5, %rd104;
	ld.local.u32 	%r217, [%rd106];
	ld.local.u32 	%r218, [%rd106+-4];
	add.s32 	%r267, %r218, %r217;
	add.s64 	%rd107, %rd6, %rd104;
	ld.local.u32 	%r219, [%rd107];
	ld.local.u32 	%r220, [%rd107+-4];
	add.s32 	%r268, %r220, %r219;
$L__BB7_95:
	cvta.to.global.u64 	%rd112, %rd19;
	cvta.to.global.u64 	%rd113, %rd20;
	cvta.to.global.u64 	%rd114, %rd21;
	mad.lo.s32 	%r222, %r2, %r5, %r1;
	cvt.s64.s32 	%rd115, %r222;
	add.s64 	%rd116, %rd112, %rd115;
	st.global.u8 	[%rd116], %r266;
	add.s64 	%rd117, %rd113, %rd115;
	st.global.u8 	[%rd117], %r267;
	add.s64 	%rd118, %rd114, %rd115;
	st.global.u8 	[%rd118], %r268;
	ret;

}
	// .globl	_Z20Operador_ConvolucionPhS_S_mS_S_S_mmPfj
.visible .entry _Z20Operador_ConvolucionPhS_S_mS_S_S_mmPfj(
	.param .u64 .ptr .align 1 _Z20Operador_ConvolucionPhS_S_mS_S_S_mmPfj_param_0,
	.param .u64 .ptr .align 1 _Z20Operador_ConvolucionPhS_S_mS_S_S_mmPfj_param_1,
	.param .u64 .ptr .align 1 _Z20Operador_ConvolucionPhS_S_mS_S_S_mmPfj_param_2,
	.param .u64 _Z20Operador_ConvolucionPhS_S_mS_S_S_mmPfj_param_3,
	.param .u64 .ptr .align 1 _Z20Operador_ConvolucionPhS_S_mS_S_S_mmPfj_param_4,
	.param .u64 .ptr .align 1 _Z20Operador_ConvolucionPhS_S_mS_S_S_mmPfj_param_5,
	.param .u64 .ptr .align 1 _Z20Operador_ConvolucionPhS_S_mS_S_S_mmPfj_param_6,
	.param .u64 _Z20Operador_ConvolucionPhS_S_mS_S_S_mmPfj_param_7,
	.param .u64 _Z20Operador_ConvolucionPhS_S_mS_S_S_mmPfj_param_8,
	.param .u64 .ptr .align 1 _Z20Operador_ConvolucionPhS_S_mS_S_S_mmPfj_param_9,
	.param .u32 _Z20Operador_ConvolucionPhS_S_mS_S_S_mmPfj_param_10
)
{
	.reg .pred 	%p<46>;
	.reg .b16 	%rs<131>;
	.reg .b32 	%r<112>;
	.reg .b32 	%f<71>;
	.reg .b64 	%rd<72>;

	ld.param.u64 	%rd15, [_Z20Operador_ConvolucionPhS_S_mS_S_S_mmPfj_param_0];
	ld.param.u64 	%rd16, [_Z20Operador_ConvolucionPhS_S_mS_S_S_mmPfj_param_1];
	ld.param.u64 	%rd17, [_Z20Operador_ConvolucionPhS_S_mS_S_S_mmPfj_param_2];
	ld.param.u32 	%r5, [_Z20Operador_ConvolucionPhS_S_mS_S_S_mmPfj_param_3];
	ld.param.u64 	%rd13, [_Z20Operador_ConvolucionPhS_S_mS_S_S_mmPfj_param_7];
	ld.param.u64 	%rd14, [_Z20Operador_ConvolucionPhS_S_mS_S_S_mmPfj_param_8];
	ld.param.u64 	%rd18, [_Z20Operador_ConvolucionPhS_S_mS_S_S_mmPfj_param_9];
	ld.param.u32 	%r43, [_Z20Operador_ConvolucionPhS_S_mS_S_S_mmPfj_param_10];
	cvta.to.global.u64 	%rd1, %rd17;
	cvta.to.global.u64 	%rd2, %rd16;
	cvta.to.global.u64 	%rd3, %rd18;
	cvta.to.global.u64 	%rd4, %rd15;
	mov.u32 	%r44, %tid.x;
	mov.u32 	%r45, %ctaid.x;
	mov.u32 	%r46, %ntid.x;
	mad.lo.s32 	%r1, %r45, %r46, %r44;
	mov.u32 	%r47, %tid.y;
	mov.u32 	%r48, %ctaid.y;
	mov.u32 	%r49, %ntid.y;
	mad.lo.s32 	%r2, %r48, %r49, %r47;
	shr.u32 	%r3, %r43, 1;
	neg.s32 	%r4, %r3;
	and.b32  	%r6, %r43, -2;
	or.b32  	%r7, %r6, 1;
	sub.s32 	%r50, %r2, %r3;
	cvt.s64.s32 	%rd5, %r50;
	sub.s32 	%r8, 1, %r3;
	shl.b32 	%r9, %r5, 2;
	add.s64 	%rd6, %rd3, 8;
	mov.b16 	%rs118, 0;
	mov.b32 	%r102, 0;
	mov.u32 	%r101, %r4;
	mov.u16 	%rs117, %rs118;
	mov.u16 	%rs116, %rs118;
$L__BB8_1:
	cvt.u32.u64 	%r51, %rd5;
	setp.le.u64 	%p1, %rd14, %rd5;
	add.s32 	%r52, %r101, %r1;
	cvt.s64.s32 	%rd7, %r52;
	setp.le.u64 	%p2, %rd13, %rd7;
	sub.s32 	%r53, %r2, %r3;
	mad.lo.s32 	%r12, %r53, %r5, %r52;
	min.s32 	%r54, %r52, %r51;
	setp.lt.s32 	%p3, %r54, 1;
	or.pred  	%p4, %p1, %p3;
	mul.wide.s32 	%rd20, %r102, 4;
	add.s64 	%rd8, %rd3, %rd20;
	or.pred  	%p5, %p2, %p4;
	@%p5 bra 	$L__BB8_3;
	cvt.s64.s32 	%rd21, %r12;
	add.s64 	%rd22, %rd4, %rd21;
	ld.global.u8 	%rs56, [%rd22];
	cvt.rn.f32.u16 	%f1, %rs56;
	ld.global.f32 	%f2, [%rd8];
	and.b16  	%rs57, %rs116, 255;
	cvt.rn.f32.u16 	%f3, %rs57;
	fma.rn.f32 	%f4, %f2, %f1, %f3;
	cvt.rzi.u32.f32 	%r55, %f4;
	cvt.u16.u32 	%rs116, %r55;
	add.s64 	%rd23, %rd2, %rd21;
	ld.global.u8 	%rs58, [%rd23];
	cvt.rn.f32.u16 	%f5, %rs58;
	and.b16  	%rs59, %rs117, 255;
	cvt.rn.f32.u16 	%f6, %rs59;
	fma.rn.f32 	%f7, %f2, %f5, %f6;
	cvt.rzi.u32.f32 	%r56, %f7;
	cvt.u16.u32 	%rs117, %r56;
	add.s64 	%rd24, %rd1, %rd21;
	ld.global.u8 	%rs60, [%rd24];
	cvt.rn.f32.u16 	%f8, %rs60;
	and.b16  	%rs61, %rs118, 255;
	cvt.rn.f32.u16 	%f9, %rs61;
	fma.rn.f32 	%f10, %f2, %f8, %f9;
	cvt.rzi.u32.f32 	%r57, %f10;
	cvt.u16.u32 	%rs118, %r57;
$L__BB8_3:
	and.b32  	%r58, %r7, 3;
	setp.eq.s32 	%p6, %r58, 1;
	add.s32 	%r111, %r102, 1;
	mov.u32 	%r103, %r8;
	@%p6 bra 	$L__BB8_9;
	cvt.u32.u64 	%r59, %rd7;
	add.s32 	%r60, %r8, %r2;
	cvt.s64.s32 	%rd26, %r60;
	setp.le.u64 	%p8, %rd14, %rd26;
	add.s32 	%r14, %r12, %r5;
	min.s32 	%r61, %r59, %r60;
	setp.lt.s32 	%p9, %r61, 1;
	or.pred  	%p10, %p8, %p9;
	or.pred  	%p11, %p2, %p10;
	@%p11 bra 	$L__BB8_6;
	cvt.s64.s32 	%rd27, %r14;
	add.s64 	%rd28, %rd4, %rd27;
	ld.global.u8 	%rs62, [%rd28];
	cvt.rn.f32.u16 	%f11, %rs62;
	ld.global.f32 	%f12, [%rd8+4];
	and.b16  	%rs63, %rs116, 255;
	cvt.rn.f32.u16 	%f13, %rs63;
	fma.rn.f32 	%f14, %f12, %f11, %f13;
	cvt.rzi.u32.f32 	%r62, %f14;
	cvt.u16.u32 	%rs116, %r62;
	add.s64 	%rd29, %rd2, %rd27;
	ld.global.u8 	%rs64, [%rd29];
	cvt.rn.f32.u16 	%f15, %rs64;
	and.b16  	%rs65, %rs117, 255;
	cvt.rn.f32.u16 	%f16, %rs65;
	fma.rn.f32 	%f17, %f12, %f15, %f16;
	cvt.rzi.u32.f32 	%r63, %f17;
	cvt.u16.u32 	%rs117, %r63;
	add.s64 	%rd30, %rd1, %rd27;
	ld.global.u8 	%rs66, [%rd30];
	cvt.rn.f32.u16 	%f18, %rs66;
	and.b16  	%rs67, %rs118, 255;
	cvt.rn.f32.u16 	%f19, %rs67;
	fma.rn.f32 	%f20, %f12, %f18, %f19;
	cvt.rzi.u32.f32 	%r64, %f20;
	cvt.u16.u32 	%rs118, %r64;
$L__BB8_6:
	cvt.u32.u64 	%r65, %rd7;
	cvt.u32.u64 	%r66, %rd5;
	setp.gt.s32 	%p12, %r65, 0;
	setp.gt.s32 	%p14, %r66, -2;
	sub.s32 	%r67, %r2, %r3;
	add.s32 	%r68, %r67, 2;
	cvt.s64.s32 	%rd32, %r68;
	setp.gt.u64 	%p15, %rd14, %rd32;
	and.pred  	%p16, %p12, %p14;
	and.pred  	%p17, %p15, %p16;
	not.pred 	%p19, %p17;
	or.pred  	%p20, %p2, %p19;
	@%p20 bra 	$L__BB8_8;
	add.s32 	%r69, %r14, %r5;
	cvt.s64.s32 	%rd33, %r69;
	add.s64 	%rd34, %rd4, %rd33;
	ld.global.u8 	%rs68, [%rd34];
	cvt.rn.f32.u16 	%f21, %rs68;
	ld.global.f32 	%f22, [%rd8+8];
	and.b16  	%rs69, %rs116, 255;
	cvt.rn.f32.u16 	%f23, %rs69;
	fma.rn.f32 	%f24, %f22, %f21, %f23;
	cvt.rzi.u32.f32 	%r70, %f24;
	cvt.u16.u32 	%rs116, %r70;
	add.s64 	%rd35, %rd2, %rd33;
	ld.global.u8 	%rs70, [%rd35];
	cvt.rn.f32.u16 	%f25, %rs70;
	and.b16  	%rs71, %rs117, 255;
	cvt.rn.f32.u16 	%f26, %rs71;
	fma.rn.f32 	%f27, %f22, %f25, %f26;
	cvt.rzi.u32.f32 	%r71, %f27;
	cvt.u16.u32 	%rs117, %r71;
	add.s64 	%rd36, %rd1, %rd33;
	ld.global.u8 	%rs72, [%rd36];
	cvt.rn.f32.u16 	%f28, %rs72;
	and.b16  	%rs73, %rs118, 255;
	cvt.rn.f32.u16 	%f29, %rs73;
	fma.rn.f32 	%f30, %f22, %f28, %f29;
	cvt.rzi.u32.f32 	%r72, %f30;
	cvt.u16.u32 	%rs118, %r72;
$L__BB8_8:
	sub.s32 	%r103, 3, %r3;
	add.s32 	%r111, %r102, 3;
$L__BB8_9:
	setp.lt.u32 	%p21, %r6, 3;
	@%p21 bra 	$L__BB8_20;
	cvt.u32.u64 	%r73, %rd7;
	add.s32 	%r110, %r4, %r103;
	add.s32 	%r74, %r2, %r103;
	add.s32 	%r109, %r74, 1;
	mul.lo.s32 	%r75, %r5, %r74;
	add.s32 	%r76, %r75, %r5;
	add.s32 	%r108, %r73, %r76;
	add.s32 	%r77, %r74, 2;
	mad.lo.s32 	%r107, %r5, %r77, %r73;
	add.s32 	%r78, %r74, 3;
	mad.lo.s32 	%r106, %r5, %r78, %r73;
	add.s32 	%r105, %r73, %r75;
$L__BB8_11:
	cvt.u32.u64 	%r79, %rd7;
	mul.wide.s32 	%rd38, %r111, 4;
	add.s64 	%rd9, %rd6, %rd38;
	add.s32 	%r32, %r109, -1;
	cvt.s64.s32 	%rd39, %r32;
	setp.le.u64 	%p23, %rd14, %rd39;
	min.s32 	%r80, %r79, %r32;
	setp.lt.s32 	%p24, %r80, 1;
	or.pred  	%p25, %p23, %p2;
	or.pred  	%p26, %p25, %p24;
	@%p26 bra 	$L__BB8_13;
	cvt.s64.s32 	%rd40, %r105;
	add.s64 	%rd41, %rd4, %rd40;
	ld.global.u8 	%rs74, [%rd41];
	cvt.rn.f32.u16 	%f31, %rs74;
	ld.global.f32 	%f32, [%rd9+-8];
	and.b16  	%rs75, %rs116, 255;
	cvt.rn.f32.u16 	%f33, %rs75;
	fma.rn.f32 	%f34, %f32, %f31, %f33;
	cvt.rzi.u32.f32 	%r81, %f34;
	cvt.u16.u32 	%rs116, %r81;
	add.s64 	%rd42, %rd2, %rd40;
	ld.global.u8 	%rs76, [%rd42];
	cvt.rn.f32.u16 	%f35, %rs76;
	and.b16  	%rs77, %rs117, 255;
	cvt.rn.f32.u16 	%f36, %rs77;
	fma.rn.f32 	%f37, %f32, %f35, %f36;
	cvt.rzi.u32.f32 	%r82, %f37;
	cvt.u16.u32 	%rs117, %r82;
	add.s64 	%rd43, %rd1, %rd40;
	ld.global.u8 	%rs78, [%rd43];
	cvt.rn.f32.u16 	%f38, %rs78;
	and.b16  	%rs79, %rs118, 255;
	cvt.rn.f32.u16 	%f39, %rs79;
	fma.rn.f32 	%f40, %f32, %f38, %f39;
	cvt.rzi.u32.f32 	%r83, %f40;
	cvt.u16.u32 	%rs118, %r83;
$L__BB8_13:
	cvt.u32.u64 	%r84, %rd7;
	setp.lt.s32 	%p27, %r84, 1;
	cvt.s64.s32 	%rd45, %r109;
	setp.le.u64 	%p29, %rd14, %rd45;
	setp.gt.u32 	%p30, %r32, 2147483646;
	or.pred  	%p31, %p27, %p30;
	or.pred  	%p32, %p29, %p31;
	or.pred  	%p33, %p2, %p32;
	@%p33 bra 	$L__BB8_15;
	cvt.s64.s32 	%rd46, %r108;
	add.s64 	%rd47, %rd4, %rd46;
	ld.global.u8 	%rs80, [%rd47];
	cvt.rn.f32.u16 	%f41, %rs80;
	ld.global.f32 	%f42, [%rd9+-4];
	and.b16  	%rs81, %rs116, 255;
	cvt.rn.f32.u16 	%f43, %rs81;
	fma.rn.f32 	%f44, %f42, %f41, %f43;
	cvt.rzi.u32.f32 	%r85, %f44;
	cvt.u16.u32 	%rs116, %r85;
	add.s64 	%rd48, %rd2, %rd46;
	ld.global.u8 	%rs82, [%rd48];
	cvt.rn.f32.u16 	%f45, %rs82;
	and.b16  	%rs83, %rs117, 255;
	cvt.rn.f32.u16 	%f46, %rs83;
	fma.rn.f32 	%f47, %f42, %f45, %f46;
	cvt.rzi.u32.f32 	%r86, %f47;
	cvt.u16.u32 	%rs117, %r86;
	add.s64 	%rd49, %rd1, %rd46;
	ld.global.u8 	%rs84, [%rd49];
	cvt.rn.f32.u16 	%f48, %rs84;
	and.b16  	%rs85, %rs118, 255;
	cvt.rn.f32.u16 	%f49, %rs85;
	fma.rn.f32 	%f50, %f42, %f48, %f49;
	cvt.rzi.u32.f32 	%r87, %f50;
	cvt.u16.u32 	%rs118, %r87;
$L__BB8_15:
	cvt.u32.u64 	%r88, %rd7;
	add.s32 	%r89, %r109, 1;
	cvt.s64.s32 	%rd51, %r89;
	setp.le.u64 	%p35, %rd14, %rd51;
	min.s32 	%r90, %r88, %r89;
	setp.lt.s32 	%p36, %r90, 1;
	or.pred  	%p37, %p35, %p2;
	or.pred  	%p38, %p37, %p36;
	@%p38 bra 	$L__BB8_17;
	cvt.s64.s32 	%rd52, %r107;
	add.s64 	%rd53, %rd4, %rd52;
	ld.global.u8 	%rs86, [%rd53];
	cvt.rn.f32.u16 	%f51, %rs86;
	ld.global.f32 	%f52, [%rd9];
	and.b16  	%rs87, %rs116, 255;
	cvt.rn.f32.u16 	%f53, %rs87;
	fma.rn.f32 	%f54, %f52, %f51, %f53;
	cvt.rzi.u32.f32 	%r91, %f54;
	cvt.u16.u32 	%rs116, %r91;
	add.s64 	%rd54, %rd2, %rd52;
	ld.global.u8 	%rs88, [%rd54];
	cvt.rn.f32.u16 	%f55, %rs88;
	and.b16  	%rs89, %rs117, 255;
	cvt.rn.f32.u16 	%f56, %rs89;
	fma.rn.f32 	%f57, %f52, %f55, %f56;
	cvt.rzi.u32.f32 	%r92, %f57;
	cvt.u16.u32 	%rs117, %r92;
	add.s64 	%rd55, %rd1, %rd52;
	ld.global.u8 	%rs90, [%rd55];
	cvt.rn.f32.u16 	%f58, %rs90;
	and.b16  	%rs91, %rs118, 255;
	cvt.rn.f32.u16 	%f59, %rs91;
	fma.rn.f32 	%f60, %f52, %f58, %f59;
	cvt.rzi.u32.f32 	%r93, %f60;
	cvt.u16.u32 	%rs118, %r93;
$L__BB8_17:
	add.s32 	%r94, %r109, 2;
	cvt.u32.u64 	%r95, %rd7;
	cvt.s64.s32 	%rd57, %r94;
	setp.le.u64 	%p40, %rd14, %rd57;
	min.s32 	%r96, %r95, %r94;
	setp.lt.s32 	%p41, %r96, 1;
	or.pred  	%p42, %p40, %p2;
	or.pred  	%p43, %p42, %p41;
	@%p43 bra 	$L__BB8_19;
	cvt.s64.s32 	%rd58, %r106;
	add.s64 	%rd59, %rd4, %rd58;
	ld.global.u8 	%rs92, [%rd59];
	cvt.rn.f32.u16 	%f61, %rs92;
	ld.global.f32 	%f62, [%rd9+4];
	and.b16  	%rs93, %rs116, 255;
	cvt.rn.f32.u16 	%f63, %rs93;
	fma.rn.f32 	%f64, %f62, %f61, %f63;
	cvt.rzi.u32.f32 	%r97, %f64;
	cvt.u16.u32 	%rs116, %r97;
	add.s64 	%rd60, %rd2, %rd58;
	ld.global.u8 	%rs94, [%rd60];
	cvt.rn.f32.u16 	%f65, %rs94;
	and.b16  	%rs95, %rs117, 255;
	cvt.rn.f32.u16 	%f66, %rs95;
	fma.rn.f32 	%f67, %f62, %f65, %f66;
	cvt.rzi.u32.f32 	%r98, %f67;
	cvt.u16.u32 	%rs117, %r98;
	add.s64 	%rd61, %rd1, %rd58;
	ld.global.u8 	%rs96, [%rd61];
	cvt.rn.f32.u16 	%f68, %rs96;
	and.b16  	%rs97, %rs118, 255;
	cvt.rn.f32.u16 	%f69, %rs97;
	fma.rn.f32 	%f70, %f62, %f68, %f69;
	cvt.rzi.u32.f32 	%r99, %f70;
	cvt.u16.u32 	%rs118, %r99;
$L__BB8_19:
	add.s32 	%r111, %r111, 4;
	add.s32 	%r110, %r110, 4;
	add.s32 	%r109, %r109, 4;
	add.s32 	%r108, %r108, %r9;
	add.s32 	%r107, %r107, %r9;
	add.s32 	%r106, %r106, %r9;
	add.s32 	%r105, %r105, %r9;
	setp.ne.s32 	%p44, %r110, 1;
	@%p44 bra 	$L__BB8_11;
$L__BB8_20:
	add.s32 	%r40, %r101, 1;
	setp.ne.s32 	%p45, %r101, %r3;
	add.s32 	%r102, %r7, %r102;
	mov.u32 	%r101, %r40;
	@%p45 bra 	$L__BB8_1;
	ld.param.u64 	%rd71, [_Z20Operador_ConvolucionPhS_S_mS_S_S_mmPfj_param_6];
	ld.param.u64 	%rd70, [_Z20Operador_ConvolucionPhS_S_mS_S_S_mmPfj_param_5];
	ld.param.u64 	%rd69, [_Z20Operador_ConvolucionPhS_S_mS_S_S_mmPfj_param_4];
	cvta.to.global.u64 	%rd62, %rd69;
	cvta.to.global.u64 	%rd63, %rd70;
	cvta.to.global.u64 	%rd64, %rd71;
	mad.lo.s32 	%r100, %r2, %r5, %r1;
	cvt.s64.s32 	%rd65, %r100;
	add.s64 	%rd66, %rd62, %rd65;
	st.global.u8 	[%rd66], %rs116;
	add.s64 	%rd67, %rd63, %rd65;
	st.global.u8 	[%rd67], %rs117;
	add.s64 	%rd68, %rd64, %rd65;
	st.global.u8 	[%rd68], %rs118;
	ret;

}
	// .globl	_Z13Get_HistogramPhS_S_mPjS0_S0_
.visible .entry _Z13Get_HistogramPhS_S_mPjS0_S0_(
	.param .u64 .ptr .align 1 _Z13Get_HistogramPhS_S_mPjS0_S0__param_0,
	.param .u64 .ptr .align 1 _Z13Get_HistogramPhS_S_mPjS0_S0__param_1,
	.param .u64 .ptr .align 1 _Z13Get_HistogramPhS_S_mPjS0_S0__param_2,
	.param .u64 _Z13Get_HistogramPhS_S_mPjS0_S0__param_3,
	.param .u64 .ptr .align 1 _Z13Get_HistogramPhS_S_mPjS0_S0__param_4,
	.param .u64 .ptr .align 1 _Z13Get_HistogramPhS_S_mPjS0_S0__param_5,
	.param .u64 .ptr .align 1 _Z13Get_HistogramPhS_S_mPjS0_S0__param_6
)
{
	.reg .b32 	%r<17>;
	.reg .b64 	%rd<23>;

	ld.param.u64 	%rd1, [_Z13Get_HistogramPhS_S_mPjS0_S0__param_0];
	ld.param.u64 	%rd2, [_Z13Get_HistogramPhS_S_mPjS0_S0__param_1];
	ld.param.u64 	%rd3, [_Z13Get_HistogramPhS_S_mPjS0_S0__param_2];
	ld.param.u32 	%r1, [_Z13Get_HistogramPhS_S_mPjS0_S0__param_3];
	ld.param.u64 	%rd4, [_Z13Get_HistogramPhS_S_mPjS0_S0__param_4];
	ld.param.u64 	%rd5, [_Z13Get_HistogramPhS_S_mPjS0_S0__param_5];
	ld.param.u64 	%rd6, [_Z13Get_HistogramPhS_S_mPjS0_S0__param_6];
	cvta.to.global.u64 	%rd7, %rd6;
	cvta.to.global.u64 	%rd8, %rd3;
	cvta.to.global.u64 	%rd9, %rd5;
	cvta.to.global.u64 	%rd10, %rd2;
	cvta.to.global.u64 	%rd11, %rd4;
	cvta.to.global.u64 	%rd12, %rd1;
	mov.u32 	%r2, %tid.x;
	mov.u32 	%r3, %ctaid.x;
	mov.u32 	%r4, %ntid.x;
	mad.lo.s32 	%r5, %r3, %r4, %r2;
	mov.u32 	%r6, %tid.y;
	mov.u32 	%r7, %ctaid.y;
	mov.u32 	%r8, %ntid.y;
	mad.lo.s32 	%r9, %r7, %r8, %r6;
	mad.lo.s32 	%r10, %r9, %r1, %r5;
	cvt.s64.s32 	%rd13, %r10;
	add.s64 	%rd14, %rd12, %rd13;
	ld.global.u8 	%r11, [%rd14];
	mul.wide.u32 	%rd15, %r11, 4;
	add.s64 	%rd16, %rd11, %rd15;
	atom.global.add.u32 	%r12, [%rd16], 1;
	add.s64 	%rd17, %rd10, %rd13;
	ld.global.u8 	%r13, [%rd17];
	mul.wide.u32 	%rd18, %r13, 4;
	add.s64 	%rd19, %rd9, %rd18;
	atom.global.add.u32 	%r14, [%rd19], 1;
	add.s64 	%rd20, %rd8, %rd13;
	ld.global.u8 	%r15, [%rd20];
	mul.wide.u32 	%rd21, %r15, 4;
	add.s64 	%rd22, %rd7, %rd21;
	atom.global.add.u32 	%r16, [%rd22], 1;
	ret;

}
	// .globl	_Z16Equalization_GPUPhS_S_mS_S_S_PjS0_S0_
.visible .entry _Z16Equalization_GPUPhS_S_mS_S_S_PjS0_S0_(
	.param .u64 .ptr .align 1 _Z16Equalization_GPUPhS_S_mS_S_S_PjS0_S0__param_0,
	.param .u64 .ptr .align 1 _Z16Equalization_GPUPhS_S_mS_S_S_PjS0_S0__param_1,
	.param .u64 .ptr .align 1 _Z16Equalization_GPUPhS_S_mS_S_S_PjS0_S0__param_2,
	.param .u64 _Z16Equalization_GPUPhS_S_mS_S_S_PjS0_S0__param_3,
	.param .u64 .ptr .align 1 _Z16Equalization_GPUPhS_S_mS_S_S_PjS0_S0__param_4,
	.param .u64 .ptr .align 1 _Z16Equalization_GPUPhS_S_mS_S_S_PjS0_S0__param_5,
	.param .u64 .ptr .align 1 _Z16Equalization_GPUPhS_S_mS_S_S_PjS0_S0__param_6,
	.param .u64 .ptr .align 1 _Z16Equalization_GPUPhS_S_mS_S_S_PjS0_S0__param_7,
	.param .u64 .ptr .align 1 _Z16Equalization_GPUPhS_S_mS_S_S_PjS0_S0__param_8,
	.param .u64 .ptr .align 1 _Z16Equalization_GPUPhS_S_mS_S_S_PjS0_S0__param_9
)
{
	.reg .b32 	%r<17>;
	.reg .b64 	%rd<32>;

	ld.param.u64 	%rd1, [_Z16Equalization_GPUPhS_S_mS_S_S_PjS0_S0__param_0];
	ld.param.u64 	%rd2, [_Z16Equalization_GPUPhS_S_mS_S_S_PjS0_S0__param_1];
	ld.param.u64 	%rd3, [_Z16Equalization_GPUPhS_S_mS_S_S_PjS0_S0__param_2];
	ld.param.u32 	%r1, [_Z16Equalization_GPUPhS_S_mS_S_S_PjS0_S0__param_3];
	ld.param.u64 	%rd4, [_Z16Equalization_GPUPhS_S_mS_S_S_PjS0_S0__param_4];
	ld.param.u64 	%rd5, [_Z16Equalization_GPUPhS_S_mS_S_S_PjS0_S0__param_5];
	ld.param.u64 	%rd6, [_Z16Equalization_GPUPhS_S_mS_S_S_PjS0_S0__param_6];
	ld.param.u64 	%rd7, [_Z16Equalization_GPUPhS_S_mS_S_S_PjS0_S0__param_7];
	ld.param.u64 	%rd8, [_Z16Equalization_GPUPhS_S_mS_S_S_PjS0_S0__param_8];
	ld.param.u64 	%rd9, [_Z16Equalization_GPUPhS_S_mS_S_S_PjS0_S0__param_9];
	cvta.to.global.u64 	%rd10, %rd6;
	cvta.to.global.u64 	%rd11, %rd9;
	cvta.to.global.u64 	%rd12, %rd3;
	cvta.to.global.u64 	%rd13, %rd5;
	cvta.to.global.u64 	%rd14, %rd8;
	cvta.to.global.u64 	%rd15, %rd2;
	cvta.to.global.u64 	%rd16, %rd4;
	cvta.to.global.u64 	%rd17, %rd7;
	cvta.to.global.u64 	%rd18, %rd1;
	mov.u32 	%r2, %tid.x;
	mov.u32 	%r3, %ctaid.x;
	mov.u32 	%r4, %ntid.x;
	mad.lo.s32 	%r5, %r3, %r4, %r2;
	mov.u32 	%r6, %tid.y;
	mov.u32 	%r7, %ctaid.y;
	mov.u32 	%r8, %ntid.y;
	mad.lo.s32 	%r9, %r7, %r8, %r6;
	mad.lo.s32 	%r10, %r9, %r1, %r5;
	cvt.s64.s32 	%rd19, %r10;
	add.s64 	%rd20, %rd18, %rd19;
	ld.global.u8 	%r11, [%rd20];
	mul.wide.u32 	%rd21, %r11, 4;
	add.s64 	%rd22, %rd17, %rd21;
	ld.global.u32 	%r12, [%rd22];
	add.s64 	%rd23, %rd16, %rd19;
	st.global.u8 	[%rd23], %r12;
	add.s64 	%rd24, %rd15, %rd19;
	ld.global.u8 	%r13, [%rd24];
	mul.wide.u32 	%rd25, %r13, 4;
	add.s64 	%rd26, %rd14, %rd25;
	ld.global.u32 	%r14, [%rd26];
	add.s64 	%rd27, %rd13, %rd19;
	st.global.u8 	[%rd27], %r14;
	add.s64 	%rd28, %rd12, %rd19;
	ld.global.u8 	%r15, [%rd28];
	mul.wide.u32 	%rd29, %r15, 4;
	add.s64 	%rd30, %rd11, %rd29;
	ld.global.u32 	%r16, [%rd30];
	add.s64 	%rd31, %rd10, %rd19;
	st.global.u8 	[%rd31], %r16;
	ret;

}
	// .globl	_Z11Rotation_opP6uchar4PhS1_S1_mfmm
.visible .entry _Z11Rotation_opP6uchar4PhS1_S1_mfmm(
	.param .u64 .ptr .align 1 _Z11Rotation_opP6uchar4PhS1_S1_mfmm_param_0,
	.param .u64 .ptr .align 1 _Z11Rotation_opP6uchar4PhS1_S1_mfmm_param_1,
	.param .u64 .ptr .align 1 _Z11Rotation_opP6uchar4PhS1_S1_mfmm_param_2,
	.param .u64 .ptr .align 1 _Z11Rotation_opP6uchar4PhS1_S1_mfmm_param_3,
	.param .u64 _Z11Rotation_opP6uchar4PhS1_S1_mfmm_param_4,
	.param .f32 _Z11Rotation_opP6uchar4PhS1_S1_mfmm_param_5,
	.param .u64 _Z11Rotation_opP6uchar4PhS1_S1_mfmm_param_6,
	.param .u64 _Z11Rotation_opP6uchar4PhS1_S1_mfmm_param_7
)
{
	.local .align 4 .b8 	__local_depot11[28];
	.reg .b64 	%SP;
	.reg .b64 	%SPL;
	.reg .pred 	%p<36>;
	.reg .b16 	%rs<6>;
	.reg .b32 	%r<176>;
	.reg .b32 	%f<99>;
	.reg .b64 	%rd<106>;
	.reg .b64 	%fd<9>;

	mov.u64 	%SPL, __local_depot11;
	ld.param.u64 	%rd42, [_Z11Rotation_opP6uchar4PhS1_S1_mfmm_param_0];
	ld.param.u64 	%rd36, [_Z11Rotation_opP6uchar4PhS1_S1_mfmm_param_1];
	ld.param.u64 	%rd37, [_Z11Rotation_opP6uchar4PhS1_S1_mfmm_param_2];
	ld.param.u64 	%rd39, [_Z11Rotation_opP6uchar4PhS1_S1_mfmm_param_4];
	ld.param.f32 	%f20, [_Z11Rotation_opP6uchar4PhS1_S1_mfmm_param_5];
	ld.param.u64 	%rd40, [_Z11Rotation_opP6uchar4PhS1_S1_mfmm_param_6];
	cvta.to.global.u64 	%rd1, %rd42;
	add.u64 	%rd2, %SPL, 0;
	mov.u32 	%r53, %tid.x;
	mov.u32 	%r54, %ctaid.x;
	mov.u32 	%r55, %ntid.x;
	mad.lo.s32 	%r56, %r54, %r55, %r53;
	mov.u32 	%r57, %tid.y;
	mov.u32 	%r58, %ctaid.y;
	mov.u32 	%r59, %ntid.y;
	mad.lo.s32 	%r60, %r58, %r59, %r57;
	mov.u32 	%r61, %nctaid.x;
	mul.lo.s32 	%r62, %r61, %r55;
	mad.lo.s32 	%r1, %r62, %r60, %r56;
	shr.u32 	%r63, %r62, 1;
	sub.s32 	%r64, %r56, %r63;
	mov.u32 	%r65, %nctaid.y;
	mul.lo.s32 	%r66, %r59, %r65;
	shr.u32 	%r67, %r66, 1;
	sub.s32 	%r2, %r60, %r67;
	cvt.rn.f32.s32 	%f1, %r64;
	mul.f32 	%f21, %f20, 0f3F22F983;
	cvt.rni.s32.f32 	%r175, %f21;
	cvt.rn.f32.s32 	%f22, %r175;
	fma.rn.f32 	%f23, %f22, 0fBFC90FDA, %f20;
	fma.rn.f32 	%f24, %f22, 0fB3A22168, %f23;
	fma.rn.f32 	%f98, %f22, 0fA7C234C5, %f24;
	abs.f32 	%f3, %f20;
	setp.ltu.f32 	%p1, %f3, 0f47CE4780;
	mov.u32 	%r163, %r175;
	mov.f32 	%f95, %f98;
	@%p1 bra 	$L__BB11_8;
	setp.neu.f32 	%p2, %f3, 0f7F800000;
	@%p2 bra 	$L__BB11_3;
	mov.f32 	%f27, 0f00000000;
	mul.rn.f32 	%f95, %f20, %f27;
	mov.b32 	%r163, 0;
	bra.uni 	$L__BB11_8;
$L__BB11_3:
	mov.b32 	%r4, %f20;
	mov.b64 	%rd95, 0;
	mov.b32 	%r160, 0;
	mov.u64 	%rd93, __cudart_i2opi_f;
	shl.b32 	%r70, %r4, 8;
	or.b32  	%r71, %r70, -2147483648;
	mov.u64 	%rd94, %rd2;
$L__BB11_4:
	.pragma "nounroll";
	ld.global.nc.u32 	%r69, [%rd93];
	mad.wide.u32 	%rd46, %r69, %r71, %rd95;
	shr.u64 	%rd95, %rd46, 32;
	st.local.u32 	[%rd94], %rd46;
	add.s32 	%r160, %r160, 1;
	add.s64 	%rd94, %rd94, 4;
	add.s64 	%rd93, %rd93, 4;
	setp.ne.s32 	%p3, %r160, 6;
	@%p3 bra 	$L__BB11_4;
	shr.u32 	%r72, %r4, 23;
	st.local.u32 	[%rd2+24], %rd95;
	and.b32  	%r7, %r72, 31;
	and.b32  	%r73, %r72, 224;
	add.s32 	%r74, %r73, -128;
	shr.u32 	%r75, %r74, 5;
	mul.wide.u32 	%rd47, %r75, 4;
	sub.s64 	%rd9, %rd2, %rd47;
	ld.local.u32 	%r161, [%rd9+24];
	ld.local.u32 	%r162, [%rd9+20];
	setp.eq.s32 	%p4, %r7, 0;
	@%p4 bra 	$L__BB11_7;
	shf.l.wrap.b32 	%r161, %r162, %r161, %r7;
	ld.local.u32 	%r76, [%rd9+16];
	shf.l.wrap.b32 	%r162, %r76, %r162, %r7;
$L__BB11_7:
	shr.u32 	%r77, %r161, 30;
	shf.l.wrap.b32 	%r78, %r162, %r161, 2;
	shl.b32 	%r79, %r162, 2;
	shr.u32 	%r80, %r78, 31;
	add.s32 	%r81, %r80, %r77;
	neg.s32 	%r82, %r81;
	setp.lt.s32 	%p5, %r4, 0;
	selp.b32 	%r163, %r82, %r81, %p5;
	xor.b32  	%r83, %r78, %r4;
	shr.s32 	%r84, %r78, 31;
	xor.b32  	%r85, %r84, %r78;
	xor.b32  	%r86, %r84, %r79;
	cvt.u64.u32 	%rd48, %r85;
	shl.b64 	%rd49, %rd48, 32;
	cvt.u64.u32 	%rd50, %r86;
	or.b64  	%rd51, %rd49, %rd50;
	cvt.rn.f64.s64 	%fd1, %rd51;
	mul.f64 	%fd2, %fd1, 0d3BF921FB54442D19;
	cvt.rn.f32.f64 	%f25, %fd2;
	neg.f32 	%f26, %f25;
	setp.lt.s32 	%p6, %r83, 0;
	selp.f32 	%f95, %f26, %f25, %p6;
$L__BB11_8:
	setp.ltu.f32 	%p7, %f3, 0f47CE4780;
	add.s32 	%r88, %r163, 1;
	mul.rn.f32 	%f28, %f95, %f95;
	and.b32  	%r89, %r163, 1;
	setp.eq.b32 	%p8, %r89, 1;
	selp.f32 	%f29, %f95, 0f3F800000, %p8;
	fma.rn.f32 	%f30, %f28, %f29, 0f00000000;
	fma.rn.f32 	%f31, %f28, 0f37CBAC00, 0fBAB607ED;
	selp.f32 	%f32, 0fB94D4153, %f31, %p8;
	selp.f32 	%f33, 0f3C0885E4, 0f3D2AAABB, %p8;
	fma.rn.f32 	%f34, %f32, %f28, %f33;
	selp.f32 	%f35, 0fBE2AAAA8, 0fBEFFFFFF, %p8;
	fma.rn.f32 	%f36, %f34, %f28, %f35;
	fma.rn.f32 	%f37, %f36, %f30, %f29;
	and.b32  	%r90, %r88, 2;
	setp.eq.s32 	%p9, %r90, 0;
	mov.f32 	%f38, 0f00000000;
	sub.f32 	%f39, %f38, %f37;
	selp.f32 	%f7, %f37, %f39, %p9;
	cvt.rn.f32.s32 	%f8, %r2;
	mov.u32 	%r167, %r175;
	mov.f32 	%f96, %f98;
	@%p7 bra 	$L__BB11_16;
	setp.neu.f32 	%p10, %f3, 0f7F800000;
	@%p10 bra 	$L__BB11_11;
	mov.f32 	%f42, 0f00000000;
	mul.rn.f32 	%f96, %f20, %f42;
	mov.b32 	%r167, 0;
	bra.uni 	$L__BB11_16;
$L__BB11_11:
	mov.b32 	%r16, %f20;
	mov.b64 	%rd98, 0;
	mov.b32 	%r164, 0;
	mov.u64 	%rd96, __cudart_i2opi_f;
	shl.b32 	%r93, %r16, 8;
	or.b32  	%r94, %r93, -2147483648;
	mov.u64 	%rd97, %rd2;
$L__BB11_12:
	.pragma "nounroll";
	ld.global.nc.u32 	%r92, [%rd96];
	mad.wide.u32 	%rd54, %r92, %r94, %rd98;
	shr.u64 	%rd98, %rd54, 32;
	st.local.u32 	[%rd97], %rd54;
	add.s32 	%r164, %r164, 1;
	add.s64 	%rd97, %rd97, 4;
	add.s64 	%rd96, %rd96, 4;
	setp.ne.s32 	%p11, %r164, 6;
	@%p11 bra 	$L__BB11_12;
	shr.u32 	%r95, %r16, 23;
	st.local.u32 	[%rd2+24], %rd98;
	and.b32  	%r19, %r95, 31;
	and.b32  	%r96, %r95, 224;
	add.s32 	%r97, %r96, -128;
	shr.u32 	%r98, %r97, 5;
	mul.wide.u32 	%rd55, %r98, 4;
	sub.s64 	%rd16, %rd2, %rd55;
	ld.local.u32 	%r165, [%rd16+24];
	ld.local.u32 	%r166, [%rd16+20];
	setp.eq.s32 	%p12, %r19, 0;
	@%p12 bra 	$L__BB11_15;
	shf.l.wrap.b32 	%r165, %r166, %r165, %r19;
	ld.local.u32 	%r99, [%rd16+16];
	shf.l.wrap.b32 	%r166, %r99, %r166, %r19;
$L__BB11_15:
	shr.u32 	%r100, %r165, 30;
	shf.l.wrap.b32 	%r101, %r166, %r165, 2;
	shl.b32 	%r102, %r166, 2;
	shr.u32 	%r103, %r101, 31;
	add.s32 	%r104, %r103, %r100;
	neg.s32 	%r105, %r104;
	setp.lt.s32 	%p13, %r16, 0;
	selp.b32 	%r167, %r105, %r104, %p13;
	xor.b32  	%r106, %r101, %r16;
	shr.s32 	%r107, %r101, 31;
	xor.b32  	%r108, %r107, %r101;
	xor.b32  	%r109, %r107, %r102;
	cvt.u64.u32 	%rd56, %r108;
	shl.b64 	%rd57, %rd56, 32;
	cvt.u64.u32 	%rd58, %r109;
	or.b64  	%rd59, %rd57, %rd58;
	cvt.rn.f64.s64 	%fd3, %rd59;
	mul.f64 	%fd4, %fd3, 0d3BF921FB54442D19;
	cvt.rn.f32.f64 	%f40, %fd4;
	neg.f32 	%f41, %f40;
	setp.lt.s32 	%p14, %r106, 0;
	selp.f32 	%f96, %f41, %f40, %p14;
$L__BB11_16:
	setp.ltu.f32 	%p15, %f3, 0f47CE4780;
	mul.rn.f32 	%f43, %f96, %f96;
	and.b32  	%r111, %r167, 1;
	setp.eq.b32 	%p16, %r111, 1;
	selp.f32 	%f44, 0f3F800000, %f96, %p16;
	fma.rn.f32 	%f45, %f43, %f44, 0f00000000;
	fma.rn.f32 	%f46, %f43, 0f37CBAC00, 0fBAB607ED;
	selp.f32 	%f47, %f46, 0fB94D4153, %p16;
	selp.f32 	%f48, 0f3D2AAABB, 0f3C0885E4, %p16;
	fma.rn.f32 	%f49, %f47, %f43, %f48;
	selp.f32 	%f50, 0fBEFFFFFF, 0fBE2AAAA8, %p16;
	fma.rn.f32 	%f51, %f49, %f43, %f50;
	fma.rn.f32 	%f52, %f51, %f45, %f44;
	and.b32  	%r112, %r167, 2;
	setp.eq.s32 	%p17, %r112, 0;
	mov.f32 	%f53, 0f00000000;
	sub.f32 	%f54, %f53, %f52;
	selp.f32 	%f55, %f52, %f54, %p17;
	mul.f32 	%f56, %f55, %f8;
	fma.rn.f32 	%f57, %f7, %f1, %f56;
	shr.u64 	%rd60, %rd40, 1;
	cvt.rn.f32.u64 	%f58, %rd60;
	add.f32 	%f12, %f57, %f58;
	mov.u32 	%r171, %r175;
	mov.f32 	%f97, %f98;
	@%p15 bra 	$L__BB11_24;
	setp.neu.f32 	%p18, %f3, 0f7F800000;
	@%p18 bra 	$L__BB11_19;
	mov.f32 	%f61, 0f00000000;
	mul.rn.f32 	%f97, %f20, %f61;
	mov.b32 	%r171, 0;
	bra.uni 	$L__BB11_24;
$L__BB11_19:
	mov.b32 	%r28, %f20;
	mov.b64 	%rd101, 0;
	mov.b32 	%r168, 0;
	mov.u64 	%rd99, __cudart_i2opi_f;
	shl.b32 	%r115, %r28, 8;
	or.b32  	%r116, %r115, -2147483648;
	mov.u64 	%rd100, %rd2;
$L__BB11_20:
	.pragma "nounroll";
	ld.global.nc.u32 	%r114, [%rd99];
	mad.wide.u32 	%rd63, %r114, %r116, %rd101;
	shr.u64 	%rd101, %rd63, 32;
	st.local.u32 	[%rd100], %rd63;
	add.s32 	%r168, %r168, 1;
	add.s64 	%rd100, %rd100, 4;
	add.s64 	%rd99, %rd99, 4;
	setp.ne.s32 	%p19, %r168, 6;
	@%p19 bra 	$L__BB11_20;
	shr.u32 	%r117, %r28, 23;
	st.local.u32 	[%rd2+24], %rd101;
	and.b32  	%r31, %r117, 31;
	and.b32  	%r118, %r117, 224;
	add.s32 	%r119, %r118, -128;
	shr.u32 	%r120, %r119, 5;
	mul.wide.u32 	%rd64, %r120, 4;
	sub.s64 	%rd23, %rd2, %rd64;
	ld.local.u32 	%r169, [%rd23+24];
	ld.local.u32 	%r170, [%rd23+20];
	setp.eq.s32 	%p20, %r31, 0;
	@%p20 bra 	$L__BB11_23;
	shf.l.wrap.b32 	%r169, %r170, %r169, %r31;
	ld.local.u32 	%r121, [%rd23+16];
	shf.l.wrap.b32 	%r170, %r121, %r170, %r31;
$L__BB11_23:
	shr.u32 	%r122, %r169, 30;
	shf.l.wrap.b32 	%r123, %r170, %r169, 2;
	shl.b32 	%r124, %r170, 2;
	shr.u32 	%r125, %r123, 31;
	add.s32 	%r126, %r125, %r122;
	neg.s32 	%r127, %r126;
	setp.lt.s32 	%p21, %r28, 0;
	selp.b32 	%r171, %r127, %r126, %p21;
	xor.b32  	%r128, %r123, %r28;
	shr.s32 	%r129, %r123, 31;
	xor.b32  	%r130, %r129, %r123;
	xor.b32  	%r131, %r129, %r124;
	cvt.u64.u32 	%rd65, %r130;
	shl.b64 	%rd66, %rd65, 32;
	cvt.u64.u32 	%rd67, %r131;
	or.b64  	%rd68, %rd66, %rd67;
	cvt.rn.f64.s64 	%fd5, %rd68;
	mul.f64 	%fd6, %fd5, 0d3BF921FB54442D19;
	cvt.rn.f32.f64 	%f59, %fd6;
	neg.f32 	%f60, %f59;
	setp.lt.s32 	%p22, %r128, 0;
	selp.f32 	%f97, %f60, %f59, %p22;
$L__BB11_24:
	setp.ltu.f32 	%p23, %f3, 0f47CE4780;
	add.s32 	%r133, %r171, 1;
	mul.rn.f32 	%f62, %f97, %f97;
	and.b32  	%r134, %r171, 1;
	setp.eq.b32 	%p24, %r134, 1;
	selp.f32 	%f63, %f97, 0f3F800000, %p24;
	fma.rn.f32 	%f64, %f62, %f63, 0f00000000;
	fma.rn.f32 	%f65, %f62, 0f37CBAC00, 0fBAB607ED;
	selp.f32 	%f66, 0fB94D4153, %f65, %p24;
	selp.f32 	%f67, 0f3C0885E4, 0f3D2AAABB, %p24;
	fma.rn.f32 	%f68, %f66, %f62, %f67;
	selp.f32 	%f69, 0fBE2AAAA8, 0fBEFFFFFF, %p24;
	fma.rn.f32 	%f70, %f68, %f62, %f69;
	fma.rn.f32 	%f71, %f70, %f64, %f63;
	and.b32  	%r135, %r133, 2;
	setp.eq.s32 	%p25, %r135, 0;
	mov.f32 	%f72, 0f00000000;
	sub.f32 	%f73, %f72, %f71;
	selp.f32 	%f74, %f71, %f73, %p25;
	mul.f32 	%f16, %f74, %f8;
	@%p23 bra 	$L__BB11_32;
	setp.neu.f32 	%p26, %f3, 0f7F800000;
	@%p26 bra 	$L__BB11_27;
	mov.f32 	%f77, 0f00000000;
	mul.rn.f32 	%f98, %f20, %f77;
	mov.b32 	%r175, 0;
	bra.uni 	$L__BB11_32;
$L__BB11_27:
	mov.b32 	%r40, %f20;
	shl.b32 	%r137, %r40, 8;
	or.b32  	%r41, %r137, -2147483648;
	mov.b64 	%rd104, 0;
	mov.b32 	%r172, 0;
	mov.u64 	%rd102, __cudart_i2opi_f;
	mov.u64 	%rd103, %rd2;
$L__BB11_28:
	.pragma "nounroll";
	ld.global.nc.u32 	%r138, [%rd102];
	mad.wide.u32 	%rd71, %r138, %r41, %rd104;
	shr.u64 	%rd104, %rd71, 32;
	st.local.u32 	[%rd103], %rd71;
	add.s32 	%r172, %r172, 1;
	add.s64 	%rd103, %rd103, 4;
	add.s64 	%rd102, %rd102, 4;
	setp.ne.s32 	%p27, %r172, 6;
	@%p27 bra 	$L__BB11_28;
	shr.u32 	%r139, %r40, 23;
	st.local.u32 	[%rd2+24], %rd104;
	and.b32  	%r44, %r139, 31;
	and.b32  	%r140, %r139, 224;
	add.s32 	%r141, %r140, -128;
	shr.u32 	%r142, %r141, 5;
	mul.wide.u32 	%rd72, %r142, 4;
	sub.s64 	%rd30, %rd2, %rd72;
	ld.local.u32 	%r173, [%rd30+24];
	ld.local.u32 	%r174, [%rd30+20];
	setp.eq.s32 	%p28, %r44, 0;
	@%p28 bra 	$L__BB11_31;
	shf.l.wrap.b32 	%r173, %r174, %r173, %r44;
	ld.local.u32 	%r143, [%rd30+16];
	shf.l.wrap.b32 	%r174, %r143, %r174, %r44;
$L__BB11_31:
	shr.u32 	%r144, %r173, 30;
	shf.l.wrap.b32 	%r145, %r174, %r173, 2;
	shl.b32 	%r146, %r174, 2;
	shr.u32 	%r147, %r145, 31;
	add.s32 	%r148, %r147, %r144;
	neg.s32 	%r149, %r148;
	setp.lt.s32 	%p29, %r40, 0;
	selp.b32 	%r175, %r149, %r148, %p29;
	xor.b32  	%r150, %r145, %r40;
	shr.s32 	%r151, %r145, 31;
	xor.b32  	%r152, %r151, %r145;
	xor.b32  	%r153, %r151, %r146;
	cvt.u64.u32 	%rd73, %r152;
	shl.b64 	%rd74, %rd73, 32;
	cvt.u64.u32 	%rd75, %r153;
	or.b64  	%rd76, %rd74, %rd75;
	cvt.rn.f64.s64 	%fd7, %rd76;
	mul.f64 	%fd8, %fd7, 0d3BF921FB54442D19;
	cvt.rn.f32.f64 	%f75, %fd8;
	neg.f32 	%f76, %f75;
	setp.lt.s32 	%p30, %r150, 0;
	selp.f32 	%f98, %f76, %f75, %p30;
$L__BB11_32:
	ld.param.u64 	%rd92, [_Z11Rotation_opP6uchar4PhS1_S1_mfmm_param_7];
	mul.rn.f32 	%f78, %f98, %f98;
	and.b32  	%r155, %r175, 1;
	setp.eq.b32 	%p31, %r155, 1;
	selp.f32 	%f79, 0f3F800000, %f98, %p31;
	fma.rn.f32 	%f80, %f78, %f79, 0f00000000;
	fma.rn.f32 	%f81, %f78, 0f37CBAC00, 0fBAB607ED;
	selp.f32 	%f82, %f81, 0fB94D4153, %p31;
	selp.f32 	%f83, 0f3D2AAABB, 0f3C0885E4, %p31;
	fma.rn.f32 	%f84, %f82, %f78, %f83;
	selp.f32 	%f85, 0fBEFFFFFF, 0fBE2AAAA8, %p31;
	fma.rn.f32 	%f86, %f84, %f78, %f85;
	fma.rn.f32 	%f87, %f86, %f80, %f79;
	and.b32  	%r156, %r175, 2;
	setp.eq.s32 	%p32, %r156, 0;
	mov.f32 	%f88, 0f00000000;
	sub.f32 	%f89, %f88, %f87;
	selp.f32 	%f90, %f87, %f89, %p32;
	mul.f32 	%f91, %f90, %f1;
	sub.f32 	%f92, %f16, %f91;
	shr.u64 	%rd77, %rd92, 1;
	cvt.rn.f32.u64 	%f93, %rd77;
	add.f32 	%f94, %f92, %f93;
	cvt.rzi.s32.f32 	%r157, %f94;
	cvt.rzi.s32.f32 	%r159, %f12;
	cvt.s64.s32 	%rd31, %r159;
	setp.le.u64 	%p33, %rd40, %rd31;
	cvt.s64.s32 	%rd32, %r157;
	setp.le.u64 	%p34, %rd92, %rd32;
	or.pred  	%p35, %p33, %p34;
	@%p35 bra 	$L__BB11_34;
	ld.param.u64 	%rd91, [_Z11Rotation_opP6uchar4PhS1_S1_mfmm_param_3];
	mad.lo.s64 	%rd80, %rd39, %rd32, %rd31;
	cvta.to.global.u64 	%rd81, %rd36;
	add.s64 	%rd82, %rd81, %rd80;
	ld.global.u8 	%rs2, [%rd82];
	cvt.s64.s32 	%rd105, %r1;
	mul.wide.s32 	%rd83, %r1, 4;
	add.s64 	%rd84, %rd1, %rd83;
	st.global.u8 	[%rd84], %rs2;
	cvta.to.global.u64 	%rd85, %rd37;
	add.s64 	%rd86, %rd85, %rd80;
	ld.global.u8 	%rs3, [%rd86];
	st.global.u8 	[%rd84+1], %rs3;
	cvta.to.global.u64 	%rd87, %rd91;
	add.s64 	%rd88, %rd87, %rd80;
	ld.global.u8 	%rs4, [%rd88];
	st.global.u8 	[%rd84+2], %rs4;
	bra.uni 	$L__BB11_35;
$L__BB11_34:
	cvt.s64.s32 	%rd105, %r1;
	mul.wide.s32 	%rd78, %r1, 4;
	add.s64 	%rd79, %rd1, %rd78;
	mov.b16 	%rs1, 0;
	st.global.v2.u8 	[%rd79], {%rs1, %rs1};
	st.global.u8 	[%rd79+2], %rs1;
$L__BB11_35:
	shl.b64 	%rd89, %rd105, 2;
	add.s64 	%rd90, %rd1, %rd89;
	mov.b16 	%rs5, 255;
	st.global.u8 	[%rd90+3], %rs5;
	ret;

}
	// .globl	_Z10Scaling_opPhS_S_S_S_S_mmfmm
.visible .entry _Z10Scaling_opPhS_S_S_S_S_mmfmm(
	.param .u64 .ptr .align 1 _Z10Scaling_opPhS_S_S_S_S_mmfmm_param_0,
	.param .u64 .ptr .align 1 _Z10Scaling_opPhS_S_S_S_S_mmfmm_param_1,
	.param .u64 .ptr .align 1 _Z10Scaling_opPhS_S_S_S_S_mmfmm_param_2,
	.param .u64 .ptr .align 1 _Z10Scaling_opPhS_S_S_S_S_mmfmm_param_3,
	.param .u64 .ptr .align 1 _Z10Scaling_opPhS_S_S_S_S_mmfmm_param_4,
	.param .u64 .ptr .align 1 _Z10Scaling_opPhS_S_S_S_S_mmfmm_param_5,
	.param .u64 _Z10Scaling_opPhS_S_S_S_S_mmfmm_param_6,
	.param .u64 _Z10Scaling_opPhS_S_S_S_S_mmfmm_param_7,
	.param .f32 _Z10Scaling_opPhS_S_S_S_S_mmfmm_param_8,
	.param .u64 _Z10Scaling_opPhS_S_S_S_S_mmfmm_param_9,
	.param .u64 _Z10Scaling_opPhS_S_S_S_S_mmfmm_param_10
)
{
	.reg .pred 	%p<4>;
	.reg .b16 	%rs<14>;
	.reg .b32 	%r<16>;
	.reg .b32 	%f<51>;
	.reg .b64 	%rd<41>;

	ld.param.u64 	%rd7, [_Z10Scaling_opPhS_S_S_S_S_mmfmm_param_1];
	ld.param.u64 	%rd10, [_Z10Scaling_opPhS_S_S_S_S_mmfmm_param_3];
	ld.param.u64 	%rd11, [_Z10Scaling_opPhS_S_S_S_S_mmfmm_param_4];
	ld.param.u64 	%rd12, [_Z10Scaling_opPhS_S_S_S_S_mmfmm_param_5];
	ld.param.u64 	%rd9, [_Z10Scaling_opPhS_S_S_S_S_mmfmm_param_6];
	ld.param.u64 	%rd13, [_Z10Scaling_opPhS_S_S_S_S_mmfmm_param_7];
	ld.param.f32 	%f3, [_Z10Scaling_opPhS_S_S_S_S_mmfmm_param_8];
	ld.param.u64 	%rd14, [_Z10Scaling_opPhS_S_S_S_S_mmfmm_param_9];
	ld.param.u64 	%rd15, [_Z10Scaling_opPhS_S_S_S_S_mmfmm_param_10];
	cvta.to.global.u64 	%rd1, %rd12;
	cvta.to.global.u64 	%rd2, %rd11;
	cvta.to.global.u64 	%rd3, %rd10;
	mov.u32 	%r2, %tid.x;
	mov.u32 	%r3, %ctaid.x;
	mov.u32 	%r4, %ntid.x;
	mad.lo.s32 	%r5, %r3, %r4, %r2;
	cvt.rn.f32.u32 	%f4, %r5;
	mov.u32 	%r6, %tid.y;
	mov.u32 	%r7, %ctaid.y;
	mov.u32 	%r8, %ntid.y;
	mad.lo.s32 	%r9, %r7, %r8, %r6;
	cvt.rn.f32.u32 	%f5, %r9;
	cvt.rn.f32.u64 	%f6, %rd13;
	fma.rn.f32 	%f7, %f5, %f6, %f4;
	cvt.rzi.s32.f32 	%r1, %f7;
	add.f32 	%f8, %f4, 0fC4480000;
	add.f32 	%f9, %f5, 0fC4480000;
	div.rn.f32 	%f1, %f8, %f3;
	div.rn.f32 	%f2, %f9, %f3;
	shr.u64 	%rd17, %rd14, 1;
	cvt.rn.f32.u64 	%f10, %rd17;
	add.f32 	%f11, %f1, %f10;
	cvt.rzi.s32.f32 	%r10, %f11;
	shr.u64 	%rd18, %rd15, 1;
	cvt.rn.f32.u64 	%f12, %rd18;
	add.f32 	%f13, %f2, %f12;
	cvt.rzi.s32.f32 	%r11, %f13;
	cvt.s64.s32 	%rd4, %r10;
	add.s64 	%rd19, %rd14, -1;
	setp.le.u64 	%p1, %rd19, %rd4;
	cvt.s64.s32 	%rd5, %r11;
	add.s64 	%rd20, %rd15, -1;
	setp.le.u64 	%p2, %rd20, %rd5;
	or.pred  	%p3, %p1, %p2;
	@%p3 bra 	$L__BB12_2;
	ld.param.u64 	%rd40, [_Z10Scaling_opPhS_S_S_S_S_mmfmm_param_2];
	ld.param.u64 	%rd39, [_Z10Scaling_opPhS_S_S_S_S_mmfmm_param_0];
	cvta.to.global.u64 	%rd25, %rd39;
	cvta.to.global.u64 	%rd26, %rd7;
	cvta.to.global.u64 	%rd27, %rd40;
	cvt.rmi.f32.f32 	%f14, %f1;
	sub.f32 	%f15, %f1, %f14;
	cvt.rmi.f32.f32 	%f16, %f2;
	sub.f32 	%f17, %f2, %f16;
	mad.lo.s64 	%rd28, %rd9, %rd5, %rd4;
	add.s64 	%rd29, %rd25, %rd28;
	ld.global.u8 	%rs2, [%rd29];
	cvt.rn.f32.u16 	%f18, %rs2;
	mov.f32 	%f19, 0f3F800000;
	sub.f32 	%f20, %f19, %f15;
	ld.global.u8 	%rs3, [%rd29+1];
	cvt.rn.f32.u16 	%f21, %rs3;
	mul.f32 	%f22, %f15, %f21;
	fma.rn.f32 	%f23, %f20, %f18, %f22;
	add.s64 	%rd30, %rd29, %rd9;
	ld.global.u8 	%rs4, [%rd30];
	cvt.rn.f32.u16 	%f24, %rs4;
	ld.global.u8 	%rs5, [%rd30+1];
	cvt.rn.f32.u16 	%f25, %rs5;
	mul.f32 	%f26, %f15, %f25;
	fma.rn.f32 	%f27, %f20, %f24, %f26;
	sub.f32 	%f28, %f19, %f17;
	mul.f32 	%f29, %f17, %f27;
	fma.rn.f32 	%f30, %f28, %f23, %f29;
	cvt.rzi.u32.f32 	%r13, %f30;
	cvt.s64.s32 	%rd31, %r1;
	add.s64 	%rd32, %rd3, %rd31;
	st.global.u8 	[%rd32], %r13;
	add.s64 	%rd33, %rd26, %rd28;
	ld.global.u8 	%rs6, [%rd33];
	cvt.rn.f32.u16 	%f31, %rs6;
	ld.global.u8 	%rs7, [%rd33+1];
	cvt.rn.f32.u16 	%f32, %rs7;
	mul.f32 	%f33, %f15, %f32;
	fma.rn.f32 	%f34, %f20, %f31, %f33;
	add.s64 	%rd34, %rd33, %rd9;
	ld.global.u8 	%rs8, [%rd34];
	cvt.rn.f32.u16 	%f35, %rs8;
	ld.global.u8 	%rs9, [%rd34+1];
	cvt.rn.f32.u16 	%f36, %rs9;
	mul.f32 	%f37, %f15, %f36;
	fma.rn.f32 	%f38, %f20, %f35, %f37;
	mul.f32 	%f39, %f17, %f38;
	fma.rn.f32 	%f40, %f28, %f34, %f39;
	cvt.rzi.u32.f32 	%r14, %f40;
	add.s64 	%rd35, %rd2, %rd31;
	st.global.u8 	[%rd35], %r14;
	add.s64 	%rd36, %rd27, %rd28;
	ld.global.u8 	%rs10, [%rd36];
	cvt.rn.f32.u16 	%f41, %rs10;
	ld.global.u8 	%rs11, [%rd36+1];
	cvt.rn.f32.u16 	%f42, %rs11;
	mul.f32 	%f43, %f15, %f42;
	fma.rn.f32 	%f44, %f20, %f41, %f43;
	add.s64 	%rd37, %rd36, %rd9;
	ld.global.u8 	%rs12, [%rd37];
	cvt.rn.f32.u16 	%f45, %rs12;
	ld.global.u8 	%rs13, [%rd37+1];
	cvt.rn.f32.u16 	%f46, %rs13;
	mul.f32 	%f47, %f15, %f46;
	fma.rn.f32 	%f48, %f20, %f45, %f47;
	mul.f32 	%f49, %f17, %f48;
	fma.rn.f32 	%f50, %f28, %f44, %f49;
	cvt.rzi.u32.f32 	%r15, %f50;
	add.s64 	%rd38, %rd1, %rd31;
	st.global.u8 	[%rd38], %r15;
	bra.uni 	$L__BB12_3;
$L__BB12_2:
	cvt.s64.s32 	%rd21, %r1;
	add.s64 	%rd22, %rd3, %rd21;
	mov.b16 	%rs1, 0;
	st.global.u8 	[%rd22], %rs1;
	add.s64 	%rd23, %rd2, %rd21;
	st.global.u8 	[%rd23], %rs1;
	add.s64 	%rd24, %rd1, %rd21;
	st.global.u8 	[%rd24], %rs1;
$L__BB12_3:
	ret;

}
	// .globl	_Z7PPnoisePhS_S_mii
.visible .entry _Z7PPnoisePhS_S_mii(
	.param .u64 .ptr .align 1 _Z7PPnoisePhS_S_mii_param_0,
	.param .u64 .ptr .align 1 _Z7PPnoisePhS_S_mii_param_1,
	.param .u64 .ptr .align 1 _Z7PPnoisePhS_S_mii_param_2,
	.param .u64 _Z7PPnoisePhS_S_mii_param_3,
	.param .u32 _Z7PPnoisePhS_S_mii_param_4,
	.param .u32 _Z7PPnoisePhS_S_mii_param_5
)
{
	.local .align 8 .b8 	__local_depot13[48];
	.reg .b64 	%SP;
	.reg .b64 	%SPL;
	.reg .pred 	%p<127>;
	.reg .b16 	%rs<4>;
	.reg .b32 	%r<2403>;
	.reg .b64 	%rd<56>;

	mov.u64 	%SPL, __local_depot13;
	ld.param.u64 	%rd19, [_Z7PPnoisePhS_S_mii_param_1];
	ld.param.u64 	%rd21, [_Z7PPnoisePhS_S_mii_param_3];
	ld.param.u32 	%r1085, [_Z7PPnoisePhS_S_mii_param_4];
	ld.param.u32 	%r1086, [_Z7PPnoisePhS_S_mii_param_5];
	add.u64 	%rd1, %SPL, 0;
	mov.u32 	%r1087, %tid.x;
	mov.u32 	%r1088, %ctaid.x;
	mov.u32 	%r1089, %ntid.x;
	mad.lo.s32 	%r1, %r1088, %r1089, %r1087;
	mov.u32 	%r1090, %tid.y;
	mov.u32 	%r1091, %ctaid.y;
	mov.u32 	%r1092, %ntid.y;
	mad.lo.s32 	%r1093, %r1091, %r1092, %r1090;
	cvt.u64.u32 	%rd2, %r1093;
	xor.b32  	%r1094, %r1086, -1429050551;
	mul.lo.s32 	%r1095, %r1094, 1099087573;
	setp.gt.s32 	%p1, %r1086, -1;
	selp.b32 	%r1096, -644748465, -1947113066, %p1;
	add.s32 	%r1097, %r1096, %r1095;
	add.s32 	%r2, %r1097, 6615241;
	add.s32 	%r2137, %r1095, 123456789;
	st.local.v2.u32 	[%rd1], {%r2, %r2137};
	xor.b32  	%r2136, %r1095, 362436069;
	add.s32 	%r1098, %r1096, 521288629;
	st.local.v2.u32 	[%rd1+8], {%r2136, %r1098};
	xor.b32  	%r1099, %r1096, 88675123;
	add.s32 	%r2133, %r1095, 5783321;
	st.local.v2.u32 	[%rd1+16], {%r1099, %r2133};
	setp.eq.s32 	%p2, %r1, 0;
	@%p2 bra 	$L__BB13_115;
	cvt.s64.s32 	%rd54, %r1;
	mov.b32 	%r1834, 0;
$L__BB13_2:
	mov.u64 	%rd4, %rd54;
	and.b64  	%rd5, %rd4, 3;
	setp.eq.s64 	%p3, %rd5, 0;
	@%p3 bra 	$L__BB13_114;
	mul.wide.u32 	%rd23, %r1834, 3200;
	mov.u64 	%rd24, precalc_xorwow_matrix;
	add.s64 	%rd6, %rd24, %rd23;
	mov.b32 	%r2133, 0;
	mov.u32 	%r1851, %r2133;
	mov.u32 	%r1852, %r2133;
	mov.u32 	%r2136, %r2133;
	mov.u32 	%r2137, %r2133;
	mov.u32 	%r1843, %r2133;
$L__BB13_4:
	mul.wide.u32 	%rd25, %r1843, 4;
	add.s64 	%rd26, %rd1, %rd25;
	ld.local.u32 	%r19, [%rd26+4];
	shl.b32 	%r20, %r1843, 5;
	mov.b32 	%r1849, 0;
$L__BB13_5:
	.pragma "nounroll";
	shr.u32 	%r1103, %r19, %r1849;
	and.b32  	%r1104, %r1103, 1;
	setp.eq.b32 	%p4, %r1104, 1;
	not.pred 	%p5, %p4;
	add.s32 	%r1105, %r20, %r1849;
	mul.lo.s32 	%r1106, %r1105, 5;
	mul.wide.u32 	%rd27, %r1106, 4;
	add.s64 	%rd7, %rd6, %rd27;
	@%p5 bra 	$L__BB13_7;
	ld.global.u32 	%r1107, [%rd7];
	xor.b32  	%r2137, %r2137, %r1107;
	ld.global.u32 	%r1108, [%rd7+4];
	xor.b32  	%r2136, %r2136, %r1108;
	ld.global.u32 	%r1109, [%rd7+8];
	xor.b32  	%r1852, %r1852, %r1109;
	ld.global.u32 	%r1110, [%rd7+12];
	xor.b32  	%r1851, %r1851, %r1110;
	ld.global.u32 	%r1111, [%rd7+16];
	xor.b32  	%r2133, %r2133, %r1111;
$L__BB13_7:
	and.b32  	%r1113, %r1103, 2;
	setp.eq.s32 	%p6, %r1113, 0;
	@%p6 bra 	$L__BB13_9;
	ld.global.u32 	%r1114, [%rd7+20];
	xor.b32  	%r2137, %r2137, %r1114;
	ld.global.u32 	%r1115, [%rd7+24];
	xor.b32  	%r2136, %r2136, %r1115;
	ld.global.u32 	%r1116, [%rd7+28];
	xor.b32  	%r1852, %r1852, %r1116;
	ld.global.u32 	%r1117, [%rd7+32];
	xor.b32  	%r1851, %r1851, %r1117;
	ld.global.u32 	%r1118, [%rd7+36];
	xor.b32  	%r2133, %r2133, %r1118;
$L__BB13_9:
	and.b32  	%r1120, %r1103, 4;
	setp.eq.s32 	%p7, %r1120, 0;
	@%p7 bra 	$L__BB13_11;
	ld.global.u32 	%r1121, [%rd7+40];
	xor.b32  	%r2137, %r2137, %r1121;
	ld.global.u32 	%r1122, [%rd7+44];
	xor.b32  	%r2136, %r2136, %r1122;
	ld.global.u32 	%r1123, [%rd7+48];
	xor.b32  	%r1852, %r1852, %r1123;
	ld.global.u32 	%r1124, [%rd7+52];
	xor.b32  	%r1851, %r1851, %r1124;
	ld.global.u32 	%r1125, [%rd7+56];
	xor.b32  	%r2133, %r2133, %r1125;
$L__BB13_11:
	and.b32  	%r1127, %r1103, 8;
	setp.eq.s32 	%p8, %r1127, 0;
	@%p8 bra 	$L__BB13_13;
	ld.global.u32 	%r1128, [%rd7+60];
	xor.b32  	%r2137, %r2137, %r1128;
	ld.global.u32 	%r1129, [%rd7+64];
	xor.b32  	%r2136, %r2136, %r1129;
	ld.global.u32 	%r1130, [%rd7+68];
	xor.b32  	%r1852, %r1852, %r1130;
	ld.global.u32 	%r1131, [%rd7+72];
	xor.b32  	%r1851, %r1851, %r1131;
	ld.global.u32 	%r1132, [%rd7+76];
	xor.b32  	%r2133, %r2133, %r1132;
$L__BB13_13:
	and.b32  	%r1134, %r1103, 16;
	setp.eq.s32 	%p9, %r1134, 0;
	@%p9 bra 	$L__BB13_15;
	ld.global.u32 	%r1135, [%rd7+80];
	xor.b32  	%r2137, %r2137, %r1135;
	ld.global.u32 	%r1136, [%rd7+84];
	xor.b32  	%r2136, %r2136, %r1136;
	ld.global.u32 	%r1137, [%rd7+88];
	xor.b32  	%r1852, %r1852, %r1137;
	ld.global.u32 	%r1138, [%rd7+92];
	xor.b32  	%r1851, %r1851, %r1138;
	ld.global.u32 	%r1139, [%rd7+96];
	xor.b32  	%r2133, %r2133, %r1139;
$L__BB13_15:
	and.b32  	%r1141, %r1103, 32;
	setp.eq.s32 	%p10, %r1141, 0;
	@%p10 bra 	$L__BB13_17;
	ld.global.u32 	%r1142, [%rd7+100];
	xor.b32  	%r2137, %r2137, %r1142;
	ld.global.u32 	%r1143, [%rd7+104];
	xor.b32  	%r2136, %r2136, %r1143;
	ld.global.u32 	%r1144, [%rd7+108];
	xor.b32  	%r1852, %r1852, %r1144;
	ld.global.u32 	%r1145, [%rd7+112];
	xor.b32  	%r1851, %r1851, %r1145;
	ld.global.u32 	%r1146, [%rd7+116];
	xor.b32  	%r2133, %r2133, %r1146;
$L__BB13_17:
	and.b32  	%r1148, %r1103, 64;
	setp.eq.s32 	%p11, %r1148, 0;
	@%p11 bra 	$L__BB13_19;
	ld.global.u32 	%r1149, [%rd7+120];
	xor.b32  	%r2137, %r2137, %r1149;
	ld.global.u32 	%r1150, [%rd7+124];
	xor.b32  	%r2136, %r2136, %r1150;
	ld.global.u32 	%r1151, [%rd7+128];
	xor.b32  	%r1852, %r1852, %r1151;
	ld.global.u32 	%r1152, [%rd7+132];
	xor.b32  	%r1851, %r1851, %r1152;
	ld.global.u32 	%r1153, [%rd7+136];
	xor.b32  	%r2133, %r2133, %r1153;
$L__BB13_19:
	and.b32  	%r1155, %r1103, 128;
	setp.eq.s32 	%p12, %r1155, 0;
	@%p12 bra 	$L__BB13_21;
	ld.global.u32 	%r1156, [%rd7+140];
	xor.b32  	%r2137, %r2137, %r1156;
	ld.global.u32 	%r1157, [%rd7+144];
	xor.b32  	%r2136, %r2136, %r1157;
	ld.global.u32 	%r1158, [%rd7+148];
	xor.b32  	%r1852, %r1852, %r1158;
	ld.global.u32 	%r1159, [%rd7+152];
	xor.b32  	%r1851, %r1851, %r1159;
	ld.global.u32 	%r1160, [%rd7+156];
	xor.b32  	%r2133, %r2133, %r1160;
$L__BB13_21:
	and.b32  	%r1162, %r1103, 256;
	setp.eq.s32 	%p13, %r1162, 0;
	@%p13 bra 	$L__BB13_23;
	ld.global.u32 	%r1163, [%rd7+160];
	xor.b32  	%r2137, %r2137, %r1163;
	ld.global.u32 	%r1164, [%rd7+164];
	xor.b32  	%r2136, %r2136, %r1164;
	ld.global.u32 	%r1165, [%rd7+168];
	xor.b32  	%r1852, %r1852, %r1165;
	ld.global.u32 	%r1166, [%rd7+172];
	xor.b32  	%r1851, %r1851, %r1166;
	ld.global.u32 	%r1167, [%rd7+176];
	xor.b32  	%r2133, %r2133, %r1167;
$L__BB13_23:
	and.b32  	%r1169, %r1103, 512;
	setp.eq.s32 	%p14, %r1169, 0;
	@%p14 bra 	$L__BB13_25;
	ld.global.u32 	%r1170, [%rd7+180];
	xor.b32  	%r2137, %r2137, %r1170;
	ld.global.u32 	%r1171, [%rd7+184];
	xor.b32  	%r2136, %r2136, %r1171;
	ld.global.u32 	%r1172, [%rd7+188];
	xor.b32  	%r1852, %r1852, %r1172;
	ld.global.u32 	%r1173, [%rd7+192];
	xor.b32  	%r1851, %r1851, %r1173;
	ld.global.u32 	%r1174, [%rd7+196];
	xor.b32  	%r2133, %r2133, %r1174;
$L__BB13_25:
	and.b32  	%r1176, %r1103, 1024;
	setp.eq.s32 	%p15, %r1176, 0;
	@%p15 bra 	$L__BB13_27;
	ld.global.u32 	%r1177, [%rd7+200];
	xor.b32  	%r2137, %r2137, %r1177;
	ld.global.u32 	%r1178, [%rd7+204];
	xor.b32  	%r2136, %r2136, %r1178;
	ld.global.u32 	%r1179, [%rd7+208];
	xor.b32  	%r1852, %r1852, %r1179;
	ld.global.u32 	%r1180, [%rd7+212];
	xor.b32  	%r1851, %r1851, %r1180;
	ld.global.u32 	%r1181, [%rd7+216];
	xor.b32  	%r2133, %r2133, %r1181;
$L__BB13_27:
	and.b32  	%r1183, %r1103, 2048;
	setp.eq.s32 	%p16, %r1183, 0;
	@%p16 bra 	$L__BB13_29;
	ld.global.u32 	%r1184, [%rd7+220];
	xor.b32  	%r2137, %r2137, %r1184;
	ld.global.u32 	%r1185, [%rd7+224];
	xor.b32  	%r2136, %r2136, %r1185;
	ld.global.u32 	%r1186, [%rd7+228];
	xor.b32  	%r1852, %r1852, %r1186;
	ld.global.u32 	%r1187, [%rd7+232];
	xor.b32  	%r1851, %r1851, %r1187;
	ld.global.u32 	%r1188, [%rd7+236];
	xor.b32  	%r2133, %r2133, %r1188;
$L__BB13_29:
	and.b32  	%r1190, %r1103, 4096;
	setp.eq.s32 	%p17, %r1190, 0;
	@%p17 bra 	$L__BB13_31;
	ld.global.u32 	%r1191, [%rd7+240];
	xor.b32  	%r2137, %r2137, %r1191;
	ld.global.u32 	%r1192, [%rd7+244];
	xor.b32  	%r2136, %r2136, %r1192;
	ld.global.u32 	%r1193, [%rd7+248];
	xor.b32  	%r1852, %r1852, %r1193;
	ld.global.u32 	%r1194, [%rd7+252];
	xor.b32  	%r1851, %r1851, %r1194;
	ld.global.u32 	%r1195, [%rd7+256];
	xor.b32  	%r2133, %r2133, %r1195;
$L__BB13_31:
	and.b32  	%r1197, %r1103, 8192;
	setp.eq.s32 	%p18, %r1197, 0;
	@%p18 bra 	$L__BB13_33;
	ld.global.u32 	%r1198, [%rd7+260];
	xor.b32  	%r2137, %r2137, %r1198;
	ld.global.u32 	%r1199, [%rd7+264];
	xor.b32  	%r2136, %r2136, %r1199;
	ld.global.u32 	%r1200, [%rd7+268];
	xor.b32  	%r1852, %r1852, %r1200;
	ld.global.u32 	%r1201, [%rd7+272];
	xor.b32  	%r1851, %r1851, %r1201;
	ld.global.u32 	%r1202, [%rd7+276];
	xor.b32  	%r2133, %r2133, %r1202;
$L__BB13_33:
	and.b32  	%r1204, %r1103, 16384;
	setp.eq.s32 	%p19, %r1204, 0;
	@%p19 bra 	$L__BB13_35;
	ld.global.u32 	%r1205, [%rd7+280];
	xor.b32  	%r2137, %r2137, %r1205;
	ld.global.u32 	%r1206, [%rd7+284];
	xor.b32  	%r2136, %r2136, %r1206;
	ld.global.u32 	%r1207, [%rd7+288];
	xor.b32  	%r1852, %r1852, %r1207;
	ld.global.u32 	%r1208, [%rd7+292];
	xor.b32  	%r1851, %r1851, %r1208;
	ld.global.u32 	%r1209, [%rd7+296];
	xor.b32  	%r2133, %r2133, %r1209;
$L__BB13_35:
	and.b32  	%r1211, %r1103, 32768;
	setp.eq.s32 	%p20, %r1211, 0;
	@%p20 bra 	$L__BB13_37;
	ld.global.u32 	%r1212, [%rd7+300];
	xor.b32  	%r2137, %r2137, %r1212;
	ld.global.u32 	%r1213, [%rd7+304];
	xor.b32  	%r2136, %r2136, %r1213;
	ld.global.u32 	%r1214, [%rd7+308];
	xor.b32  	%r1852, %r1852, %r1214;
	ld.global.u32 	%r1215, [%rd7+312];
	xor.b32  	%r1851, %r1851, %r1215;
	ld.global.u32 	%r1216, [%rd7+316];
	xor.b32  	%r2133, %r2133, %r1216;
$L__BB13_37:
	add.s32 	%r1849, %r1849, 16;
	setp.ne.s32 	%p21, %r1849, 32;
	@%p21 bra 	$L__BB13_5;
	mad.lo.s32 	%r1217, %r1843, -31, %r20;
	add.s32 	%r1843, %r1217, 1;
	setp.ne.s32 	%p22, %r1843, 5;
	@%p22 bra 	$L__BB13_4;
	st.local.u32 	[%rd1+4], %r2137;
	st.local.v2.u32 	[%rd1+8], {%r2136, %r1852};
	st.local.v2.u32 	[%rd1+16], {%r1851, %r2133};
	setp.eq.s64 	%p23, %rd5, 1;
	@%p23 bra 	$L__BB13_114;
	mov.b32 	%r2133, 0;
	mov.u32 	%r1943, %r2133;
	mov.u32 	%r1944, %r2133;
	mov.u32 	%r2136, %r2133;
	mov.u32 	%r2137, %r2133;
	mov.u32 	%r1935, %r2133;
$L__BB13_41:
	mul.wide.u32 	%rd28, %r1935, 4;
	add.s64 	%rd29, %rd1, %rd28;
	ld.local.u32 	%r195, [%rd29+4];
	shl.b32 	%r196, %r1935, 5;
	mov.b32 	%r1941, 0;
$L__BB13_42:
	.pragma "nounroll";
	shr.u32 	%r1220, %r195, %r1941;
	and.b32  	%r1221, %r1220, 1;
	setp.eq.b32 	%p24, %r1221, 1;
	not.pred 	%p25, %p24;
	add.s32 	%r1222, %r196, %r1941;
	mul.lo.s32 	%r1223, %r1222, 5;
	mul.wide.u32 	%rd30, %r1223, 4;
	add.s64 	%rd8, %rd6, %rd30;
	@%p25 bra 	$L__BB13_44;
	ld.global.u32 	%r1224, [%rd8];
	xor.b32  	%r2137, %r2137, %r1224;
	ld.global.u32 	%r1225, [%rd8+4];
	xor.b32  	%r2136, %r2136, %r1225;
	ld.global.u32 	%r1226, [%rd8+8];
	xor.b32  	%r1944, %r1944, %r1226;
	ld.global.u32 	%r1227, [%rd8+12];
	xor.b32  	%r1943, %r1943, %r1227;
	ld.global.u32 	%r1228, [%rd8+16];
	xor.b32  	%r2133, %r2133, %r1228;
$L__BB13_44:
	and.b32  	%r1230, %r1220, 2;
	setp.eq.s32 	%p26, %r1230, 0;
	@%p26 bra 	$L__BB13_46;
	ld.global.u32 	%r1231, [%rd8+20];
	xor.b32  	%r2137, %r2137, %r1231;
	ld.global.u32 	%r1232, [%rd8+24];
	xor.b32  	%r2136, %r2136, %r1232;
	ld.global.u32 	%r1233, [%rd8+28];
	xor.b32  	%r1944, %r1944, %r1233;
	ld.global.u32 	%r1234, [%rd8+32];
	xor.b32  	%r1943, %r1943, %r1234;
	ld.global.u32 	%r1235, [%rd8+36];
	xor.b32  	%r2133, %r2133, %r1235;
$L__BB13_46:
	and.b32  	%r1237, %r1220, 4;
	setp.eq.s32 	%p27, %r1237, 0;
	@%p27 bra 	$L__BB13_48;
	ld.global.u32 	%r1238, [%rd8+40];
	xor.b32  	%r2137, %r2137, %r1238;
	ld.global.u32 	%r1239, [%rd8+44];
	xor.b32  	%r2136, %r2136, %r1239;
	ld.global.u32 	%r1240, [%rd8+48];
	xor.b32  	%r1944, %r1944, %r1240;
	ld.global.u32 	%r1241, [%rd8+52];
	xor.b32  	%r1943, %r1943, %r1241;
	ld.global.u32 	%r1242, [%rd8+56];
	xor.b32  	%r2133, %r2133, %r1242;
$L__BB13_48:
	and.b32  	%r1244, %r1220, 8;
	setp.eq.s32 	%p28, %r1244, 0;
	@%p28 bra 	$L__BB13_50;
	ld.global.u32 	%r1245, [%rd8+60];
	xor.b32  	%r2137, %r2137, %r1245;
	ld.global.u32 	%r1246, [%rd8+64];
	xor.b32  	%r2136, %r2136, %r1246;
	ld.global.u32 	%r1247, [%rd8+68];
	xor.b32  	%r1944, %r1944, %r1247;
	ld.global.u32 	%r1248, [%rd8+72];
	xor.b32  	%r1943, %r1943, %r1248;
	ld.global.u32 	%r1249, [%rd8+76];
	xor.b32  	%r2133, %r2133, %r1249;
$L__BB13_50:
	and.b32  	%r1251, %r1220, 16;
	setp.eq.s32 	%p29, %r1251, 0;
	@%p29 bra 	$L__BB13_52;
	ld.global.u32 	%r1252, [%rd8+80];
	xor.b32  	%r2137, %r2137, %r1252;
	ld.global.u32 	%r1253, [%rd8+84];
	xor.b32  	%r2136, %r2136, %r1253;
	ld.global.u32 	%r1254, [%rd8+88];
	xor.b32  	%r1944, %r1944, %r1254;
	ld.global.u32 	%r1255, [%rd8+92];
	xor.b32  	%r1943, %r1943, %r1255;
	ld.global.u32 	%r1256, [%rd8+96];
	xor.b32  	%r2133, %r2133, %r1256;
$L__BB13_52:
	and.b32  	%r1258, %r1220, 32;
	setp.eq.s32 	%p30, %r1258, 0;
	@%p30 bra 	$L__BB13_54;
	ld.global.u32 	%r1259, [%rd8+100];
	xor.b32  	%r2137, %r2137, %r1259;
	ld.global.u32 	%r1260, [%rd8+104];
	xor.b32  	%r2136, %r2136, %r1260;
	ld.global.u32 	%r1261, [%rd8+108];
	xor.b32  	%r1944, %r1944, %r1261;
	ld.global.u32 	%r1262, [%rd8+112];
	xor.b32  	%r1943, %r1943, %r1262;
	ld.global.u32 	%r1263, [%rd8+116];
	xor.b32  	%r2133, %r2133, %r1263;
$L__BB13_54:
	and.b32  	%r1265, %r1220, 64;
	setp.eq.s32 	%p31, %r1265, 0;
	@%p31 bra 	$L__BB13_56;
	ld.global.u32 	%r1266, [%rd8+120];
	xor.b32  	%r2137, %r2137, %r1266;
	ld.global.u32 	%r1267, [%rd8+124];
	xor.b32  	%r2136, %r2136, %r1267;
	ld.global.u32 	%r1268, [%rd8+128];
	xor.b32  	%r1944, %r1944, %r1268;
	ld.global.u32 	%r1269, [%rd8+132];
	xor.b32  	%r1943, %r1943, %r1269;
	ld.global.u32 	%r1270, [%rd8+136];
	xor.b32  	%r2133, %r2133, %r1270;
$L__BB13_56:
	and.b32  	%r1272, %r1220, 128;
	setp.eq.s32 	%p32, %r1272, 0;
	@%p32 bra 	$L__BB13_58;
	ld.global.u32 	%r1273, [%rd8+140];
	xor.b32  	%r2137, %r2137, %r1273;
	ld.global.u32 	%r1274, [%rd8+144];
	xor.b32  	%r2136, %r2136, %r1274;
	ld.global.u32 	%r1275, [%rd8+148];
	xor.b32  	%r1944, %r1944, %r1275;
	ld.global.u32 	%r1276, [%rd8+152];
	xor.b32  	%r1943, %r1943, %r1276;
	ld.global.u32 	%r1277, [%rd8+156];
	xor.b32  	%r2133, %r2133, %r1277;
$L__BB13_58:
	and.b32  	%r1279, %r1220, 256;
	setp.eq.s32 	%p33, %r1279, 0;
	@%p33 bra 	$L__BB13_60;
	ld.global.u32 	%r1280, [%rd8+160];
	xor.b32  	%r2137, %r2137, %r1280;
	ld.global.u32 	%r1281, [%rd8+164];
	xor.b32  	%r2136, %r2136, %r1281;
	ld.global.u32 	%r1282, [%rd8+168];
	xor.b32  	%r1944, %r1944, %r1282;
	ld.global.u32 	%r1283, [%rd8+172];
	xor.b32  	%r1943, %r1943, %r1283;
	ld.global.u32 	%r1284, [%rd8+176];
	xor.b32  	%r2133, %r2133, %r1284;
$L__BB13_60:
	and.b32  	%r1286, %r1220, 512;
	setp.eq.s32 	%p34, %r1286, 0;
	@%p34 bra 	$L__BB13_62;
	ld.global.u32 	%r1287, [%rd8+180];
	xor.b32  	%r2137, %r2137, %r1287;
	ld.global.u32 	%r1288, [%rd8+184];
	xor.b32  	%r2136, %r2136, %r1288;
	ld.global.u32 	%r1289, [%rd8+188];
	xor.b32  	%r1944, %r1944, %r1289;
	ld.global.u32 	%r1290, [%rd8+192];
	xor.b32  	%r1943, %r1943, %r1290;
	ld.global.u32 	%r1291, [%rd8+196];
	xor.b32  	%r2133, %r2133, %r1291;
$L__BB13_62:
	and.b32  	%r1293, %r1220, 1024;
	setp.eq.s32 	%p35, %r1293, 0;
	@%p35 bra 	$L__BB13_64;
	ld.global.u32 	%r1294, [%rd8+200];
	xor.b32  	%r2137, %r2137, %r1294;
	ld.global.u32 	%r1295, [%rd8+204];
	xor.b32  	%r2136, %r2136, %r1295;
	ld.global.u32 	%r1296, [%rd8+208];
	xor.b32  	%r1944, %r1944, %r1296;
	ld.global.u32 	%r1297, [%rd8+212];
	xor.b32  	%r1943, %r1943, %r1297;
	ld.global.u32 	%r1298, [%rd8+216];
	xor.b32  	%r2133, %r2133, %r1298;
$L__BB13_64:
	and.b32  	%r1300, %r1220, 2048;
	setp.eq.s32 	%p36, %r1300, 0;
	@%p36 bra 	$L__BB13_66;
	ld.global.u32 	%r1301, [%rd8+220];
	xor.b32  	%r2137, %r2137, %r1301;
	ld.global.u32 	%r1302, [%rd8+224];
	xor.b32  	%r2136, %r2136, %r1302;
	ld.global.u32 	%r1303, [%rd8+228];
	xor.b32  	%r1944, %r1944, %r1303;
	ld.global.u32 	%r1304, [%rd8+232];
	xor.b32  	%r1943, %r1943, %r1304;
	ld.global.u32 	%r1305, [%rd8+236];
	xor.b32  	%r2133, %r2133, %r1305;
$L__BB13_66:
	and.b32  	%r1307, %r1220, 4096;
	setp.eq.s32 	%p37, %r1307, 0;
	@%p37 bra 	$L__BB13_68;
	ld.global.u32 	%r1308, [%rd8+240];
	xor.b32  	%r2137, %r2137, %r1308;
	ld.global.u32 	%r1309, [%rd8+244];
	xor.b32  	%r2136, %r2136, %r1309;
	ld.global.u32 	%r1310, [%rd8+248];
	xor.b32  	%r1944, %r1944, %r1310;
	ld.global.u32 	%r1311, [%rd8+252];
	xor.b32  	%r1943, %r1943, %r1311;
	ld.global.u32 	%r1312, [%rd8+256];
	xor.b32  	%r2133, %r2133, %r1312;
$L__BB13_68:
	and.b32  	%r1314, %r1220, 8192;
	setp.eq.s32 	%p38, %r1314, 0;
	@%p38 bra 	$L__BB13_70;
	ld.global.u32 	%r1315, [%rd8+260];
	xor.b32  	%r2137, %r2137, %r1315;
	ld.global.u32 	%r1316, [%rd8+264];
	xor.b32  	%r2136, %r2136, %r1316;
	ld.global.u32 	%r1317, [%rd8+268];
	xor.b32  	%r1944, %r1944, %r1317;
	ld.global.u32 	%r1318, [%rd8+272];
	xor.b32  	%r1943, %r1943, %r1318;
	ld.global.u32 	%r1319, [%rd8+276];
	xor.b32  	%r2133, %r2133, %r1319;
$L__BB13_70:
	and.b32  	%r1321, %r1220, 16384;
	setp.eq.s32 	%p39, %r1321, 0;
	@%p39 bra 	$L__BB13_72;
	ld.global.u32 	%r1322, [%rd8+280];
	xor.b32  	%r2137, %r2137, %r1322;
	ld.global.u32 	%r1323, [%rd8+284];
	xor.b32  	%r2136, %r2136, %r1323;
	ld.global.u32 	%r1324, [%rd8+288];
	xor.b32  	%r1944, %r1944, %r1324;
	ld.global.u32 	%r1325, [%rd8+292];
	xor.b32  	%r1943, %r1943, %r1325;
	ld.global.u32 	%r1326, [%rd8+296];
	xor.b32  	%r2133, %r2133, %r1326;
$L__BB13_72:
	and.b32  	%r1328, %r1220, 32768;
	setp.eq.s32 	%p40, %r1328, 0;
	@%p40 bra 	$L__BB13_74;
	ld.global.u32 	%r1329, [%rd8+300];
	xor.b32  	%r2137, %r2137, %r1329;
	ld.global.u32 	%r1330, [%rd8+304];
	xor.b32  	%r2136, %r2136, %r1330;
	ld.global.u32 	%r1331, [%rd8+308];
	xor.b32  	%r1944, %r1944, %r1331;
	ld.global.u32 	%r1332, [%rd8+312];
	xor.b32  	%r1943, %r1943, %r1332;
	ld.global.u32 	%r1333, [%rd8+316];
	xor.b32  	%r2133, %r2133, %r1333;
$L__BB13_74:
	add.s32 	%r1941, %r1941, 16;
	setp.ne.s32 	%p41, %r1941, 32;
	@%p41 bra 	$L__BB13_42;
	mad.lo.s32 	%r1334, %r1935, -31, %r196;
	add.s32 	%r1935, %r1334, 1;
	setp.ne.s32 	%p42, %r1935, 5;
	@%p42 bra 	$L__BB13_41;
	st.local.u32 	[%rd1+4], %r2137;
	st.local.v2.u32 	[%rd1+8], {%r2136, %r1944};
	st.local.v2.u32 	[%rd1+16], {%r1943, %r2133};
	setp.ne.s64 	%p43, %rd5, 3;
	@%p43 bra 	$L__BB13_114;
	mov.b32 	%r2133, 0;
	mov.u32 	%r2035, %r2133;
	mov.u32 	%r2036, %r2133;
	mov.u32 	%r2136, %r2133;
	mov.u32 	%r2137, %r2133;
	mov.u32 	%r2027, %r2133;
$L__BB13_78:
	mul.wide.u32 	%rd31, %r2027, 4;
	add.s64 	%rd32, %rd1, %rd31;
	ld.local.u32 	%r371, [%rd32+4];
	shl.b32 	%r372, %r2027, 5;
	mov.b32 	%r2033, 0;
$L__BB13_79:
	.pragma "nounroll";
	shr.u32 	%r1337, %r371, %r2033;
	and.b32  	%r1338, %r1337, 1;
	setp.eq.b32 	%p44, %r1338, 1;
	not.pred 	%p45, %p44;
	add.s32 	%r1339, %r372, %r2033;
	mul.lo.s32 	%r1340, %r1339, 5;
	mul.wide.u32 	%rd33, %r1340, 4;
	add.s64 	%rd9, %rd6, %rd33;
	@%p45 bra 	$L__BB13_81;
	ld.global.u32 	%r1341, [%rd9];
	xor.b32  	%r2137, %r2137, %r1341;
	ld.global.u32 	%r1342, [%rd9+4];
	xor.b32  	%r2136, %r2136, %r1342;
	ld.global.u32 	%r1343, [%rd9+8];
	xor.b32  	%r2036, %r2036, %r1343;
	ld.global.u32 	%r1344, [%rd9+12];
	xor.b32  	%r2035, %r2035, %r1344;
	ld.global.u32 	%r1345, [%rd9+16];
	xor.b32  	%r2133, %r2133, %r1345;
$L__BB13_81:
	and.b32  	%r1347, %r1337, 2;
	setp.eq.s32 	%p46, %r1347, 0;
	@%p46 bra 	$L__BB13_83;
	ld.global.u32 	%r1348, [%rd9+20];
	xor.b32  	%r2137, %r2137, %r1348;
	ld.global.u32 	%r1349, [%rd9+24];
	xor.b32  	%r2136, %r2136, %r1349;
	ld.global.u32 	%r1350, [%rd9+28];
	xor.b32  	%r2036, %r2036, %r1350;
	ld.global.u32 	%r1351, [%rd9+32];
	xor.b32  	%r2035, %r2035, %r1351;
	ld.global.u32 	%r1352, [%rd9+36];
	xor.b32  	%r2133, %r2133, %r1352;
$L__BB13_83:
	and.b32  	%r1354, %r1337, 4;
	setp.eq.s32 	%p47, %r1354, 0;
	@%p47 bra 	$L__BB13_85;
	ld.global.u32 	%r1355, [%rd9+40];
	xor.b32  	%r2137, %r2137, %r1355;
	ld.global.u32 	%r1356, [%rd9+44];
	xor.b32  	%r2136, %r2136, %r1356;
	ld.global.u32 	%r1357, [%rd9+48];
	xor.b32  	%r2036, %r2036, %r1357;
	ld.global.u32 	%r1358, [%rd9+52];
	xor.b32  	%r2035, %r2035, %r1358;
	ld.global.u32 	%r1359, [%rd9+56];
	xor.b32  	%r2133, %r2133, %r1359;
$L__BB13_85:
	and.b32  	%r1361, %r1337, 8;
	setp.eq.s32 	%p48, %r1361, 0;
	@%p48 bra 	$L__BB13_87;
	ld.global.u32 	%r1362, [%rd9+60];
	xor.b32  	%r2137, %r2137, %r1362;
	ld.global.u32 	%r1363, [%rd9+64];
	xor.b32  	%r2136, %r2136, %r1363;
	ld.global.u32 	%r1364, [%rd9+68];
	xor.b32  	%r2036, %r2036, %r1364;
	ld.global.u32 	%r1365, [%rd9+72];
	xor.b32  	%r2035, %r2035, %r1365;
	ld.global.u32 	%r1366, [%rd9+76];
	xor.b32  	%r2133, %r2133, %r1366;
$L__BB13_87:
	and.b32  	%r1368, %r1337, 16;
	setp.eq.s32 	%p49, %r1368, 0;
	@%p49 bra 	$L__BB13_89;
	ld.global.u32 	%r1369, [%rd9+80];
	xor.b32  	%r2137, %r2137, %r1369;
	ld.global.u32 	%r1370, [%rd9+84];
	xor.b32  	%r2136, %r2136, %r1370;
	ld.global.u32 	%r1371, [%rd9+88];
	xor.b32  	%r2036, %r2036, %r1371;
	ld.global.u32 	%r1372, [%rd9+92];
	xor.b32  	%r2035, %r2035, %r1372;
	ld.global.u32 	%r1373, [%rd9+96];
	xor.b32  	%r2133, %r2133, %r1373;
$L__BB13_89:
	and.b32  	%r1375, %r1337, 32;
	setp.eq.s32 	%p50, %r1375, 0;
	@%p50 bra 	$L__BB13_91;
	ld.global.u32 	%r1376, [%rd9+100];
	xor.b32  	%r2137, %r2137, %r1376;
	ld.global.u32 	%r1377, [%rd9+104];
	xor.b32  	%r2136, %r2136, %r1377;
	ld.global.u32 	%r1378, [%rd9+108];
	xor.b32  	%r2036, %r2036, %r1378;
	ld.global.u32 	%r1379, [%rd9+112];
	xor.b32  	%r2035, %r2035, %r1379;
	ld.global.u32 	%r1380, [%rd9+116];
	xor.b32  	%r2133, %r2133, %r1380;
$L__BB13_91:
	and.b32  	%r1382, %r1337, 64;
	setp.eq.s32 	%p51, %r1382, 0;
	@%p51 bra 	$L__BB13_93;
	ld.global.u32 	%r1383, [%rd9+120];
	xor.b32  	%r2137, %r2137, %r1383;
	ld.global.u32 	%r1384, [%rd9+124];
	xor.b32  	%r2136, %r2136, %r1384;
	ld.global.u32 	%r1385, [%rd9+128];
	xor.b32  	%r2036, %r2036, %r1385;
	ld.global.u32 	%r1386, [%rd9+132];
	xor.b32  	%r2035, %r2035, %r1386;
	ld.global.u32 	%r1387, [%rd9+136];
	xor.b32  	%r2133, %r2133, %r1387;
$L__BB13_93:
	and.b32  	%r1389, %r1337, 128;
	setp.eq.s32 	%p52, %r1389, 0;
	@%p52 bra 	$L__BB13_95;
	ld.global.u32 	%r1390, [%rd9+140];
	xor.b32  	%r2137, %r2137, %r1390;
	ld.global.u32 	%r1391, [%rd9+144];
	xor.b32  	%r2136, %r2136, %r1391;
	ld.global.u32 	%r1392, [%rd9+148];
	xor.b32  	%r2036, %r2036, %r1392;
	ld.global.u32 	%r1393, [%rd9+152];
	xor.b32  	%r2035, %r2035, %r1393;
	ld.global.u32 	%r1394, [%rd9+156];
	xor.b32  	%r2133, %r2133, %r1394;
$L__BB13_95:
	and.b32  	%r1396, %r1337, 256;
	setp.eq.s32 	%p53, %r1396, 0;
	@%p53 bra 	$L__BB13_97;
	ld.global.u32 	%r1397, [%rd9+160];
	xor.b32  	%r2137, %r2137, %r1397;
	ld.global.u32 	%r1398, [%rd9+164];
	xor.b32  	%r2136, %r2136, %r1398;
	ld.global.u32 	%r1399, [%rd9+168];
	xor.b32  	%r2036, %r2036, %r1399;
	ld.global.u32 	%r1400, [%rd9+172];
	xor.b32  	%r2035, %r2035, %r1400;
	ld.global.u32 	%r1401, [%rd9+176];
	xor.b32  	%r2133, %r2133, %r1401;
$L__BB13_97:
	and.b32  	%r1403, %r1337, 512;
	setp.eq.s32 	%p54, %r1403, 0;
	@%p54 bra 	$L__BB13_99;
	ld.global.u32 	%r1404, [%rd9+180];
	xor.b32  	%r2137, %r2137, %r1404;
	ld.global.u32 	%r1405, [%rd9+184];
	xor.b32  	%r2136, %r2136, %r1405;
	ld.global.u32 	%r1406, [%rd9+188];
	xor.b32  	%r2036, %r2036, %r1406;
	ld.global.u32 	%r1407, [%rd9+192];
	xor.b32  	%r2035, %r2035, %r1407;
	ld.global.u32 	%r1408, [%rd9+196];
	xor.b32  	%r2133, %r2133, %r1408;
$L__BB13_99:
	and.b32  	%r1410, %r1337, 1024;
	setp.eq.s32 	%p55, %r1410, 0;
	@%p55 bra 	$L__BB13_101;
	ld.global.u32 	%r1411, [%rd9+200];
	xor.b32  	%r2137, %r2137, %r1411;
	ld.global.u32 	%r1412, [%rd9+204];
	xor.b32  	%r2136, %r2136, %r1412;
	ld.global.u32 	%r1413, [%rd9+208];
	xor.b32  	%r2036, %r2036, %r1413;
	ld.global.u32 	%r1414, [%rd9+212];
	xor.b32  	%r2035, %r2035, %r1414;
	ld.global.u32 	%r1415, [%rd9+216];
	xor.b32  	%r2133, %r2133, %r1415;
$L__BB13_101:
	and.b32  	%r1417, %r1337, 2048;
	setp.eq.s32 	%p56, %r1417, 0;
	@%p56 bra 	$L__BB13_103;
	ld.global.u32 	%r1418, [%rd9+220];
	xor.b32  	%r2137, %r2137, %r1418;
	ld.global.u32 	%r1419, [%rd9+224];
	xor.b32  	%r2136, %r2136, %r1419;
	ld.global.u32 	%r1420, [%rd9+228];
	xor.b32  	%r2036, %r2036, %r1420;
	ld.global.u32 	%r1421, [%rd9+232];
	xor.b32  	%r2035, %r2035, %r1421;
	ld.global.u32 	%r1422, [%rd9+236];
	xor.b32  	%r2133, %r2133, %r1422;
$L__BB13_103:
	and.b32  	%r1424, %r1337, 4096;
	setp.eq.s32 	%p57, %r1424, 0;
	@%p57 bra 	$L__BB13_105;
	ld.global.u32 	%r1425, [%rd9+240];
	xor.b32  	%r2137, %r2137, %r1425;
	ld.global.u32 	%r1426, [%rd9+244];
	xor.b32  	%r2136, %r2136, %r1426;
	ld.global.u32 	%r1427, [%rd9+248];
	xor.b32  	%r2036, %r2036, %r1427;
	ld.global.u32 	%r1428, [%rd9+252];
	xor.b32  	%r2035, %r2035, %r1428;
	ld.global.u32 	%r1429, [%rd9+256];
	xor.b32  	%r2133, %r2133, %r1429;
$L__BB13_105:
	and.b32  	%r1431, %r1337, 8192;
	setp.eq.s32 	%p58, %r1431, 0;
	@%p58 bra 	$L__BB13_107;
	ld.global.u32 	%r1432, [%rd9+260];
	xor.b32  	%r2137, %r2137, %r1432;
	ld.global.u32 	%r1433, [%rd9+264];
	xor.b32  	%r2136, %r2136, %r1433;
	ld.global.u32 	%r1434, [%rd9+268];
	xor.b32  	%r2036, %r2036, %r1434;
	ld.global.u32 	%r1435, [%rd9+272];
	xor.b32  	%r2035, %r2035, %r1435;
	ld.global.u32 	%r1436, [%rd9+276];
	xor.b32  	%r2133, %r2133, %r1436;
$L__BB13_107:
	and.b32  	%r1438, %r1337, 16384;
	setp.eq.s32 	%p59, %r1438, 0;
	@%p59 bra 	$L__BB13_109;
	ld.global.u32 	%r1439, [%rd9+280];
	xor.b32  	%r2137, %r2137, %r1439;
	ld.global.u32 	%r1440, [%rd9+284];
	xor.b32  	%r2136, %r2136, %r1440;
	ld.global.u32 	%r1441, [%rd9+288];
	xor.b32  	%r2036, %r2036, %r1441;
	ld.global.u32 	%r1442, [%rd9+292];
	xor.b32  	%r2035, %r2035, %r1442;
	ld.global.u32 	%r1443, [%rd9+296];
	xor.b32  	%r2133, %r2133, %r1443;
$L__BB13_109:
	and.b32  	%r1445, %r1337, 32768;
	setp.eq.s32 	%p60, %r1445, 0;
	@%p60 bra 	$L__BB13_111;
	ld.global.u32 	%r1446, [%rd9+300];
	xor.b32  	%r2137, %r2137, %r1446;
	ld.global.u32 	%r1447, [%rd9+304];
	xor.b32  	%r2136, %r2136, %r1447;
	ld.global.u32 	%r1448, [%rd9+308];
	xor.b32  	%r2036, %r2036, %r1448;
	ld.global.u32 	%r1449, [%rd9+312];
	xor.b32  	%r2035, %r2035, %r1449;
	ld.global.u32 	%r1450, [%rd9+316];
	xor.b32  	%r2133, %r2133, %r1450;
$L__BB13_111:
	add.s32 	%r2033, %r2033, 16;
	setp.ne.s32 	%p61, %r2033, 32;
	@%p61 bra 	$L__BB13_79;
	mad.lo.s32 	%r1451, %r2027, -31, %r372;
	add.s32 	%r2027, %r1451, 1;
	setp.ne.s32 	%p62, %r2027, 5;
	@%p62 bra 	$L__BB13_78;
	st.local.u32 	[%rd1+4], %r2137;
	st.local.v2.u32 	[%rd1+8], {%r2136, %r2036};
	st.local.v2.u32 	[%rd1+16], {%r2035, %r2133};
$L__BB13_114:
	shr.u64 	%rd54, %rd4, 2;
	add.s32 	%r1834, %r1834, 1;
	setp.lt.u64 	%p63, %rd4, 4;
	@%p63 bra 	$L__BB13_115;
	bra.uni 	$L__BB13_2;
$L__BB13_115:
	cvt.u32.u64 	%r1452, %rd2;
	setp.eq.s32 	%p64, %r1452, 0;
	@%p64 bra 	$L__BB13_230;
	mov.b32 	%r2120, 0;
	mov.u64 	%rd35, precalc_xorwow_offset_matrix;
	mov.u64 	%rd55, %rd2;
$L__BB13_117:
	mov.u64 	%rd11, %rd55;
	and.b64  	%rd12, %rd11, 3;
	setp.eq.s64 	%p65, %rd12, 0;
	@%p65 bra 	$L__BB13_229;
	mul.wide.u32 	%rd34, %r2120, 3200;
	add.s64 	%rd13, %rd35, %rd34;
	mov.b32 	%r2133, 0;
	mov.u32 	%r2134, %r2133;
	mov.u32 	%r2135, %r2133;
	mov.u32 	%r2136, %r2133;
	mov.u32 	%r2137, %r2133;
	mov.u32 	%r2126, %r2133;
$L__BB13_119:
	mul.wide.u32 	%rd36, %r2126, 4;
	add.s64 	%rd37, %rd1, %rd36;
	ld.local.u32 	%r555, [%rd37+4];
	shl.b32 	%r556, %r2126, 5;
	mov.b32 	%r2132, 0;
$L__BB13_120:
	.pragma "nounroll";
	shr.u32 	%r1456, %r555, %r2132;
	and.b32  	%r1457, %r1456, 1;
	setp.eq.b32 	%p66, %r1457, 1;
	not.pred 	%p67, %p66;
	add.s32 	%r1458, %r556, %r2132;
	mul.lo.s32 	%r1459, %r1458, 5;
	mul.wide.u32 	%rd38, %r1459, 4;
	add.s64 	%rd14, %rd13, %rd38;
	@%p67 bra 	$L__BB13_122;
	ld.global.u32 	%r1460, [%rd14];
	xor.b32  	%r2137, %r2137, %r1460;
	ld.global.u32 	%r1461, [%rd14+4];
	xor.b32  	%r2136, %r2136, %r1461;
	ld.global.u32 	%r1462, [%rd14+8];
	xor.b32  	%r2135, %r2135, %r1462;
	ld.global.u32 	%r1463, [%rd14+12];
	xor.b32  	%r2134, %r2134, %r1463;
	ld.global.u32 	%r1464, [%rd14+16];
	xor.b32  	%r2133, %r2133, %r1464;
$L__BB13_122:
	and.b32  	%r1466, %r1456, 2;
	setp.eq.s32 	%p68, %r1466, 0;
	@%p68 bra 	$L__BB13_124;
	ld.global.u32 	%r1467, [%rd14+20];
	xor.b32  	%r2137, %r2137, %r1467;
	ld.global.u32 	%r1468, [%rd14+24];
	xor.b32  	%r2136, %r2136, %r1468;
	ld.global.u32 	%r1469, [%rd14+28];
	xor.b32  	%r2135, %r2135, %r1469;
	ld.global.u32 	%r1470, [%rd14+32];
	xor.b32  	%r2134, %r2134, %r1470;
	ld.global.u32 	%r1471, [%rd14+36];
	xor.b32  	%r2133, %r2133, %r1471;
$L__BB13_124:
	and.b32  	%r1473, %r1456, 4;
	setp.eq.s32 	%p69, %r1473, 0;
	@%p69 bra 	$L__BB13_126;
	ld.global.u32 	%r1474, [%rd14+40];
	xor.b32  	%r2137, %r2137, %r1474;
	ld.global.u32 	%r1475, [%rd14+44];
	xor.b32  	%r2136, %r2136, %r1475;
	ld.global.u32 	%r1476, [%rd14+48];
	xor.b32  	%r2135, %r2135, %r1476;
	ld.global.u32 	%r1477, [%rd14+52];
	xor.b32  	%r2134, %r2134, %r1477;
	ld.global.u32 	%r1478, [%rd14+56];
	xor.b32  	%r2133, %r2133, %r1478;
$L__BB13_126:
	and.b32  	%r1480, %r1456, 8;
	setp.eq.s32 	%p70, %r1480, 0;
	@%p70 bra 	$L__BB13_128;
	ld.global.u32 	%r1481, [%rd14+60];
	xor.b32  	%r2137, %r2137, %r1481;
	ld.global.u32 	%r1482, [%rd14+64];
	xor.b32  	%r2136, %r2136, %r1482;
	ld.global.u32 	%r1483, [%rd14+68];
	xor.b32  	%r2135, %r2135, %r1483;
	ld.global.u32 	%r1484, [%rd14+72];
	xor.b32  	%r2134, %r2134, %r1484;
	ld.global.u32 	%r1485, [%rd14+76];
	xor.b32  	%r2133, %r2133, %r1485;
$L__BB13_128:
	and.b32  	%r1487, %r1456, 16;
	setp.eq.s32 	%p71, %r1487, 0;
	@%p71 bra 	$L__BB13_130;
	ld.global.u32 	%r1488, [%rd14+80];
	xor.b32  	%r2137, %r2137, %r1488;
	ld.global.u32 	%r1489, [%rd14+84];
	xor.b32  	%r2136, %r2136, %r1489;
	ld.global.u32 	%r1490, [%rd14+88];
	xor.b32  	%r2135, %r2135, %r1490;
	ld.global.u32 	%r1491, [%rd14+92];
	xor.b32  	%r2134, %r2134, %r1491;
	ld.global.u32 	%r1492, [%rd14+96];
	xor.b32  	%r2133, %r2133, %r1492;
$L__BB13_130:
	and.b32  	%r1494, %r1456, 32;
	setp.eq.s32 	%p72, %r1494, 0;
	@%p72 bra 	$L__BB13_132;
	ld.global.u32 	%r1495, [%rd14+100];
	xor.b32  	%r2137, %r2137, %r1495;
	ld.global.u32 	%r1496, [%rd14+104];
	xor.b32  	%r2136, %r2136, %r1496;
	ld.global.u32 	%r1497, [%rd14+108];
	xor.b32  	%r2135, %r2135, %r1497;
	ld.global.u32 	%r1498, [%rd14+112];
	xor.b32  	%r2134, %r2134, %r1498;
	ld.global.u32 	%r1499, [%rd14+116];
	xor.b32  	%r2133, %r2133, %r1499;
$L__BB13_132:
	and.b32  	%r1501, %r1456, 64;
	setp.eq.s32 	%p73, %r1501, 0;
	@%p73 bra 	$L__BB13_134;
	ld.global.u32 	%r1502, [%rd14+120];
	xor.b32  	%r2137, %r2137, %r1502;
	ld.global.u32 	%r1503, [%rd14+124];
	xor.b32  	%r2136, %r2136, %r1503;
	ld.global.u32 	%r1504, [%rd14+128];
	xor.b32  	%r2135, %r2135, %r1504;
	ld.global.u32 	%r1505, [%rd14+132];
	xor.b32  	%r2134, %r2134, %r1505;
	ld.global.u32 	%r1506, [%rd14+136];
	xor.b32  	%r2133, %r2133, %r1506;
$L__BB13_134:
	and.b32  	%r1508, %r1456, 128;
	setp.eq.s32 	%p74, %r1508, 0;
	@%p74 bra 	$L__BB13_136;
	ld.global.u32 	%r1509, [%rd14+140];
	xor.b32  	%r2137, %r2137, %r1509;
	ld.global.u32 	%r1510, [%rd14+144];
	xor.b32  	%r2136, %r2136, %r1510;
	ld.global.u32 	%r1511, [%rd14+148];
	xor.b32  	%r2135, %r2135, %r1511;
	ld.global.u32 	%r1512, [%rd14+152];
	xor.b32  	%r2134, %r2134, %r1512;
	ld.global.u32 	%r1513, [%rd14+156];
	xor.b32  	%r2133, %r2133, %r1513;
$L__BB13_136:
	and.b32  	%r1515, %r1456, 256;
	setp.eq.s32 	%p75, %r1515, 0;
	@%p75 bra 	$L__BB13_138;
	ld.global.u32 	%r1516, [%rd14+160];
	xor.b32  	%r2137, %r2137, %r1516;
	ld.global.u32 	%r1517, [%rd14+164];
	xor.b32  	%r2136, %r2136, %r1517;
	ld.global.u32 	%r1518, [%rd14+168];
	xor.b32  	%r2135, %r2135, %r1518;
	ld.global.u32 	%r1519, [%rd14+172];
	xor.b32  	%r2134, %r2134, %r1519;
	ld.global.u32 	%r1520, [%rd14+176];
	xor.b32  	%r2133, %r2133, %r1520;
$L__BB13_138:
	and.b32  	%r1522, %r1456, 512;
	setp.eq.s32 	%p76, %r1522, 0;
	@%p76 bra 	$L__BB13_140;
	ld.global.u32 	%r1523, [%rd14+180];
	xor.b32  	%r2137, %r2137, %r1523;
	ld.global.u32 	%r1524, [%rd14+184];
	xor.b32  	%r2136, %r2136, %r1524;
	ld.global.u32 	%r1525, [%rd14+188];
	xor.b32  	%r2135, %r2135, %r1525;
	ld.global.u32 	%r1526, [%rd14+192];
	xor.b32  	%r2134, %r2134, %r1526;
	ld.global.u32 	%r1527, [%rd14+196];
	xor.b32  	%r2133, %r2133, %r1527;
$L__BB13_140:
	and.b32  	%r1529, %r1456, 1024;
	setp.eq.s32 	%p77, %r1529, 0;
	@%p77 bra 	$L__BB13_142;
	ld.global.u32 	%r1530, [%rd14+200];
	xor.b32  	%r2137, %r2137, %r1530;
	ld.global.u32 	%r1531, [%rd14+204];
	xor.b32  	%r2136, %r2136, %r1531;
	ld.global.u32 	%r1532, [%rd14+208];
	xor.b32  	%r2135, %r2135, %r1532;
	ld.global.u32 	%r1533, [%rd14+212];
	xor.b32  	%r2134, %r2134, %r1533;
	ld.global.u32 	%r1534, [%rd14+216];
	xor.b32  	%r2133, %r2133, %r1534;
$L__BB13_142:
	and.b32  	%r1536, %r1456, 2048;
	setp.eq.s32 	%p78, %r1536, 0;
	@%p78 bra 	$L__BB13_144;
	ld.global.u32 	%r1537, [%rd14+220];
	xor.b32  	%r2137, %r2137, %r1537;
	ld.global.u32 	%r1538, [%rd14+224];
	xor.b32  	%r2136, %r2136, %r1538;
	ld.global.u32 	%r1539, [%rd14+228];
	xor.b32  	%r2135, %r2135, %r1539;
	ld.global.u32 	%r1540, [%rd14+232];
	xor.b32  	%r2134, %r2134, %r1540;
	ld.global.u32 	%r1541, [%rd14+236];
	xor.b32  	%r2133, %r2133, %r1541;
$L__BB13_144:
	and.b32  	%r1543, %r1456, 4096;
	setp.eq.s32 	%p79, %r1543, 0;
	@%p79 bra 	$L__BB13_146;
	ld.global.u32 	%r1544, [%rd14+240];
	xor.b32  	%r2137, %r2137, %r1544;
	ld.global.u32 	%r1545, [%rd14+244];
	xor.b32  	%r2136, %r2136, %r1545;
	ld.global.u32 	%r1546, [%rd14+248];
	xor.b32  	%r2135, %r2135, %r1546;
	ld.global.u32 	%r1547, [%rd14+252];
	xor.b32  	%r2134, %r2134, %r1547;
	ld.global.u32 	%r1548, [%rd14+256];
	xor.b32  	%r2133, %r2133, %r1548;
$L__BB13_146:
	and.b32  	%r1550, %r1456, 8192;
	setp.eq.s32 	%p80, %r1550, 0;
	@%p80 bra 	$L__BB13_148;
	ld.global.u32 	%r1551, [%rd14+260];
	xor.b32  	%r2137, %r2137, %r1551;
	ld.global.u32 	%r1552, [%rd14+264];
	xor.b32  	%r2136, %r2136, %r1552;
	ld.global.u32 	%r1553, [%rd14+268];
	xor.b32  	%r2135, %r2135, %r1553;
	ld.global.u32 	%r1554, [%rd14+272];
	xor.b32  	%r2134, %r2134, %r1554;
	ld.global.u32 	%r1555, [%rd14+276];
	xor.b32  	%r2133, %r2133, %r1555;
$L__BB13_148:
	and.b32  	%r1557, %r1456, 16384;
	setp.eq.s32 	%p81, %r1557, 0;
	@%p81 bra 	$L__BB13_150;
	ld.global.u32 	%r1558, [%rd14+280];
	xor.b32  	%r2137, %r2137, %r1558;
	ld.global.u32 	%r1559, [%rd14+284];
	xor.b32  	%r2136, %r2136, %r1559;
	ld.global.u32 	%r1560, [%rd14+288];
	xor.b32  	%r2135, %r2135, %r1560;
	ld.global.u32 	%r1561, [%rd14+292];
	xor.b32  	%r2134, %r2134, %r1561;
	ld.global.u32 	%r1562, [%rd14+296];
	xor.b32  	%r2133, %r2133, %r1562;
$L__BB13_150:
	and.b32  	%r1564, %r1456, 32768;
	setp.eq.s32 	%p82, %r1564, 0;
	@%p82 bra 	$L__BB13_152;
	ld.global.u32 	%r1565, [%rd14+300];
	xor.b32  	%r2137, %r2137, %r1565;
	ld.global.u32 	%r1566, [%rd14+304];
	xor.b32  	%r2136, %r2136, %r1566;
	ld.global.u32 	%r1567, [%rd14+308];
	xor.b32  	%r2135, %r2135, %r1567;
	ld.global.u32 	%r1568, [%rd14+312];
	xor.b32  	%r2134, %r2134, %r1568;
	ld.global.u32 	%r1569, [%rd14+316];
	xor.b32  	%r2133, %r2133, %r1569;
$L__BB13_152:
	add.s32 	%r2132, %r2132, 16;
	setp.ne.s32 	%p83, %r2132, 32;
	@%p83 bra 	$L__BB13_120;
	mad.lo.s32 	%r1570, %r2126, -31, %r556;
	add.s32 	%r2126, %r1570, 1;
	setp.ne.s32 	%p84, %r2126, 5;
	@%p84 bra 	$L__BB13_119;
	st.local.u32 	[%rd1+4], %r2137;
	st.local.v2.u32 	[%rd1+8], {%r2136, %r2135};
	st.local.v2.u32 	[%rd1+16], {%r2134, %r2133};
	setp.eq.s64 	%p85, %rd12, 1;
	@%p85 bra 	$L__BB13_229;
	mov.b32 	%r2133, 0;
	mov.u32 	%r2226, %r2133;
	mov.u32 	%r2227, %r2133;
	mov.u32 	%r2136, %r2133;
	mov.u32 	%r2137, %r2133;
	mov.u32 	%r2218, %r2133;
$L__BB13_156:
	mul.wide.u32 	%rd39, %r2218, 4;
	add.s64 	%rd40, %rd1, %rd39;
	ld.local.u32 	%r731, [%rd40+4];
	shl.b32 	%r732, %r2218, 5;
	mov.b32 	%r2224, 0;
$L__BB13_157:
	.pragma "nounroll";
	shr.u32 	%r1573, %r731, %r2224;
	and.b32  	%r1574, %r1573, 1;
	setp.eq.b32 	%p86, %r1574, 1;
	not.pred 	%p87, %p86;
	add.s32 	%r1575, %r732, %r2224;
	mul.lo.s32 	%r1576, %r1575, 5;
	mul.wide.u32 	%rd41, %r1576, 4;
	add.s64 	%rd15, %rd13, %rd41;
	@%p87 bra 	$L__BB13_159;
	ld.global.u32 	%r1577, [%rd15];
	xor.b32  	%r2137, %r2137, %r1577;
	ld.global.u32 	%r1578, [%rd15+4];
	xor.b32  	%r2136, %r2136, %r1578;
	ld.global.u32 	%r1579, [%rd15+8];
	xor.b32  	%r2227, %r2227, %r1579;
	ld.global.u32 	%r1580, [%rd15+12];
	xor.b32  	%r2226, %r2226, %r1580;
	ld.global.u32 	%r1581, [%rd15+16];
	xor.b32  	%r2133, %r2133, %r1581;
$L__BB13_159:
	and.b32  	%r1583, %r1573, 2;
	setp.eq.s32 	%p88, %r1583, 0;
	@%p88 bra 	$L__BB13_161;
	ld.global.u32 	%r1584, [%rd15+20];
	xor.b32  	%r2137, %r2137, %r1584;
	ld.global.u32 	%r1585, [%rd15+24];
	xor.b32  	%r2136, %r2136, %r1585;
	ld.global.u32 	%r1586, [%rd15+28];
	xor.b32  	%r2227, %r2227, %r1586;
	ld.global.u32 	%r1587, [%rd15+32];
	xor.b32  	%r2226, %r2226, %r1587;
	ld.global.u32 	%r1588, [%rd15+36];
	xor.b32  	%r2133, %r2133, %r1588;
$L__BB13_161:
	and.b32  	%r1590, %r1573, 4;
	setp.eq.s32 	%p89, %r1590, 0;
	@%p89 bra 	$L__BB13_163;
	ld.global.u32 	%r1591, [%rd15+40];
	xor.b32  	%r2137, %r2137, %r1591;
	ld.global.u32 	%r1592, [%rd15+44];
	xor.b32  	%r2136, %r2136, %r1592;
	ld.global.u32 	%r1593, [%rd15+48];
	xor.b32  	%r2227, %r2227, %r1593;
	ld.global.u32 	%r1594, [%rd15+52];
	xor.b32  	%r2226, %r2226, %r1594;
	ld.global.u32 	%r1595, [%rd15+56];
	xor.b32  	%r2133, %r2133, %r1595;
$L__BB13_163:
	and.b32  	%r1597, %r1573, 8;
	setp.eq.s32 	%p90, %r1597, 0;
	@%p90 bra 	$L__BB13_165;
	ld.global.u32 	%r1598, [%rd15+60];
	xor.b32  	%r2137, %r2137, %r1598;
	ld.global.u32 	%r1599, [%rd15+64];
	xor.b32  	%r2136, %r2136, %r1599;
	ld.global.u32 	%r1600, [%rd15+68];
	xor.b32  	%r2227, %r2227, %r1600;
	ld.global.u32 	%r1601, [%rd15+72];
	xor.b32  	%r2226, %r2226, %r1601;
	ld.global.u32 	%r1602, [%rd15+76];
	xor.b32  	%r2133, %r2133, %r1602;
$L__BB13_165:
	and.b32  	%r1604, %r1573, 16;
	setp.eq.s32 	%p91, %r1604, 0;
	@%p91 bra 	$L__BB13_167;
	ld.global.u32 	%r1605, [%rd15+80];
	xor.b32  	%r2137, %r2137, %r1605;
	ld.global.u32 	%r1606, [%rd15+84];
	xor.b32  	%r2136, %r2136, %r1606;
	ld.global.u32 	%r1607, [%rd15+88];
	xor.b32  	%r2227, %r2227, %r1607;
	ld.global.u32 	%r1608, [%rd15+92];
	xor.b32  	%r2226, %r2226, %r1608;
	ld.global.u32 	%r1609, [%rd15+96];
	xor.b32  	%r2133, %r2133, %r1609;
$L__BB13_167:
	and.b32  	%r1611, %r1573, 32;
	setp.eq.s32 	%p92, %r1611, 0;
	@%p92 bra 	$L__BB13_169;
	ld.global.u32 	%r1612, [%rd15+100];
	xor.b32  	%r2137, %r2137, %r1612;
	ld.global.u32 	%r1613, [%rd15+104];
	xor.b32  	%r2136, %r2136, %r1613;
	ld.global.u32 	%r1614, [%rd15+108];
	xor.b32  	%r2227, %r2227, %r1614;
	ld.global.u32 	%r1615, [%rd15+112];
	xor.b32  	%r2226, %r2226, %r1615;
	ld.global.u32 	%r1616, [%rd15+116];
	xor.b32  	%r2133, %r2133, %r1616;
$L__BB13_169:
	and.b32  	%r1618, %r1573, 64;
	setp.eq.s32 	%p93, %r1618, 0;
	@%p93 bra 	$L__BB13_171;
	ld.global.u32 	%r1619, [%rd15+120];
	xor.b32  	%r2137, %r2137, %r1619;
	ld.global.u32 	%r1620, [%rd15+124];
	xor.b32  	%r2136, %r2136, %r1620;
	ld.global.u32 	%r1621, [%rd15+128];
	xor.b32  	%r2227, %r2227, %r1621;
	ld.global.u32 	%r1622, [%rd15+132];
	xor.b32  	%r2226, %r2226, %r1622;
	ld.global.u32 	%r1623, [%rd15+136];
	xor.b32  	%r2133, %r2133, %r1623;
$L__BB13_171:
	and.b32  	%r1625, %r1573, 128;
	setp.eq.s32 	%p94, %r1625, 0;
	@%p94 bra 	$L__BB13_173;
	ld.global.u32 	%r1626, [%rd15+140];
	xor.b32  	%r2137, %r2137, %r1626;
	ld.global.u32 	%r1627, [%rd15+144];
	xor.b32  	%r2136, %r2136, %r1627;
	ld.global.u32 	%r1628, [%rd15+148];
	xor.b32  	%r2227, %r2227, %r1628;
	ld.global.u32 	%r1629, [%rd15+152];
	xor.b32  	%r2226, %r2226, %r1629;
	ld.global.u32 	%r1630, [%rd15+156];
	xor.b32  	%r2133, %r2133, %r1630;
$L__BB13_173:
	and.b32  	%r1632, %r1573, 256;
	setp.eq.s32 	%p95, %r1632, 0;
	@%p95 bra 	$L__BB13_175;
	ld.global.u32 	%r1633, [%rd15+160];
	xor.b32  	%r2137, %r2137, %r1633;
	ld.global.u32 	%r1634, [%rd15+164];
	xor.b32  	%r2136, %r2136, %r1634;
	ld.global.u32 	%r1635, [%rd15+168];
	xor.b32  	%r2227, %r2227, %r1635;
	ld.global.u32 	%r1636, [%rd15+172];
	xor.b32  	%r2226, %r2226, %r1636;
	ld.global.u32 	%r1637, [%rd15+176];
	xor.b32  	%r2133, %r2133, %r1637;
$L__BB13_175:
	and.b32  	%r1639, %r1573, 512;
	setp.eq.s32 	%p96, %r1639, 0;
	@%p96 bra 	$L__BB13_177;
	ld.global.u32 	%r1640, [%rd15+180];
	xor.b32  	%r2137, %r2137, %r1640;
	ld.global.u32 	%r1641, [%rd15+184];
	xor.b32  	%r2136, %r2136, %r1641;
	ld.global.u32 	%r1642, [%rd15+188];
	xor.b32  	%r2227, %r2227, %r1642;
	ld.global.u32 	%r1643, [%rd15+192];
	xor.b32  	%r2226, %r2226, %r1643;
	ld.global.u32 	%r1644, [%rd15+196];
	xor.b32  	%r2133, %r2133, %r1644;
$L__BB13_177:
	and.b32  	%r1646, %r1573, 1024;
	setp.eq.s32 	%p97, %r1646, 0;
	@%p97 bra 	$L__BB13_179;
	ld.global.u32 	%r1647, [%rd15+200];
	xor.b32  	%r2137, %r2137, %r1647;
	ld.global.u32 	%r1648, [%rd15+204];
	xor.b32  	%r2136, %r2136, %r1648;
	ld.global.u32 	%r1649, [%rd15+208];
	xor.b32  	%r2227, %r2227, %r1649;
	ld.global.u32 	%r1650, [%rd15+212];
	xor.b32  	%r2226, %r2226, %r1650;
	ld.global.u32 	%r1651, [%rd15+216];
	xor.b32  	%r2133, %r2133, %r1651;
$L__BB13_179:
	and.b32  	%r1653, %r1573, 2048;
	setp.eq.s32 	%p98, %r1653, 0;
	@%p98 bra 	$L__BB13_181;
	ld.global.u32 	%r1654, [%rd15+220];
	xor.b32  	%r2137, %r2137, %r1654;
	ld.global.u32 	%r1655, [%rd15+224];
	xor.b32  	%r2136, %r2136, %r1655;
	ld.global.u32 	%r1656, [%rd15+228];
	xor.b32  	%r2227, %r2227, %r1656;
	ld.global.u32 	%r1657, [%rd15+232];
	xor.b32  	%r2226, %r2226, %r1657;
	ld.global.u32 	%r1658, [%rd15+236];
	xor.b32  	%r2133, %r2133, %r1658;
$L__BB13_181:
	and.b32  	%r1660, %r1573, 4096;
	setp.eq.s32 	%p99, %r1660, 0;
	@%p99 bra 	$L__BB13_183;
	ld.global.u32 	%r1661, [%rd15+240];
	xor.b32  	%r2137, %r2137, %r1661;
	ld.global.u32 	%r1662, [%rd15+244];
	xor.b32  	%r2136, %r2136, %r1662;
	ld.global.u32 	%r1663, [%rd15+248];
	xor.b32  	%r2227, %r2227, %r1663;
	ld.global.u32 	%r1664, [%rd15+252];
	xor.b32  	%r2226, %r2226, %r1664;
	ld.global.u32 	%r1665, [%rd15+256];
	xor.b32  	%r2133, %r2133, %r1665;
$L__BB13_183:
	and.b32  	%r1667, %r1573, 8192;
	setp.eq.s32 	%p100, %r1667, 0;
	@%p100 bra 	$L__BB13_185;
	ld.global.u32 	%r1668, [%rd15+260];
	xor.b32  	%r2137, %r2137, %r1668;
	ld.global.u32 	%r1669, [%rd15+264];
	xor.b32  	%r2136, %r2136, %r1669;
	ld.global.u32 	%r1670, [%rd15+268];
	xor.b32  	%r2227, %r2227, %r1670;
	ld.global.u32 	%r1671, [%rd15+272];
	xor.b32  	%r2226, %r2226, %r1671;
	ld.global.u32 	%r1672, [%rd15+276];
	xor.b32  	%r2133, %r2133, %r1672;
$L__BB13_185:
	and.b32  	%r1674, %r1573, 16384;
	setp.eq.s32 	%p101, %r1674, 0;
	@%p101 bra 	$L__BB13_187;
	ld.global.u32 	%r1675, [%rd15+280];
	xor.b32  	%r2137, %r2137, %r1675;
	ld.global.u32 	%r1676, [%rd15+284];
	xor.b32  	%r2136, %r2136, %r1676;
	ld.global.u32 	%r1677, [%rd15+288];
	xor.b32  	%r2227, %r2227, %r1677;
	ld.global.u32 	%r1678, [%rd15+292];
	xor.b32  	%r2226, %r2226, %r1678;
	ld.global.u32 	%r1679, [%rd15+296];
	xor.b32  	%r2133, %r2133, %r1679;
$L__BB13_187:
	and.b32  	%r1681, %r1573, 32768;
	setp.eq.s32 	%p102, %r1681, 0;
	@%p102 bra 	$L__BB13_189;
	ld.global.u32 	%r1682, [%rd15+300];
	xor.b32  	%r2137, %r2137, %r1682;
	ld.global.u32 	%r1683, [%rd15+304];
	xor.b32  	%r2136, %r2136, %r1683;
	ld.global.u32 	%r1684, [%rd15+308];
	xor.b32  	%r2227, %r2227, %r1684;
	ld.global.u32 	%r1685, [%rd15+312];
	xor.b32  	%r2226, %r2226, %r1685;
	ld.global.u32 	%r1686, [%rd15+316];
	xor.b32  	%r2133, %r2133, %r1686;
$L__BB13_189:
	add.s32 	%r2224, %r2224, 16;
	setp.ne.s32 	%p103, %r2224, 32;
	@%p103 bra 	$L__BB13_157;
	mad.lo.s32 	%r1687, %r2218, -31, %r732;
	add.s32 	%r2218, %r1687, 1;
	setp.ne.s32 	%p104, %r2218, 5;
	@%p104 bra 	$L__BB13_156;
	st.local.u32 	[%rd1+4], %r2137;
	st.local.v2.u32 	[%rd1+8], {%r2136, %r2227};
	st.local.v2.u32 	[%rd1+16], {%r2226, %r2133};
	setp.ne.s64 	%p105, %rd12, 3;
	@%p105 bra 	$L__BB13_229;
	mov.b32 	%r2133, 0;
	mov.u32 	%r2318, %r2133;
	mov.u32 	%r2319, %r2133;
	mov.u32 	%r2136, %r2133;
	mov.u32 	%r2137, %r2133;
	mov.u32 	%r2310, %r2133;
$L__BB13_193:
	mul.wide.u32 	%rd42, %r2310, 4;
	add.s64 	%rd43, %rd1, %rd42;
	ld.local.u32 	%r907, [%rd43+4];
	shl.b32 	%r908, %r2310, 5;
	mov.b32 	%r2316, 0;
$L__BB13_194:
	.pragma "nounroll";
	shr.u32 	%r1690, %r907, %r2316;
	and.b32  	%r1691, %r1690, 1;
	setp.eq.b32 	%p106, %r1691, 1;
	not.pred 	%p107, %p106;
	add.s32 	%r1692, %r908, %r2316;
	mul.lo.s32 	%r1693, %r1692, 5;
	mul.wide.u32 	%rd44, %r1693, 4;
	add.s64 	%rd16, %rd13, %rd44;
	@%p107 bra 	$L__BB13_196;
	ld.global.u32 	%r1694, [%rd16];
	xor.b32  	%r2137, %r2137, %r1694;
	ld.global.u32 	%r1695, [%rd16+4];
	xor.b32  	%r2136, %r2136, %r1695;
	ld.global.u32 	%r1696, [%rd16+8];
	xor.b32  	%r2319, %r2319, %r1696;
	ld.global.u32 	%r1697, [%rd16+12];
	xor.b32  	%r2318, %r2318, %r1697;
	ld.global.u32 	%r1698, [%rd16+16];
	xor.b32  	%r2133, %r2133, %r1698;
$L__BB13_196:
	and.b32  	%r1700, %r1690, 2;
	setp.eq.s32 	%p108, %r1700, 0;
	@%p108 bra 	$L__BB13_198;
	ld.global.u32 	%r1701, [%rd16+20];
	xor.b32  	%r2137, %r2137, %r1701;
	ld.global.u32 	%r1702, [%rd16+24];
	xor.b32  	%r2136, %r2136, %r1702;
	ld.global.u32 	%r1703, [%rd16+28];
	xor.b32  	%r2319, %r2319, %r1703;
	ld.global.u32 	%r1704, [%rd16+32];
	xor.b32  	%r2318, %r2318, %r1704;
	ld.global.u32 	%r1705, [%rd16+36];
	xor.b32  	%r2133, %r2133, %r1705;
$L__BB13_198:
	and.b32  	%r1707, %r1690, 4;
	setp.eq.s32 	%p109, %r1707, 0;
	@%p109 bra 	$L__BB13_200;
	ld.global.u32 	%r1708, [%rd16+40];
	xor.b32  	%r2137, %r2137, %r1708;
	ld.global.u32 	%r1709, [%rd16+44];
	xor.b32  	%r2136, %r2136, %r1709;
	ld.global.u32 	%r1710, [%rd16+48];
	xor.b32  	%r2319, %r2319, %r1710;
	ld.global.u32 	%r1711, [%rd16+52];
	xor.b32  	%r2318, %r2318, %r1711;
	ld.global.u32 	%r1712, [%rd16+56];
	xor.b32  	%r2133, %r2133, %r1712;
$L__BB13_200:
	and.b32  	%r1714, %r1690, 8;
	setp.eq.s32 	%p110, %r1714, 0;
	@%p110 bra 	$L__BB13_202;
	ld.global.u32 	%r1715, [%rd16+60];
	xor.b32  	%r2137, %r2137, %r1715;
	ld.global.u32 	%r1716, [%rd16+64];
	xor.b32  	%r2136, %r2136, %r1716;
	ld.global.u32 	%r1717, [%rd16+68];
	xor.b32  	%r2319, %r2319, %r1717;
	ld.global.u32 	%r1718, [%rd16+72];
	xor.b32  	%r2318, %r2318, %r1718;
	ld.global.u32 	%r1719, [%rd16+76];
	xor.b32  	%r2133, %r2133, %r1719;
$L__BB13_202:
	and.b32  	%r1721, %r1690, 16;
	setp.eq.s32 	%p111, %r1721, 0;
	@%p111 bra 	$L__BB13_204;
	ld.global.u32 	%r1722, [%rd16+80];
	xor.b32  	%r2137, %r2137, %r1722;
	ld.global.u32 	%r1723, [%rd16+84];
	xor.b32  	%r2136, %r2136, %r1723;
	ld.global.u32 	%r1724, [%rd16+88];
	xor.b32  	%r2319, %r2319, %r1724;
	ld.global.u32 	%r1725, [%rd16+92];
	xor.b32  	%r2318, %r2318, %r1725;
	ld.global.u32 	%r1726, [%rd16+96];
	xor.b32  	%r2133, %r2133, %r1726;
$L__BB13_204:
	and.b32  	%r1728, %r1690, 32;
	setp.eq.s32 	%p112, %r1728, 0;
	@%p112 bra 	$L__BB13_206;
	ld.global.u32 	%r1729, [%rd16+100];
	xor.b32  	%r2137, %r2137, %r1729;
	ld.global.u32 	%r1730, [%rd16+104];
	xor.b32  	%r2136, %r2136, %r1730;
	ld.global.u32 	%r1731, [%rd16+108];
	xor.b32  	%r2319, %r2319, %r1731;
	ld.global.u32 	%r1732, [%rd16+112];
	xor.b32  	%r2318, %r2318, %r1732;
	ld.global.u32 	%r1733, [%rd16+116];
	xor.b32  	%r2133, %r2133, %r1733;
$L__BB13_206:
	and.b32  	%r1735, %r1690, 64;
	setp.eq.s32 	%p113, %r1735, 0;
	@%p113 bra 	$L__BB13_208;
	ld.global.u32 	%r1736, [%rd16+120];
	xor.b32  	%r2137, %r2137, %r1736;
	ld.global.u32 	%r1737, [%rd16+124];
	xor.b32  	%r2136, %r2136, %r1737;
	ld.global.u32 	%r1738, [%rd16+128];
	xor.b32  	%r2319, %r2319, %r1738;
	ld.global.u32 	%r1739, [%rd16+132];
	xor.b32  	%r2318, %r2318, %r1739;
	ld.global.u32 	%r1740, [%rd16+136];
	xor.b32  	%r2133, %r2133, %r1740;
$L__BB13_208:
	and.b32  	%r1742, %r1690, 128;
	setp.eq.s32 	%p114, %r1742, 0;
	@%p114 bra 	$L__BB13_210;
	ld.global.u32 	%r1743, [%rd16+140];
	xor.b32  	%r2137, %r2137, %r1743;
	ld.global.u32 	%r1744, [%rd16+144];
	xor.b32  	%r2136, %r2136, %r1744;
	ld.global.u32 	%r1745, [%rd16+148];
	xor.b32  	%r2319, %r2319, %r1745;
	ld.global.u32 	%r1746, [%rd16+152];
	xor.b32  	%r2318, %r2318, %r1746;
	ld.global.u32 	%r1747, [%rd16+156];
	xor.b32  	%r2133, %r2133, %r1747;
$L__BB13_210:
	and.b32  	%r1749, %r1690, 256;
	setp.eq.s32 	%p115, %r1749, 0;
	@%p115 bra 	$L__BB13_212;
	ld.global.u32 	%r1750, [%rd16+160];
	xor.b32  	%r2137, %r2137, %r1750;
	ld.global.u32 	%r1751, [%rd16+164];
	xor.b32  	%r2136, %r2136, %r1751;
	ld.global.u32 	%r1752, [%rd16+168];
	xor.b32  	%r2319, %r2319, %r1752;
	ld.global.u32 	%r1753, [%rd16+172];
	xor.b32  	%r2318, %r2318, %r1753;
	ld.global.u32 	%r1754, [%rd16+176];
	xor.b32  	%r2133, %r2133, %r1754;
$L__BB13_212:
	and.b32  	%r1756, %r1690, 512;
	setp.eq.s32 	%p116, %r1756, 0;
	@%p116 bra 	$L__BB13_214;
	ld.global.u32 	%r1757, [%rd16+180];
	xor.b32  	%r2137, %r2137, %r1757;
	ld.global.u32 	%r1758, [%rd16+184];
	xor.b32  	%r2136, %r2136, %r1758;
	ld.global.u32 	%r1759, [%rd16+188];
	xor.b32  	%r2319, %r2319, %r1759;
	ld.global.u32 	%r1760, [%rd16+192];
	xor.b32  	%r2318, %r2318, %r1760;
	ld.global.u32 	%r1761, [%rd16+196];
	xor.b32  	%r2133, %r2133, %r1761;
$L__BB13_214:
	and.b32  	%r1763, %r1690, 1024;
	setp.eq.s32 	%p117, %r1763, 0;
	@%p117 bra 	$L__BB13_216;
	ld.global.u32 	%r1764, [%rd16+200];
	xor.b32  	%r2137, %r2137, %r1764;
	ld.global.u32 	%r1765, [%rd16+204];
	xor.b32  	%r2136, %r2136, %r1765;
	ld.global.u32 	%r1766, [%rd16+208];
	xor.b32  	%r2319, %r2319, %r1766;
	ld.global.u32 	%r1767, [%rd16+212];
	xor.b32  	%r2318, %r2318, %r1767;
	ld.global.u32 	%r1768, [%rd16+216];
	xor.b32  	%r2133, %r2133, %r1768;
$L__BB13_216:
	and.b32  	%r1770, %r1690, 2048;
	setp.eq.s32 	%p118, %r1770, 0;
	@%p118 bra 	$L__BB13_218;
	ld.global.u32 	%r1771, [%rd16+220];
	xor.b32  	%r2137, %r2137, %r1771;
	ld.global.u32 	%r1772, [%rd16+224];
	xor.b32  	%r2136, %r2136, %r1772;
	ld.global.u32 	%r1773, [%rd16+228];
	xor.b32  	%r2319, %r2319, %r1773;
	ld.global.u32 	%r1774, [%rd16+232];
	xor.b32  	%r2318, %r2318, %r1774;
	ld.global.u32 	%r1775, [%rd16+236];
	xor.b32  	%r2133, %r2133, %r1775;
$L__BB13_218:
	and.b32  	%r1777, %r1690, 4096;
	setp.eq.s32 	%p119, %r1777, 0;
	@%p119 bra 	$L__BB13_220;
	ld.global.u32 	%r1778, [%rd16+240];
	xor.b32  	%r2137, %r2137, %r1778;
	ld.global.u32 	%r1779, [%rd16+244];
	xor.b32  	%r2136, %r2136, %r1779;
	ld.global.u32 	%r1780, [%rd16+248];
	xor.b32  	%r2319, %r2319, %r1780;
	ld.global.u32 	%r1781, [%rd16+252];
	xor.b32  	%r2318, %r2318, %r1781;
	ld.global.u32 	%r1782, [%rd16+256];
	xor.b32  	%r2133, %r2133, %r1782;
$L__BB13_220:
	and.b32  	%r1784, %r1690, 8192;
	setp.eq.s32 	%p120, %r1784, 0;
	@%p120 bra 	$L__BB13_222;
	ld.global.u32 	%r1785, [%rd16+260];
	xor.b32  	%r2137, %r2137, %r1785;
	ld.global.u32 	%r1786, [%rd16+264];
	xor.b32  	%r2136, %r2136, %r1786;
	ld.global.u32 	%r1787, [%rd16+268];
	xor.b32  	%r2319, %r2319, %r1787;
	ld.global.u32 	%r1788, [%rd16+272];
	xor.b32  	%r2318, %r2318, %r1788;
	ld.global.u32 	%r1789, [%rd16+276];
	xor.b32  	%r2133, %r2133, %r1789;
$L__BB13_222:
	and.b32  	%r1791, %r1690, 16384;
	setp.eq.s32 	%p121, %r1791, 0;
	@%p121 bra 	$L__BB13_224;
	ld.global.u32 	%r1792, [%rd16+280];
	xor.b32  	%r2137, %r2137, %r1792;
	ld.global.u32 	%r1793, [%rd16+284];
	xor.b32  	%r2136, %r2136, %r1793;
	ld.global.u32 	%r1794, [%rd16+288];
	xor.b32  	%r2319, %r2319, %r1794;
	ld.global.u32 	%r1795, [%rd16+292];
	xor.b32  	%r2318, %r2318, %r1795;
	ld.global.u32 	%r1796, [%rd16+296];
	xor.b32  	%r2133, %r2133, %r1796;
$L__BB13_224:
	and.b32  	%r1798, %r1690, 32768;
	setp.eq.s32 	%p122, %r1798, 0;
	@%p122 bra 	$L__BB13_226;
	ld.global.u32 	%r1799, [%rd16+300];
	xor.b32  	%r2137, %r2137, %r1799;
	ld.global.u32 	%r1800, [%rd16+304];
	xor.b32  	%r2136, %r2136, %r1800;
	ld.global.u32 	%r1801, [%rd16+308];
	xor.b32  	%r2319, %r2319, %r1801;
	ld.global.u32 	%r1802, [%rd16+312];
	xor.b32  	%r2318, %r2318, %r1802;
	ld.global.u32 	%r1803, [%rd16+316];
	xor.b32  	%r2133, %r2133, %r1803;
$L__BB13_226:
	add.s32 	%r2316, %r2316, 16;
	setp.ne.s32 	%p123, %r2316, 32;
	@%p123 bra 	$L__BB13_194;
	mad.lo.s32 	%r1804, %r2310, -31, %r908;
	add.s32 	%r2310, %r1804, 1;
	setp.ne.s32 	%p124, %r2310, 5;
	@%p124 bra 	$L__BB13_193;
	st.local.u32 	[%rd1+4], %r2137;
	st.local.v2.u32 	[%rd1+8], {%r2136, %r2319};
	st.local.v2.u32 	[%rd1+16], {%r2318, %r2133};
$L__BB13_229:
	shr.u64 	%rd55, %rd11, 2;
	add.s32 	%r2120, %r2120, 1;
	setp.gt.u64 	%p125, %rd11, 3;
	@%p125 bra 	$L__BB13_117;
$L__BB13_230:
	cvt.u32.u64 	%r1805, %rd2;
	mad.lo.s32 	%r1806, %r1805, 362437, %r2;
	shr.u32 	%r1807, %r2137, 2;
	xor.b32  	%r1808, %r1807, %r2137;
	shl.b32 	%r1809, %r2133, 4;
	shl.b32 	%r1810, %r1808, 1;
	xor.b32  	%r1811, %r1810, %r1809;
	xor.b32  	%r1812, %r1811, %r1808;
	xor.b32  	%r1813, %r1812, %r2133;
	add.s32 	%r1814, %r1806, %r1813;
	add.s32 	%r1084, %r1814, 362437;
	shr.u32 	%r1815, %r2136, 2;
	xor.b32  	%r1816, %r1815, %r2136;
	shl.b32 	%r1817, %r1813, 4;
	shl.b32 	%r1818, %r1816, 1;
	xor.b32  	%r1819, %r1818, %r1817;
	xor.b32  	%r1820, %r1819, %r1816;
	xor.b32  	%r1821, %r1820, %r1813;
	add.s32 	%r1822, %r1806, %r1821;
	add.s32 	%r1823, %r1822, 724874;
	mul.hi.u32 	%r1824, %r1823, 1374389535;
	shr.u32 	%r1825, %r1824, 5;
	mul.lo.s32 	%r1826, %r1825, 100;
	sub.s32 	%r1827, %r1823, %r1826;
	setp.ge.u32 	%p126, %r1827, %r1085;
	@%p126 bra 	$L__BB13_232;
	ld.param.u64 	%rd53, [_Z7PPnoisePhS_S_mii_param_2];
	ld.param.u64 	%rd52, [_Z7PPnoisePhS_S_mii_param_0];
	cvt.u32.u64 	%r1829, %rd21;
	mad.lo.s32 	%r1830, %r1805, %r1829, %r1;
	cvt.u16.u32 	%rs1, %r1084;
	and.b16  	%rs2, %rs1, 1;
	neg.s16 	%rs3, %rs2;
	cvt.s64.s32 	%rd45, %r1830;
	cvta.to.global.u64 	%rd46, %rd52;
	add.s64 	%rd47, %rd46, %rd45;
	st.global.u8 	[%rd47], %rs3;
	cvta.to.global.u64 	%rd48, %rd19;
	add.s64 	%rd49, %rd48, %rd45;
	st.global.u8 	[%rd49], %rs3;
	cvta.to.global.u64 	%rd50, %rd53;
	add.s64 	%rd51, %rd50, %rd45;
	st.global.u8 	[%rd51], %rs3;
$L__BB13_232:
	ret;

}
.func  (.param .align 16 .b8 func_retval0[16]) __internal_trig_reduction_slowpathd(
	.param .b64 __internal_trig_reduction_slowpathd_param_0
)
{
	.local .align 8 .b8 	__local_depot14[40];
	.reg .b64 	%SP;
	.reg .b64 	%SPL;
	.reg .pred 	%p<10>;
	.reg .b32 	%r<47>;
	.reg .b64 	%rd<74>;
	.reg .b64 	%fd<5>;

	mov.u64 	%SPL, __local_depot14;
	ld.param.f64 	%fd4, [__internal_trig_reduction_slowpathd_param_0];
	add.u64 	%rd1, %SPL, 0;
	{
	.reg .b32 %temp; 
	mov.b64 	{%temp, %r1}, %fd4;
	}
	shr.u32 	%r2, %r1, 20;
	and.b32  	%r3, %r2, 2047;
	setp.eq.s32 	%p1, %r3, 2047;
	mov.b32 	%r46, 0;
	@%p1 bra 	$L__BB14_9;
	add.s32 	%r20, %r3, -1024;
	mov.b64 	%rd20, %fd4;
	shl.b64 	%rd2, %rd20, 11;
	shr.u32 	%r4, %r20, 6;
	sub.s32 	%r45, 15, %r4;
	sub.s32 	%r21, 19, %r4;
	setp.lt.u32 	%p2, %r20, 128;
	selp.b32 	%r6, 18, %r21, %p2;
	setp.ge.s32 	%p3, %r45, %r6;
	mov.b64 	%rd70, 0;
	@%p3 bra 	$L__BB14_4;
	add.s32 	%r23, %r6, %r4;
	neg.s32 	%r43, %r23;
	or.b64  	%rd3, %rd2, -9223372036854775808;
	mov.b64 	%rd70, 0;
	mov.b32 	%r42, 0;
	mov.u64 	%rd25, __cudart_i2opi_d;
	mov.u32 	%r44, %r45;
$L__BB14_3:
	.pragma "nounroll";
	mul.wide.s32 	%rd22, %r42, 8;
	add.s64 	%rd23, %rd1, %rd22;
	mul.wide.s32 	%rd24, %r44, 8;
	add.s64 	%rd26, %rd25, %rd24;
	ld.global.nc.u64 	%rd27, [%rd26];
	{
	.reg .u32 %r0, %r1, %r2, %r3, %alo, %ahi, %blo, %bhi, %clo, %chi;
	mov.b64 	{%alo,%ahi}, %rd27;
	mov.b64 	{%blo,%bhi}, %rd3;
	mov.b64 	{%clo,%chi}, %rd70;
	mad.lo.cc.u32 	%r0, %alo, %blo, %clo;
	madc.hi.cc.u32 	%r1, %alo, %blo, %chi;
	madc.hi.u32 	%r2, %alo, %bhi, 0;
	mad.lo.cc.u32 	%r1, %alo, %bhi, %r1;
	madc.hi.cc.u32 	%r2, %ahi, %blo, %r2;
	madc.hi.u32 	%r3, %ahi, %bhi, 0;
	mad.lo.cc.u32 	%r1, %ahi, %blo, %r1;
	madc.lo.cc.u32 	%r2, %ahi, %bhi, %r2;
	addc.u32 	%r3, %r3, 0;
	mov.b64 	%rd28, {%r0,%r1};
	mov.b64 	%rd70, {%r2,%r3};
	}
	st.local.u64 	[%rd23], %rd28;
	add.s32 	%r44, %r44, 1;
	add.s32 	%r43, %r43, 1;
	add.s32 	%r42, %r42, 1;
	setp.ne.s32 	%p4, %r43, -15;
	mov.u32 	%r45, %r6;
	@%p4 bra 	$L__BB14_3;
$L__BB14_4:
	cvt.s64.s32 	%rd29, %r45;
	cvt.u64.u32 	%rd30, %r4;
	add.s64 	%rd31, %rd30, %rd29;
	shl.b64 	%rd32, %rd31, 3;
	add.s64 	%rd33, %rd1, %rd32;
	st.local.u64 	[%rd33+-120], %rd70;
	and.b32  	%r15, %r2, 63;
	ld.local.u64 	%rd72, [%rd1+16];
	ld.local.u64 	%rd71, [%rd1+24];
	setp.eq.s32 	%p5, %r15, 0;
	@%p5 bra 	$L__BB14_6;
	shl.b64 	%rd34, %rd71, %r15;
	shr.u64 	%rd35, %rd72, 1;
	xor.b32  	%r24, %r15, 63;
	shr.u64 	%rd36, %rd35, %r24;
	or.b64  	%rd71, %rd34, %rd36;
	ld.local.u64 	%rd37, [%rd1+8];
	shl.b64 	%rd38, %rd72, %r15;
	shr.u64 	%rd39, %rd37, 1;
	shr.u64 	%rd40, %rd39, %r24;
	or.b64  	%rd72, %rd38, %rd40;
$L__BB14_6:
	and.b32  	%r25, %r1, -2147483648;
	shr.u64 	%rd41, %rd71, 62;
	cvt.u32.u64 	%r26, %rd41;
	mov.b64 	{%r27, %r28}, %rd71;
	mov.b64 	{%r29, %r30}, %rd72;
	shf.l.wrap.b32 	%r31, %r30, %r27, 2;
	shf.l.wrap.b32 	%r32, %r27, %r28, 2;
	mov.b64 	%rd42, {%r31, %r32};
	shl.b64 	%rd43, %rd72, 2;
	shr.u64 	%rd44, %rd42, 63;
	cvt.u32.u64 	%r33, %rd44;
	add.s32 	%r34, %r33, %r26;
	setp.eq.s32 	%p6, %r25, 0;
	neg.s32 	%r35, %r34;
	selp.b32 	%r46, %r34, %r35, %p6;
	setp.gt.s64 	%p7, %rd42, -1;
	mov.b64 	%rd45, 0;
	{
	.reg .u32 %r0, %r1, %r2, %r3, %a0, %a1, %a2, %a3, %b0, %b1, %b2, %b3;
	mov.b64 	{%a0,%a1}, %rd45;
	mov.b64 	{%a2,%a3}, %rd45;
	mov.b64 	{%b0,%b1}, %rd43;
	mov.b64 	{%b2,%b3}, %rd42;
	sub.cc.u32 	%r0, %a0, %b0;
	subc.cc.u32 	%r1, %a1, %b1;
	subc.cc.u32 	%r2, %a2, %b2;
	subc.u32 	%r3, %a3, %b3;
	mov.b64 	%rd46, {%r0,%r1};
	mov.b64 	%rd47, {%r2,%r3};
	}
	xor.b32  	%r36, %r25, -2147483648;
	selp.b64 	%rd73, %rd42, %rd47, %p7;
	selp.b64 	%rd14, %rd43, %rd46, %p7;
	selp.b32 	%r17, %r25, %r36, %p7;
	clz.b64 	%r37, %rd73;
	cvt.u64.u32 	%rd15, %r37;
	setp.eq.s32 	%p8, %r37, 0;
	@%p8 bra 	$L__BB14_8;
	cvt.u32.u64 	%r38, %rd15;
	and.b32  	%r39, %r38, 63;
	shl.b64 	%rd48, %rd73, %r39;
	shr.u64 	%rd49, %rd14, 1;
	not.b32 	%r40, %r38;
	and.b32  	%r41, %r40, 63;
	shr.u64 	%rd50, %rd49, %r41;
	or.b64  	%rd73, %rd48, %rd50;
$L__BB14_8:
	mov.b64 	%rd51, -3958705157555305931;
	{
	.reg .u32 %r0, %r1, %r2, %r3, %alo, %ahi, %blo, %bhi;
	mov.b64 	{%alo,%ahi}, %rd73;
	mov.b64 	{%blo,%bhi}, %rd51;
	mul.lo.u32 	%r0, %alo, %blo;
	mul.hi.u32 	%r1, %alo, %blo;
	mad.lo.cc.u32 	%r1, %alo, %bhi, %r1;
	madc.hi.u32 	%r2, %alo, %bhi, 0;
	mad.lo.cc.u32 	%r1, %ahi, %blo, %r1;
	madc.hi.cc.u32 	%r2, %ahi, %blo, %r2;
	madc.hi.u32 	%r3, %ahi, %bhi, 0;
	mad.lo.cc.u32 	%r2, %ahi, %bhi, %r2;
	addc.u32 	%r3, %r3, 0;
	mov.b64 	%rd52, {%r0,%r1};
	mov.b64 	%rd53, {%r2,%r3};
	}
	setp.gt.s64 	%p9, %rd53, 0;
	{
	.reg .u32 %r0, %r1, %r2, %r3, %a0, %a1, %a2, %a3, %b0, %b1, %b2, %b3;
	mov.b64 	{%a0,%a1}, %rd52;
	mov.b64 	{%a2,%a3}, %rd53;
	mov.b64 	{%b0,%b1}, %rd52;
	mov.b64 	{%b2,%b3}, %rd53;
	add.cc.u32 	%r0, %a0, %b0;
	addc.cc.u32 	%r1, %a1, %b1;
	addc.cc.u32 	%r2, %a2, %b2;
	addc.u32 	%r3, %a3, %b3;
	mov.b64 	%rd54, {%r0,%r1};
	mov.b64 	%rd55, {%r2,%r3};
	}
	selp.b64 	%rd56, %rd55, %rd53, %p9;
	selp.s64 	%rd57, -1, 0, %p9;
	sub.s64 	%rd58, %rd57, %rd15;
	cvt.u64.u32 	%rd59, %r17;
	shl.b64 	%rd60, %rd59, 32;
	add.s64 	%rd61, %rd56, 1;
	shr.u64 	%rd62, %rd61, 10;
	add.s64 	%rd63, %rd62, 1;
	shr.u64 	%rd64, %rd63, 1;
	shl.b64 	%rd65, %rd58, 52;
	add.s64 	%rd66, %rd65, %rd64;
	add.s64 	%rd67, %rd66, 4602678819172646912;
	or.b64  	%rd68, %rd67, %rd60;
	mov.b64 	%fd4, %rd68;
$L__BB14_9:
	st.param.f64 	[func_retval0], %fd4;
	st.param.b32 	[func_retval0+8], %r46;
	ret;

}


// ===== COMPILED SASS (sm_100) =====

	.target	sm_100

	.elftype	@"ET_EXEC"


//--------------------- .note.nv.tkinfo           --------------------------
	.section	.note.nv.tkinfo,"",@"SHT_NOTE"
	.sectionflags	@"SHF_NOTE_NV_TKINFO"
	.tkinfo
        /*0018*/ 	.word	0x00000002
        /*0030*/ 	.string	""
        /*0030*/ 	.string	"ptxas"
        /*0030*/ 	.string	"Cuda compilation tools, release 13.0, V13.0.88"
        /*0030*/ 	.string	"Build cuda_13.0.r13.0/compiler.36424714_0"
        /*0030*/ 	.string	"-arch sm_100 -m 64 "



//--------------------- .note.nv.cuinfo           --------------------------
	.section	.note.nv.cuinfo,"",@"SHT_NOTE"
	.sectionflags	@"SHF_NOTE_NV_CUINFO"
        /*0018*/ 	.short	0x0002
        /*001a*/ 	.short	0x0064
        /*001c*/ 	.short	0x0082
	.zero		2


//--------------------- .nv.info                  --------------------------
	.section	.nv.info,"",@"SHT_CUDA_INFO"
	.align	4


	//----- nvinfo : EIATTR_REGCOUNT
	.align		4
        /*0000*/ 	.byte	0x04, 0x2f
        /*0002*/ 	.short	(.L_13 - .L_12)
	.align		4
.L_12:
        /*0004*/ 	.word	index@(_Z11Plot_kernelP6uchar4PhS1_S1_m)
        /*0008*/ 	.word	0x00000010


	//----- nvinfo : EIATTR_FRAME_SIZE
	.align		4
.L_13:
        /*000c*/ 	.byte	0x04, 0x11
        /*000e*/ 	.short	(.L_15 - .L_14)
	.align		4
.L_14:
        /*0010*/ 	.word	index@(_Z11Plot_kernelP6uchar4PhS1_S1_m)
        /*0014*/ 	.word	0x00000000


	//----- nvinfo : EIATTR_REGCOUNT
	.align		4
.L_15:
        /*0018*/ 	.byte	0x04, 0x2f
        /*001a*/ 	.short	(.L_17 - .L_16)
	.align		4
.L_16:
        /*001c*/ 	.word	index@(_Z5FFT_XPhS_S_mPfS0_S0_S0_S_S_S_mmmm)
        /*0020*/ 	.word	0x0000002e


	//----- nvinfo : EIATTR_FRAME_SIZE
	.align		4
.L_17:
        /*0024*/ 	.byte	0x04, 0x11
        /*0026*/ 	.short	(.L_19 - .L_18)
	.align		4
.L_18:
        /*0028*/ 	.word	index@($_Z5FFT_XPhS_S_mPfS0_S0_S0_S_S_S_mmmm$__internal_trig_reduction_slowpathd)
        /*002c*/ 	.word	0x00000028


	//----- nvinfo : EIATTR_FRAME_SIZE
	.align		4
.L_19:
        /*0030*/ 	.byte	0x04, 0x11
        /*0032*/ 	.short	(.L_21 - .L_20)
	.align		4
.L_20:
        /*0034*/ 	.word	index@($__internal_3_$__cuda_sm20_div_rn_f64_full)
        /*0038*/ 	.word	0x00000028


	//----- nvinfo : EIATTR_FRAME_SIZE
	.align		4
.L_21:
        /*003c*/ 	.byte	0x04, 0x11
        /*003e*/ 	.short	(.L_23 - .L_22)
	.align		4
.L_22:
        /*0040*/ 	.word	index@(_Z5FFT_XPhS_S_mPfS0_S0_S0_S_S_S_mmmm)
        /*0044*/ 	.word	0x00000028


	//----- nvinfo : EIATTR_REGCOUNT
	.align		4
.L_23:
        /*0048*/ 	.byte	0x04, 0x2f
        /*004a*/ 	.short	(.L_25 - .L_24)
	.align		4
.L_24:
        /*004c*/ 	.word	index@(_Z5FFT_YPhS_S_mPfS0_S0_S0_S_S_S_mmmm)
        /*0050*/ 	.word	0x00000028


	//----- nvinfo : EIATTR_FRAME_SIZE
	.align		4
.L_25:
        /*0054*/ 	.byte	0x04, 0x11
        /*0056*/ 	.short	(.L_27 - .L_26)
	.align		4
.L_26:
        /*0058*/ 	.word	index@($_Z5FFT_YPhS_S_mPfS0_S0_S0_S_S_S_mmmm$__internal_trig_reduction_slowpathd)
        /*005c*/ 	.word	0x00000028


	//----- nvinfo : EIATTR_FRAME_SIZE
	.align		4
.L_27:
        /*0060*/ 	.byte	0x04, 0x11
        /*0062*/ 	.short	(.L_29 - .L_28)
	.align		4
.L_28:
        /*0064*/ 	.word	index@($__internal_2_$__cuda_sm20_sqrt_rn_f32_slowpath)
        /*0068*/ 	.word	0x00000028


	//----- nvinfo : EIATTR_FRAME_SIZE
	.align		4
.L_29:
        /*006c*/ 	.byte	0x04, 0x11
        /*006e*/ 	.short	(.L_31 - .L_30)
	.align		4
.L_30:
        /*0070*/ 	.word	index@($__internal_1_$__cuda_sm20_div_rn_f64_full)
        /*0074*/ 	.word	0x00000028


	//----- nvinfo : EIATTR_FRAME_SIZE
	.align		4
.L_31:
        /*0078*/ 	.byte	0x04, 0x11
        /*007a*/ 	.short	(.L_33 - .L_32)
	.align		4
.L_32:
        /*007c*/ 	.word	index@(_Z5FFT_YPhS_S_mPfS0_S0_S0_S_S_S_mmmm)
        /*0080*/ 	.word	0x00000028


	//----- nvinfo : EIATTR_REGCOUNT
	.align		4
.L_33:
        /*0084*/ 	.byte	0x04, 0x2f
        /*0086*/ 	.short	(.L_35 - .L_34)
	.align		4
.L_34:
        /*0088*/ 	.word	index@(_Z7erosionPhS_S_mS_S_S_mmPfji)
        /*008c*/ 	.word	0x00000020


	//----- nvinfo : EIATTR_FRAME_SIZE
	.align		4
.L_35:
        /*0090*/ 	.byte	0x04, 0x11
        /*0092*/ 	.short	(.L_37 - .L_36)
	.align		4
.L_36:
        /*0094*/ 	.word	index@(_Z7erosionPhS_S_mS_S_S_mmPfji)
        /*0098*/ 	.word	0x00000000


	//----- nvinfo : EIATTR_REGCOUNT
	.align		4
.L_37:
        /*009c*/ 	.byte	0x04, 0x2f
        /*009e*/ 	.short	(.L_39 - .L_38)
	.align		4
.L_38:
        /*00a0*/ 	.word	index@(_Z13histogramGrayPhS_S_mPj)
        /*00a4*/ 	.word	0x00000012


	//----- nvinfo : EIATTR_FRAME_SIZE
	.align		4
.L_39:
        /*00a8*/ 	.byte	0x04, 0x11
        /*00aa*/ 	.short	(.L_41 - .L_40)
	.align		4
.L_40:
        /*00ac*/ 	.word	index@(_Z13histogramGrayPhS_S_mPj)
        /*00b0*/ 	.word	0x00000000


	//----- nvinfo : EIATTR_REGCOUNT
	.align		4
.L_41:
        /*00b4*/ 	.byte	0x04, 0x2f
        /*00b6*/ 	.short	(.L_43 - .L_42)
	.align		4
.L_42:
        /*00b8*/ 	.word	index@(_Z6binaryPhS_S_mi)
        /*00bc*/ 	.word	0x0000000c


	//----- nvinfo : EIATTR_FRAME_SIZE
	.align		4
.L_43:
        /*00c0*/ 	.byte	0x04, 0x11
        /*00c2*/ 	.short	(.L_45 - .L_44)
	.align		4
.L_44:
        /*00c4*/ 	.word	index@(_Z6binaryPhS_S_mi)
        /*00c8*/ 	.word	0x00000000


	//----- nvinfo : EIATTR_REGCOUNT
	.align		4
.L_45:
        /*00cc*/ 	.byte	0x04, 0x2f
        /*00ce*/ 	.short	(.L_47 - .L_46)
	.align		4
.L_46:
        /*00d0*/ 	.word	index@(_Z4CopyPhS_S_mS_S_S_)
        /*00d4*/ 	.word	0x00000010


	//----- nvinfo : EIATTR_FRAME_SIZE
	.align		4
.L_47:
        /*00d8*/ 	.byte	0x04, 0x11
        /*00da*/ 	.short	(.L_49 - .L_48)
	.align		4
.L_48:
        /*00dc*/ 	.word	index@(_Z4CopyPhS_S_mS_S_S_)
        /*00e0*/ 	.word	0x00000000


	//----- nvinfo : EIATTR_REGCOUNT
	.align		4
.L_49:
        /*00e4*/ 	.byte	0x04, 0x2f
        /*00e6*/ 	.short	(.L_51 - .L_50)
	.align		4
.L_50:
        /*00e8*/ 	.word	index@(_Z13median_filterPhS_S_mS_S_S_mmj)
        /*00ec*/ 	.word	0x00000020


	//----- nvinfo : EIATTR_FRAME_SIZE
	.align		4
.L_51:
        /*00f0*/ 	.byte	0x04, 0x11
        /*00f2*/ 	.short	(.L_53 - .L_52)
	.align		4
.L_52:
        /*00f4*/ 	.word	index@(_Z13median_filterPhS_S_mS_S_S_mmj)
        /*00f8*/ 	.word	0x00000070


	//----- nvinfo : EIATTR_REGCOUNT
	.align		4
.L_53:
        /*00fc*/ 	.byte	0x04, 0x2f
        /*00fe*/ 	.short	(.L_55 - .L_54)
	.align		4
.L_54:
        /*0100*/ 	.word	index@(_Z20Operador_ConvolucionPhS_S_mS_S_S_mmPfj)
        /*0104*/ 	.word	0x0000001c


	//----- nvinfo : EIATTR_FRAME_SIZE
	.align		4
.L_55:
        /*0108*/ 	.byte	0x04, 0x11
        /*010a*/ 	.short	(.L_57 - .L_56)
	.align		4
.L_56:
        /*010c*/ 	.word	index@(_Z20Operador_ConvolucionPhS_S_mS_S_S_mmPfj)
        /*0110*/ 	.word	0x00000000


	//----- nvinfo : EIATTR_REGCOUNT
	.align		4
.L_57:
        /*0114*/ 	.byte	0x04, 0x2f
        /*0116*/ 	.short	(.L_59 - .L_58)
	.align		4
.L_58:
        /*0118*/ 	.word	index@(_Z13Get_HistogramPhS_S_mPjS0_S0_)
        /*011c*/ 	.word	0x00000010


	//----- nvinfo : EIATTR_FRAME_SIZE
	.align		4
.L_59:
        /*0120*/ 	.byte	0x04, 0x11
        /*0122*/ 	.short	(.L_61 - .L_60)
	.align		4
.L_60:
        /*0124*/ 	.word	index@(_Z13Get_HistogramPhS_S_mPjS0_S0_)
        /*0128*/ 	.word	0x00000000


	//----- nvinfo : EIATTR_REGCOUNT
	.align		4
.L_61:
        /*012c*/ 	.byte	0x04, 0x2f
        /*012e*/ 	.short	(.L_63 - .L_62)
	.align		4
.L_62:
        /*0130*/ 	.word	index@(_Z16Equalization_GPUPhS_S_mS_S_S_PjS0_S0_)
        /*0134*/ 	.word	0x00000012


	//----- nvinfo : EIATTR_FRAME_SIZE
	.align		4
.L_63:
        /*0138*/ 	.byte	0x04, 0x11
        /*013a*/ 	.short	(.L_65 - .L_64)
	.align		4
.L_64:
        /*013c*/ 	.word	index@(_Z16Equalization_GPUPhS_S_mS_S_S_PjS0_S0_)
        /*0140*/ 	.word	0x00000000


	//----- nvinfo : EIATTR_REGCOUNT
	.align		4
.L_65:
        /*0144*/ 	.byte	0x04, 0x2f
        /*0146*/ 	.short	(.L_67 - .L_66)
	.align		4
.L_66:
        /*0148*/ 	.word	index@(_Z11Rotation_opP6uchar4PhS1_S1_mfmm)
        /*014c*/ 	.word	0x0000001e


	//----- nvinfo : EIATTR_FRAME_SIZE
	.align		4
.L_67:
        /*0150*/ 	.byte	0x04, 0x11
        /*0152*/ 	.short	(.L_69 - .L_68)
	.align		4
.L_68:
        /*0154*/ 	.word	index@(_Z11Rotation_opP6uchar4PhS1_S1_mfmm)
        /*0158*/ 	.word	0x00000000


	//----- nvinfo : EIATTR_REGCOUNT
	.align		4
.L_69:
        /*015c*/ 	.byte	0x04, 0x2f
        /*015e*/ 	.short	(.L_71 - .L_70)
	.align		4
.L_70:
        /*0160*/ 	.word	index@(_Z10Scaling_opPhS_S_S_S_S_mmfmm)
        /*0164*/ 	.word	0x00000018


	//----- nvinfo : EIATTR_FRAME_SIZE
	.align		4
.L_71:
        /*0168*/ 	.byte	0x04, 0x11
        /*016a*/ 	.short	(.L_73 - .L_72)
	.align		4
.L_72:
        /*016c*/ 	.word	index@($__internal_0_$__cuda_sm3x_div_rn_noftz_f32_slowpath)
        /*0170*/ 	.word	0x00000000


	//----- nvinfo : EIATTR_FRAME_SIZE
	.align		4
.L_73:
        /*0174*/ 	.byte	0x04, 0x11
        /*0176*/ 	.short	(.L_75 - .L_74)
	.align		4
.L_74:
        /*0178*/ 	.word	index@(_Z10Scaling_opPhS_S_S_S_S_mmfmm)
        /*017c*/ 	.word	0x00000000


	//----- nvinfo : EIATTR_REGCOUNT
	.align		4
.L_75:
        /*0180*/ 	.byte	0x04, 0x2f
        /*0182*/ 	.short	(.L_77 - .L_76)
	.align		4
.L_76:
        /*0184*/ 	.word	index@(_Z7PPnoisePhS_S_mii)
        /*0188*/ 	.word	0x0000001f


	//----- nvinfo : EIATTR_FRAME_SIZE
	.align		4
.L_77:
        /*018c*/ 	.byte	0x04, 0x11
        /*018e*/ 	.short	(.L_79 - .L_78)
	.align		4
.L_78:
        /*0190*/ 	.word	index@(_Z7PPnoisePhS_S_mii)
        /*0194*/ 	.word	0x00000030


	//----- nvinfo : EIATTR_MIN_STACK_SIZE
	.align		4
.L_79:
        /*0198*/ 	.byte	0x04, 0x12
        /*019a*/ 	.short	(.L_81 - .L_80)
	.align		4
.L_80:
        /*019c*/ 	.word	index@(_Z7PPnoisePhS_S_mii)
        /*01a0*/ 	.word	0x00000030


	//----- nvinfo : EIATTR_MIN_STACK_SIZE
	.align		4
.L_81:
        /*01a4*/ 	.byte	0x04, 0x12
        /*01a6*/ 	.short	(.L_83 - .L_82)
	.align		4
.L_82:
        /*01a8*/ 	.word	index@(_Z10Scaling_opPhS_S_S_S_S_mmfmm)
        /*01ac*/ 	.word	0x00000000


	//----- nvinfo : EIATTR_MIN_STACK_SIZE
	.align		4
.L_83:
        /*01b0*/ 	.byte	0x04, 0x12
        /*01b2*/ 	.short	(.L_85 - .L_84)
	.align		4
.L_84:
        /*01b4*/ 	.word	index@(_Z11Rotation_opP6uchar4PhS1_S1_mfmm)
        /*01b8*/ 	.word	0x00000000


	//----- nvinfo : EIATTR_MIN_STACK_SIZE
	.align		4
.L_85:
        /*01bc*/ 	.byte	0x04, 0x12
        /*01be*/ 	.short	(.L_87 - .L_86)
	.align		4
.L_86:
        /*01c0*/ 	.word	index@(_Z16Equalization_GPUPhS_S_mS_S_S_PjS0_S0_)
        /*01c4*/ 	.word	0x00000000


	//----- nvinfo : EIATTR_MIN_STACK_SIZE
	.align		4
.L_87:
        /*01c8*/ 	.byte	0x04, 0x12
        /*01ca*/ 	.short	(.L_89 - .L_88)
	.align		4
.L_88:
        /*01cc*/ 	.word	index@(_Z13Get_HistogramPhS_S_mPjS0_S0_)
        /*01d0*/ 	.word	0x00000000


	//----- nvinfo : EIATTR_MIN_STACK_SIZE
	.align		4
.L_89:
        /*01d4*/ 	.byte	0x04, 0x12
        /*01d6*/ 	.short	(.L_91 - .L_90)
	.align		4
.L_90:
        /*01d8*/ 	.word	index@(_Z20Operador_ConvolucionPhS_S_mS_S_S_mmPfj)
        /*01dc*/ 	.word	0x00000000


	//----- nvinfo : EIATTR_MIN_STACK_SIZE
	.align		4
.L_91:
        /*01e0*/ 	.byte	0x04, 0x12
        /*01e2*/ 	.short	(.L_93 - .L_92)
	.align		4
.L_92:
        /*01e4*/ 	.word	index@(_Z13median_filterPhS_S_mS_S_S_mmj)
        /*01e8*/ 	.word	0x00000070


	//----- nvinfo : EIATTR_MIN_STACK_SIZE
	.align		4
.L_93:
        /*01ec*/ 	.byte	0x04, 0x12
        /*01ee*/ 	.short	(.L_95 - .L_94)
	.align		4
.L_94:
        /*01f0*/ 	.word	index@(_Z4CopyPhS_S_mS_S_S_)
        /*01f4*/ 	.word	0x00000000


	//----- nvinfo : EIATTR_MIN_STACK_SIZE
	.align		4
.L_95:
        /*01f8*/ 	.byte	0x04, 0x12
        /*01fa*/ 	.short	(.L_97 - .L_96)
	.align		4
.L_96:
        /*01fc*/ 	.word	index@(_Z6binaryPhS_S_mi)
        /*0200*/ 	.word	0x00000000


	//----- nvinfo : EIATTR_MIN_STACK_SIZE
	.align		4
.L_97:
        /*0204*/ 	.byte	0x04, 0x12
        /*0206*/ 	.short	(.L_99 - .L_98)
	.align		4
.L_98:
        /*0208*/ 	.word	index@(_Z13histogramGrayPhS_S_mPj)
        /*020c*/ 	.word	0x00000000


	//----- nvinfo : EIATTR_MIN_STACK_SIZE
	.align		4
.L_99:
        /*0210*/ 	.byte	0x04, 0x12
        /*0212*/ 	.short	(.L_101 - .L_100)
	.align		4
.L_100:
        /*0214*/ 	.word	index@(_Z7erosionPhS_S_mS_S_S_mmPfji)
        /*0218*/ 	.word	0x00000000


	//----- nvinfo : EIATTR_MIN_STACK_SIZE
	.align		4
.L_101:
        /*021c*/ 	.byte	0x04, 0x12
        /*021e*/ 	.short	(.L_103 - .L_102)
	.align		4
.L_102:
        /*0220*/ 	.word	index@(_Z5FFT_YPhS_S_mPfS0_S0_S0_S_S_S_mmmm)
        /*0224*/ 	.word	0x00000028


	//----- nvinfo : EIATTR_MIN_STACK_SIZE
	.align		4
.L_103:
        /*0228*/ 	.byte	0x04, 0x12
        /*022a*/ 	.short	(.L_105 - .L_104)
	.align		4
.L_104:
        /*022c*/ 	.word	index@(_Z5FFT_XPhS_S_mPfS0_S0_S0_S_S_S_mmmm)
        /*0230*/ 	.word	0x00000028


	//----- nvinfo : EIATTR_MIN_STACK_SIZE
	.align		4
.L_105:
        /*0234*/ 	.byte	0x04, 0x12
        /*0236*/ 	.short	(.L_107 - .L_106)
	.align		4
.L_106:
        /*0238*/ 	.word	index@(_Z11Plot_kernelP6uchar4PhS1_S1_m)
        /*023c*/ 	.word	0x00000000
.L_107:


//--------------------- .nv.compat                --------------------------
	.section	.nv.compat,"",@"SHT_CUDA_COMPAT_INFO"
	.align	4
        /*0000*/ 	.byte	0x02, 0x09, 0x00, 0x00, 0x02, 0x02, 0x01, 0x00, 0x02, 0x05, 0x05, 0x00, 0x03, 0x07, 0x01, 0x01
        /*0010*/ 	.byte	0x02, 0x03, 0x00, 0x00, 0x02, 0x06, 0x01, 0x00, 0x04, 0x0b, 0x08, 0x00, 0x01, 0x00, 0x00, 0x00
        /*0020*/ 	.byte	0x00, 0x00, 0x00, 0x00


//--------------------- .nv.info._Z7PPnoisePhS_S_mii --------------------------
	.section	.nv.info._Z7PPnoisePhS_S_mii,"",@"SHT_CUDA_INFO"
	.sectionflags	@""
	.align	4


	//----- nvinfo : EIATTR_CUDA_API_VERSION
	.align		4
        /*0000*/ 	.byte	0x04, 0x37
        /*0002*/ 	.short	(.L_109 - .L_108)
.L_108:
        /*0004*/ 	.word	0x00000082


	//----- nvinfo : EIATTR_KPARAM_INFO
	.align		4
.L_109:
        /*0008*/ 	.byte	0x04, 0x17
        /*000a*/ 	.short	(.L_111 - .L_110)
.L_110:
        /*000c*/ 	.word	0x00000000
        /*0010*/ 	.short	0x0005
        /*0012*/ 	.short	0x0024
        /*0014*/ 	.byte	0x00, 0xf0, 0x11, 0x00


	//----- nvinfo : EIATTR_KPARAM_INFO
	.align		4
.L_111:
        /*0018*/ 	.byte	0x04, 0x17
        /*001a*/ 	.short	(.L_113 - .L_112)
.L_112:
        /*001c*/ 	.word	0x00000000
        /*0020*/ 	.short	0x0004
        /*0022*/ 	.short	0x0020
        /*0024*/ 	.byte	0x00, 0xf0, 0x11, 0x00


	//----- nvinfo : EIATTR_KPARAM_INFO
	.align		4
.L_113:
        /*0028*/ 	.byte	0x04, 0x17
        /*002a*/ 	.short	(.L_115 - .L_114)
.L_114:
        /*002c*/ 	.word	0x00000000
        /*0030*/ 	.short	0x0003
        /*0032*/ 	.short	0x0018
        /*0034*/ 	.byte	0x00, 0xf0, 0x21, 0x00


	//----- nvinfo : EIATTR_KPARAM_INFO
	.align		4
.L_115:
        /*0038*/ 	.byte	0x04, 0x17
        /*003a*/ 	.short	(.L_117 - .L_116)
.L_116:
        /*003c*/ 	.word	0x00000000
        /*0040*/ 	.short	0x0002
        /*0042*/ 	.short	0x0010
        /*0044*/ 	.byte	0x00, 0xf5, 0x21, 0x00


	//----- nvinfo : EIATTR_KPARAM_INFO
	.align		4
.L_117:
        /*0048*/ 	.byte	0x04, 0x17
        /*004a*/ 	.short	(.L_119 - .L_118)
.L_118:
        /*004c*/ 	.word	0x00000000
        /*0050*/ 	.short	0x0001
        /*0052*/ 	.short	0x0008
        /*0054*/ 	.byte	0x00, 0xf5, 0x21, 0x00


	//----- nvinfo : EIATTR_KPARAM_INFO
	.align		4
.L_119:
        /*0058*/ 	.byte	0x04, 0x17
        /*005a*/ 	.short	(.L_121 - .L_120)
.L_120:
        /*005c*/ 	.word	0x00000000
        /*0060*/ 	.short	0x0000
        /*0062*/ 	.short	0x0000
        /*0064*/ 	.byte	0x00, 0xf5, 0x21, 0x00


	//----- nvinfo : EIATTR_SPARSE_MMA_MASK
	.align		4
.L_121:
        /*0068*/ 	.byte	0x03, 0x50
        /*006a*/ 	.short	0x0000


	//----- nvinfo : EIATTR_MAXREG_COUNT
	.align		4
        /*006c*/ 	.byte	0x03, 0x1b
        /*006e*/ 	.short	0x00ff


	//----- nvinfo : EIATTR_MERCURY_ISA_VERSION
	.align		4
        /*0070*/ 	.byte	0x03, 0x5f
        /*0072*/ 	.short	0x0101


	//----- nvinfo : EIATTR_VRC_CTA_INIT_COUNT
	.align		4
        /*0074*/ 	.byte	0x02, 0x4a
	.zero		1
	.zero		1


	//----- nvinfo : EIATTR_EXIT_INSTR_OFFSETS
	.align		4
        /*0078*/ 	.byte	0x04, 0x1c
        /*007a*/ 	.short	(.L_123 - .L_122)


	//   ....[0]....
.L_122:
        /*007c*/ 	.word	0x00004e50


	//   ....[1]....
        /*0080*/ 	.word	0x00004f80


	//----- nvinfo : EIATTR_CRS_STACK_SIZE
	.align		4
.L_123:
        /*0084*/ 	.byte	0x04, 0x1e
        /*0086*/ 	.short	(.L_125 - .L_124)
.L_124:
        /*0088*/ 	.word	0x00000000


	//----- nvinfo : EIATTR_CBANK_PARAM_SIZE
	.align		4
.L_125:
        /*008c*/ 	.byte	0x03, 0x19
        /*008e*/ 	.short	0x0028


	//----- nvinfo : EIATTR_PARAM_CBANK
	.align		4
        /*0090*/ 	.byte	0x04, 0x0a
        /*0092*/ 	.short	(.L_127 - .L_126)
	.align		4
.L_126:
        /*0094*/ 	.word	index@(.nv.constant0._Z7PPnoisePhS_S_mii)
        /*0098*/ 	.short	0x0380
        /*009a*/ 	.short	0x0028


	//----- nvinfo : EIATTR_SW_WAR
	.align		4
.L_127:
        /*009c*/ 	.byte	0x04, 0x36
        /*009e*/ 	.short	(.L_129 - .L_128)
.L_128:
        /*00a0*/ 	.word	0x00000008
.L_129:


//--------------------- .nv.info._Z10Scaling_opPhS_S_S_S_S_mmfmm --------------------------
	.section	.nv.info._Z10Scaling_opPhS_S_S_S_S_mmfmm,"",@"SHT_CUDA_INFO"
	.sectionflags	@""
	.align	4


	//----- nvinfo : EIATTR_CUDA_API_VERSION
	.align		4
        /*0000*/ 	.byte	0x04, 0x37
        /*0002*/ 	.short	(.L_131 - .L_130)
.L_130:
        /*0004*/ 	.word	0x00000082


	//----- nvinfo : EIATTR_KPARAM_INFO
	.align		4
.L_131:
        /*0008*/ 	.byte	0x04, 0x17
        /*000a*/ 	.short	(.L_133 - .L_132)
.L_132:
        /*000c*/ 	.word	0x00000000
        /*0010*/ 	.short	0x000a
        /*0012*/ 	.short	0x0050
        /*0014*/ 	.byte	0x00, 0xf0, 0x21, 0x00


	//----- nvinfo : EIATTR_KPARAM_INFO
	.align		4
.L_133:
        /*0018*/ 	.byte	0x04, 0x17
        /*001a*/ 	.short	(.L_135 - .L_134)
.L_134:
        /*001c*/ 	.word	0x00000000
        /*0020*/ 	.short	0x0009
        /*0022*/ 	.short	0x0048
        /*0024*/ 	.byte	0x00, 0xf0, 0x21, 0x00


	//----- nvinfo : EIATTR_KPARAM_INFO
	.align		4
.L_135:
        /*0028*/ 	.byte	0x04, 0x17
        /*002a*/ 	.short	(.L_137 - .L_136)
.L_136:
        /*002c*/ 	.word	0x00000000
        /*0030*/ 	.short	0x0008
        /*0032*/ 	.short	0x0040
        /*0034*/ 	.byte	0x00, 0xf0, 0x11, 0x00


	//----- nvinfo : EIATTR_KPARAM_INFO
	.align		4
.L_137:
        /*0038*/ 	.byte	0x04, 0x17
        /*003a*/ 	.short	(.L_139 - .L_138)
.L_138:
        /*003c*/ 	.word	0x00000000
        /*0040*/ 	.short	0x0007
        /*0042*/ 	.short	0x0038
        /*0044*/ 	.byte	0x00, 0xf0, 0x21, 0x00


	//----- nvinfo : EIATTR_KPARAM_INFO
	.align		4
.L_139:
        /*0048*/ 	.byte	0x04, 0x17
        /*004a*/ 	.short	(.L_141 - .L_140)
.L_140:
        /*004c*/ 	.word	0x00000000
        /*0050*/ 	.short	0x0006
        /*0052*/ 	.short	0x0030
        /*0054*/ 	.byte	0x00, 0xf0, 0x21, 0x00


	//----- nvinfo : EIATTR_KPARAM_INFO
	.align		4
.L_141:
        /*0058*/ 	.byte	0x04, 0x17
        /*005a*/ 	.short	(.L_143 - .L_142)
.L_142:
        /*005c*/ 	.word	0x00000000
        /*0060*/ 	.short	0x0005
        /*0062*/ 	.short	0x0028
        /*0064*/ 	.byte	0x00, 0xf5, 0x21, 0x00


	//----- nvinfo : EIATTR_KPARAM_INFO
	.align		4
.L_143:
        /*0068*/ 	.byte	0x04, 0x17
        /*006a*/ 	.short	(.L_145 - .L_144)
.L_144:
        /*006c*/ 	.word	0x00000000
        /*0070*/ 	.short	0x0004
        /*0072*/ 	.short	0x0020
        /*0074*/ 	.byte	0x00, 0xf5, 0x21, 0x00


	//----- nvinfo : EIATTR_KPARAM_INFO
	.align		4
.L_145:
        /*0078*/ 	.byte	0x04, 0x17
        /*007a*/ 	.short	(.L_147 - .L_146)
.L_146:
        /*007c*/ 	.word	0x00000000
        /*0080*/ 	.short	0x0003
        /*0082*/ 	.short	0x0018
        /*0084*/ 	.byte	0x00, 0xf5, 0x21, 0x00


	//----- nvinfo : EIATTR_KPARAM_INFO
	.align		4
.L_147:
        /*0088*/ 	.byte	0x04, 0x17
        /*008a*/ 	.short	(.L_149 - .L_148)
.L_148:
        /*008c*/ 	.word	0x00000000
        /*0090*/ 	.short	0x0002
        /*0092*/ 	.short	0x0010
        /*0094*/ 	.byte	0x00, 0xf5, 0x21, 0x00


	//----- nvinfo : EIATTR_KPARAM_INFO
	.align		4
.L_149:
        /*0098*/ 	.byte	0x04, 0x17
        /*009a*/ 	.short	(.L_151 - .L_150)
.L_150:
        /*009c*/ 	.word	0x00000000
        /*00a0*/ 	.short	0x0001
        /*00a2*/ 	.short	0x0008
        /*00a4*/ 	.byte	0x00, 0xf5, 0x21, 0x00


	//----- nvinfo : EIATTR_KPARAM_INFO
	.align		4
.L_151:
        /*00a8*/ 	.byte	0x04, 0x17
        /*00aa*/ 	.short	(.L_153 - .L_152)
.L_152:
        /*00ac*/ 	.word	0x00000000
        /*00b0*/ 	.short	0x0000
        /*00b2*/ 	.short	0x0000
        /*00b4*/ 	.byte	0x00, 0xf5, 0x21, 0x00


	//----- nvinfo : EIATTR_SPARSE_MMA_MASK
	.align		4
.L_153:
        /*00b8*/ 	.byte	0x03, 0x50
        /*00ba*/ 	.short	0x0000


	//----- nvinfo : EIATTR_MAXREG_COUNT
	.align		4
        /*00bc*/ 	.byte	0x03, 0x1b
        /*00be*/ 	.short	0x00ff


	//----- nvinfo : EIATTR_MERCURY_ISA_VERSION
	.align		4
        /*00c0*/ 	.byte	0x03, 0x5f
        /*00c2*/ 	.short	0x0101


	//----- nvinfo : EIATTR_VRC_CTA_INIT_COUNT
	.align		4
        /*00c4*/ 	.byte	0x02, 0x4a
	.zero		1
	.zero		1


	//----- nvinfo : EIATTR_EXIT_INSTR_OFFSETS
	.align		4
        /*00c8*/ 	.byte	0x04, 0x1c
        /*00ca*/ 	.short	(.L_155 - .L_154)


	//   ....[0]....
.L_154:
        /*00cc*/ 	.word	0x000009a0


	//   ....[1]....
        /*00d0*/ 	.word	0x00000a70


	//----- nvinfo : EIATTR_CRS_STACK_SIZE
	.align		4
.L_155:
        /*00d4*/ 	.byte	0x04, 0x1e
        /*00d6*/ 	.short	(.L_157 - .L_156)
.L_156:
        /*00d8*/ 	.word	0x00000000


	//----- nvinfo : EIATTR_CBANK_PARAM_SIZE
	.align		4
.L_157:
        /*00dc*/ 	.byte	0x03, 0x19
        /*00de*/ 	.short	0x0058


	//----- nvinfo : EIATTR_PARAM_CBANK
	.align		4
        /*00e0*/ 	.byte	0x04, 0x0a
        /*00e2*/ 	.short	(.L_159 - .L_158)
	.align		4
.L_158:
        /*00e4*/ 	.word	index@(.nv.constant0._Z10Scaling_opPhS_S_S_S_S_mmfmm)
        /*00e8*/ 	.short	0x0380
        /*00ea*/ 	.short	0x0058


	//----- nvinfo : EIATTR_SW_WAR
	.align		4
.L_159:
        /*00ec*/ 	.byte	0x04, 0x36
        /*00ee*/ 	.short	(.L_161 - .L_160)
.L_160:
        /*00f0*/ 	.word	0x00000008
.L_161:


//--------------------- .nv.info._Z11Rotation_opP6uchar4PhS1_S1_mfmm --------------------------
	.section	.nv.info._Z11Rotation_opP6uchar4PhS1_S1_mfmm,"",@"SHT_CUDA_INFO"
	.sectionflags	@""
	.align	4


	//----- nvinfo : EIATTR_CUDA_API_VERSION
	.align		4
        /*0000*/ 	.byte	0x04, 0x37
        /*0002*/ 	.short	(.L_163 - .L_162)
.L_162:
        /*0004*/ 	.word	0x00000082


	//----- nvinfo : EIATTR_KPARAM_INFO
	.align		4
.L_163:
        /*0008*/ 	.byte	0x04, 0x17
        /*000a*/ 	.short	(.L_165 - .L_164)
.L_164:
        /*000c*/ 	.word	0x00000000
        /*0010*/ 	.short	0x0007
        /*0012*/ 	.short	0x0038
        /*0014*/ 	.byte	0x00, 0xf0, 0x21, 0x00


	//----- nvinfo : EIATTR_KPARAM_INFO
	.align		4
.L_165:
        /*0018*/ 	.byte	0x04, 0x17
        /*001a*/ 	.short	(.L_167 - .L_166)
.L_166:
        /*001c*/ 	.word	0x00000000
        /*0020*/ 	.short	0x0006
        /*0022*/ 	.short	0x0030
        /*0024*/ 	.byte	0x00, 0xf0, 0x21, 0x00


	//----- nvinfo : EIATTR_KPARAM_INFO
	.align		4
.L_167:
        /*0028*/ 	.byte	0x04, 0x17
        /*002a*/ 	.short	(.L_169 - .L_168)
.L_168:
        /*002c*/ 	.word	0x00000000
        /*0030*/ 	.short	0x0005
        /*0032*/ 	.short	0x0028
        /*0034*/ 	.byte	0x00, 0xf0, 0x11, 0x00


	//----- nvinfo : EIATTR_KPARAM_INFO
	.align		4
.L_169:
        /*0038*/ 	.byte	0x04, 0x17
        /*003a*/ 	.short	(.L_171 - .L_170)
.L_170:
        /*003c*/ 	.word	0x00000000
        /*0040*/ 	.short	0x0004
        /*0042*/ 	.short	0x0020
        /*0044*/ 	.byte	0x00, 0xf0, 0x21, 0x00


	//----- nvinfo : EIATTR_KPARAM_INFO
	.align		4
.L_171:
        /*0048*/ 	.byte	0x04, 0x17
        /*004a*/ 	.short	(.L_173 - .L_172)
.L_172:
        /*004c*/ 	.word	0x00000000
        /*0050*/ 	.short	0x0003
        /*0052*/ 	.short	0x0018
        /*0054*/ 	.byte	0x00, 0xf5, 0x21, 0x00


	//----- nvinfo : EIATTR_KPARAM_INFO
	.align		4
.L_173:
        /*0058*/ 	.byte	0x04, 0x17
        /*005a*/ 	.short	(.L_175 - .L_174)
.L_174:
        /*005c*/ 	.word	0x00000000
        /*0060*/ 	.short	0x0002
        /*0062*/ 	.short	0x0010
        /*0064*/ 	.byte	0x00, 0xf5, 0x21, 0x00


	//----- nvinfo : EIATTR_KPARAM_INFO
	.align		4
.L_175:
        /*0068*/ 	.byte	0x04, 0x17
        /*006a*/ 	.short	(.L_177 - .L_176)
.L_176:
        /*006c*/ 	.word	0x00000000
        /*0070*/ 	.short	0x0001
        /*0072*/ 	.short	0x0008
        /*0074*/ 	.byte	0x00, 0xf5, 0x21, 0x00


	//----- nvinfo : EIATTR_KPARAM_INFO
	.align		4
.L_177:
        /*0078*/ 	.byte	0x04, 0x17
        /*007a*/ 	.short	(.L_179 - .L_178)
.L_178:
        /*007c*/ 	.word	0x00000000
        /*0080*/ 	.short	0x0000
        /*0082*/ 	.short	0x0000
        /*0084*/ 	.byte	0x00, 0xf5, 0x21, 0x00


	//----- nvinfo : EIATTR_SPARSE_MMA_MASK
	.align		4
.L_179:
        /*0088*/ 	.byte	0x03, 0x50
        /*008a*/ 	.short	0x0000


	//----- nvinfo : EIATTR_MAXREG_COUNT
	.align		4
        /*008c*/ 	.byte	0x03, 0x1b
        /*008e*/ 	.short	0x00ff


	//----- nvinfo : EIATTR_MERCURY_ISA_VERSION
	.align		4
        /*0090*/ 	.byte	0x03, 0x5f
        /*0092*/ 	.short	0x0101


	//----- nvinfo : EIATTR_VRC_CTA_INIT_COUNT
	.align		4
        /*0094*/ 	.byte	0x02, 0x4a
	.zero		1
	.zero		1


	//----- nvinfo : EIATTR_EXIT_INSTR_OFFSETS
	.align		4
        /*0098*/ 	.byte	0x04, 0x1c
        /*009a*/ 	.short	(.L_181 - .L_180)


	//   ....[0]....
.L_180:
        /*009c*/ 	.word	0x000021b0


	//----- nvinfo : EIATTR_CRS_STACK_SIZE
	.align		4
.L_181:
        /*00a0*/ 	.byte	0x04, 0x1e
        /*00a2*/ 	.short	(.L_183 - .L_182)
.L_182:
        /*00a4*/ 	.word	0x00000000


	//----- nvinfo : EIATTR_CBANK_PARAM_SIZE
	.align		4
.L_183:
        /*00a8*/ 	.byte	0x03, 0x19
        /*00aa*/ 	.short	0x0040


	//----- nvinfo : EIATTR_PARAM_CBANK
	.align		4
        /*00ac*/ 	.byte	0x04, 0x0a
        /*00ae*/ 	.short	(.L_185 - .L_184)
	.align		4
.L_184:
        /*00b0*/ 	.word	index@(.nv.constant0._Z11Rotation_opP6uchar4PhS1_S1_mfmm)
        /*00b4*/ 	.short	0x0380
        /*00b6*/ 	.short	0x0040


	//----- nvinfo : EIATTR_SW_WAR
	.align		4
.L_185:
        /*00b8*/ 	.byte	0x04, 0x36
        /*00ba*/ 	.short	(.L_187 - .L_186)
.L_186:
        /*00bc*/ 	.word	0x00000008
.L_187:


//--------------------- .nv.info._Z16Equalization_GPUPhS_S_mS_S_S_PjS0_S0_ --------------------------
	.section	.nv.info._Z16Equalization_GPUPhS_S_mS_S_S_PjS0_S0_,"",@"SHT_CUDA_INFO"
	.sectionflags	@""
	.align	4


	//----- nvinfo : EIATTR_CUDA_API_VERSION
	.align		4
        /*0000*/ 	.byte	0x04, 0x37
        /*0002*/ 	.short	(.L_189 - .L_188)
.L_188:
        /*0004*/ 	.word	0x00000082


	//----- nvinfo : EIATTR_KPARAM_INFO
	.align		4
.L_189:
        /*0008*/ 	.byte	0x04, 0x17
        /*000a*/ 	.short	(.L_191 - .L_190)
.L_190:
        /*000c*/ 	.word	0x00000000
        /*0010*/ 	.short	0x0009
        /*0012*/ 	.short	0x0048
        /*0014*/ 	.byte	0x00, 0xf5, 0x21, 0x00


	//----- nvinfo : EIATTR_KPARAM_INFO
	.align		4
.L_191:
        /*0018*/ 	.byte	0x04, 0x17
        /*001a*/ 	.short	(.L_193 - .L_192)
.L_192:
        /*001c*/ 	.word	0x00000000
        /*0020*/ 	.short	0x0008
        /*0022*/ 	.short	0x0040
        /*0024*/ 	.byte	0x00, 0xf5, 0x21, 0x00


	//----- nvinfo : EIATTR_KPARAM_INFO
	.align		4
.L_193:
        /*0028*/ 	.byte	0x04, 0x17
        /*002a*/ 	.short	(.L_195 - .L_194)
.L_194:
        /*002c*/ 	.word	0x00000000
        /*0030*/ 	.short	0x0007
        /*0032*/ 	.short	0x0038
        /*0034*/ 	.byte	0x00, 0xf5, 0x21, 0x00


	//----- nvinfo : EIATTR_KPARAM_INFO
	.align		4
.L_195:
        /*0038*/ 	.byte	0x04, 0x17
        /*003a*/ 	.short	(.L_197 - .L_196)
.L_196:
        /*003c*/ 	.word	0x00000000
        /*0040*/ 	.short	0x0006
        /*0042*/ 	.short	0x0030
        /*0044*/ 	.byte	0x00, 0xf5, 0x21, 0x00


	//----- nvinfo : EIATTR_KPARAM_INFO
	.align		4
.L_197:
        /*0048*/ 	.byte	0x04, 0x17
        /*004a*/ 	.short	(.L_199 - .L_198)
.L_198:
        /*004c*/ 	.word	0x00000000
        /*0050*/ 	.short	0x0005
        /*0052*/ 	.short	0x0028
        /*0054*/ 	.byte	0x00, 0xf5, 0x21, 0x00


	//----- nvinfo : EIATTR_KPARAM_INFO
	.align		4
.L_199:
        /*0058*/ 	.byte	0x04, 0x17
        /*005a*/ 	.short	(.L_201 - .L_200)
.L_200:
        /*005c*/ 	.word	0x00000000
        /*0060*/ 	.short	0x0004
        /*0062*/ 	.short	0x0020
        /*0064*/ 	.byte	0x00, 0xf5, 0x21, 0x00


	//----- nvinfo : EIATTR_KPARAM_INFO
	.align		4
.L_201:
        /*0068*/ 	.byte	0x04, 0x17
        /*006a*/ 	.short	(.L_203 - .L_202)
.L_202:
        /*006c*/ 	.word	0x00000000
        /*0070*/ 	.short	0x0003
        /*0072*/ 	.short	0x0018
        /*0074*/ 	.byte	0x00, 0xf0, 0x21, 0x00


	//----- nvinfo : EIATTR_KPARAM_INFO
	.align		4
.L_203:
        /*0078*/ 	.byte	0x04, 0x17
        /*007a*/ 	.short	(.L_205 - .L_204)
.L_204:
        /*007c*/ 	.word	0x00000000
        /*0080*/ 	.short	0x0002
        /*0082*/ 	.short	0x0010
        /*0084*/ 	.byte	0x00, 0xf5, 0x21, 0x00


	//----- nvinfo : EIATTR_KPARAM_INFO
	.align		4
.L_205:
        /*0088*/ 	.byte	0x04, 0x17
        /*008a*/ 	.short	(.L_207 - .L_206)
.L_206:
        /*008c*/ 	.word	0x00000000
        /*0090*/ 	.short	0x0001
        /*0092*/ 	.short	0x0008
        /*0094*/ 	.byte	0x00, 0xf5, 0x21, 0x00


	//----- nvinfo : EIATTR_KPARAM_INFO
	.align		4
.L_207:
        /*0098*/ 	.byte	0x04, 0x17
        /*009a*/ 	.short	(.L_209 - .L_208)
.L_208:
        /*009c*/ 	.word	0x00000000
        /*00a0*/ 	.short	0x0000
        /*00a2*/ 	.short	0x0000
        /*00a4*/ 	.byte	0x00, 0xf5, 0x21, 0x00


	//----- nvinfo : EIATTR_SPARSE_MMA_MASK
	.align		4
.L_209:
        /*00a8*/ 	.byte	0x03, 0x50
        /*00aa*/ 	.short	0x0000


	//----- nvinfo : EIATTR_MAXREG_COUNT
	.align		4
        /*00ac*/ 	.byte	0x03, 0x1b
        /*00ae*/ 	.short	0x00ff


	//----- nvinfo : EIATTR_MERCURY_ISA_VERSION
	.align		4
        /*00b0*/ 	.byte	0x03, 0x5f
        /*00b2*/ 	.short	0x0101


	//----- nvinfo : EIATTR_VRC_CTA_INIT_COUNT
	.align		4
        /*00b4*/ 	.byte	0x02, 0x4a
	.zero		1
	.zero		1


	//----- nvinfo : EIATTR_EXIT_INSTR_OFFSETS
	.align		4
        /*00b8*/ 	.byte	0x04, 0x1c
        /*00ba*/ 	.short	(.L_211 - .L_210)


	//   ....[0]....
.L_210:
        /*00bc*/ 	.word	0x000002c0


	//----- nvinfo : EIATTR_CBANK_PARAM_SIZE
	.align		4
.L_211:
        /*00c0*/ 	.byte	0x03, 0x19
        /*00c2*/ 	.short	0x0050


	//----- nvinfo : EIATTR_PARAM_CBANK
	.align		4
        /*00c4*/ 	.byte	0x04, 0x0a
        /*00c6*/ 	.short	(.L_213 - .L_212)
	.align		4
.L_212:
        /*00c8*/ 	.word	index@(.nv.constant0._Z16Equalization_GPUPhS_S_mS_S_S_PjS0_S0_)
        /*00cc*/ 	.short	0x0380
        /*00ce*/ 	.short	0x0050


	//----- nvinfo : EIATTR_SW_WAR
	.align		4
.L_213:
        /*00d0*/ 	.byte	0x04, 0x36
        /*00d2*/ 	.short	(.L_215 - .L_214)
.L_214:
        /*00d4*/ 	.word	0x00000008
.L_215:


//--------------------- .nv.info._Z13Get_HistogramPhS_S_mPjS0_S0_ --------------------------
	.section	.nv.info._Z13Get_HistogramPhS_S_mPjS0_S0_,"",@"SHT_CUDA_INFO"
	.sectionflags	@""
	.align	4


	//----- nvinfo : EIATTR_CUDA_API_VERSION
	.align		4
        /*0000*/ 	.byte	0x04, 0x37
        /*0002*/ 	.short	(.L_217 - .L_216)
.L_216:
        /*0004*/ 	.word	0x00000082


	//----- nvinfo : EIATTR_KPARAM_INFO
	.align		4
.L_217:
        /*0008*/ 	.byte	0x04, 0x17
        /*000a*/ 	.short	(.L_219 - .L_218)
.L_218:
        /*000c*/ 	.word	0x00000000
        /*0010*/ 	.short	0x0006
        /*0012*/ 	.short	0x0030
        /*0014*/ 	.byte	0x00, 0xf5, 0x21, 0x00


	//----- nvinfo : EIATTR_KPARAM_INFO
	.align		4
.L_219:
        /*0018*/ 	.byte	0x04, 0x17
        /*001a*/ 	.short	(.L_221 - .L_220)
.L_220:
        /*001c*/ 	.word	0x00000000
        /*0020*/ 	.short	0x0005
        /*0022*/ 	.short	0x0028
        /*0024*/ 	.byte	0x00, 0xf5, 0x21, 0x00


	//----- nvinfo : EIATTR_KPARAM_INFO
	.align		4
.L_221:
        /*0028*/ 	.byte	0x04, 0x17
        /*002a*/ 	.short	(.L_223 - .L_222)
.L_222:
        /*002c*/ 	.word	0x00000000
        /*0030*/ 	.short	0x0004
        /*0032*/ 	.short	0x0020
        /*0034*/ 	.byte	0x00, 0xf5, 0x21, 0x00


	//----- nvinfo : EIATTR_KPARAM_INFO
	.align		4
.L_223:
        /*0038*/ 	.byte	0x04, 0x17
        /*003a*/ 	.short	(.L_225 - .L_224)
.L_224:
        /*003c*/ 	.word	0x00000000
        /*0040*/ 	.short	0x0003
        /*0042*/ 	.short	0x0018
        /*0044*/ 	.byte	0x00, 0xf0, 0x21, 0x00


	//----- nvinfo : EIATTR_KPARAM_INFO
	.align		4
.L_225:
        /*0048*/ 	.byte	0x04, 0x17
        /*004a*/ 	.short	(.L_227 - .L_226)
.L_226:
        /*004c*/ 	.word	0x00000000
        /*0050*/ 	.short	0x0002
        /*0052*/ 	.short	0x0010
        /*0054*/ 	.byte	0x00, 0xf5, 0x21, 0x00


	//----- nvinfo : EIATTR_KPARAM_INFO
	.align		4
.L_227:
        /*0058*/ 	.byte	0x04, 0x17
        /*005a*/ 	.short	(.L_229 - .L_228)
.L_228:
        /*005c*/ 	.word	0x00000000
        /*0060*/ 	.short	0x0001
        /*0062*/ 	.short	0x0008
        /*0064*/ 	.byte	0x00, 0xf5, 0x21, 0x00


	//----- nvinfo : EIATTR_KPARAM_INFO
	.align		4
.L_229:
        /*0068*/ 	.byte	0x04, 0x17
        /*006a*/ 	.short	(.L_231 - .L_230)
.L_230:
        /*006c*/ 	.word	0x00000000
        /*0070*/ 	.short	0x0000
        /*0072*/ 	.short	0x0000
        /*0074*/ 	.byte	0x00, 0xf5, 0x21, 0x00


	//----- nvinfo : EIATTR_SPARSE_MMA_MASK
	.align		4
.L_231:
        /*0078*/ 	.byte	0x03, 0x50
        /*007a*/ 	.short	0x0000


	//----- nvinfo : EIATTR_MAXREG_COUNT
	.align		4
        /*007c*/ 	.byte	0x03, 0x1b
        /*007e*/ 	.short	0x00ff


	//----- nvinfo : EIATTR_MERCURY_ISA_VERSION
	.align		4
        /*0080*/ 	.byte	0x03, 0x5f
        /*0082*/ 	.short	0x0101


	//----- nvinfo : EIATTR_VRC_CTA_INIT_COUNT
	.align		4
        /*0084*/ 	.byte	0x02, 0x4a
	.zero		1
	.zero		1


	//----- nvinfo : EIATTR_EXIT_INSTR_OFFSETS
	.align		4
        /*0088*/ 	.byte	0x04, 0x1c
        /*008a*/ 	.short	(.L_233 - .L_232)


	//   ....[0]....
.L_232:
        /*008c*/ 	.word	0x00000220


	//----- nvinfo : EIATTR_CBANK_PARAM_SIZE
	.align		4
.L_233:
        /*0090*/ 	.byte	0x03, 0x19
        /*0092*/ 	.short	0x0038


	//----- nvinfo : EIATTR_PARAM_CBANK
	.align		4
        /*0094*/ 	.byte	0x04, 0x0a
        /*0096*/ 	.short	(.L_235 - .L_234)
	.align		4
.L_234:
        /*0098*/ 	.word	index@(.nv.constant0._Z13Get_HistogramPhS_S_mPjS0_S0_)
        /*009c*/ 	.short	0x0380
        /*009e*/ 	.short	0x0038


	//----- nvinfo : EIATTR_SW_WAR
	.align		4
.L_235:
        /*00a0*/ 	.byte	0x04, 0x36
        /*00a2*/ 	.short	(.L_237 - .L_236)
.L_236:
        /*00a4*/ 	.word	0x00000008
.L_237:


//--------------------- .nv.info._Z20Operador_ConvolucionPhS_S_mS_S_S_mmPfj --------------------------
	.section	.nv.info._Z20Operador_ConvolucionPhS_S_mS_S_S_mmPfj,"",@"SHT_CUDA_INFO"
	.sectionflags	@""
	.align	4


	//----- nvinfo : EIATTR_CUDA_API_VERSION
	.align		4
        /*0000*/ 	.byte	0x04, 0x37
        /*0002*/ 	.short	(.L_239 - .L_238)
.L_238:
        /*0004*/ 	.word	0x00000082


	//----- nvinfo : EIATTR_KPARAM_INFO
	.align		4
.L_239:
        /*0008*/ 	.byte	0x04, 0x17
        /*000a*/ 	.short	(.L_241 - .L_240)
.L_240:
        /*000c*/ 	.word	0x00000000
        /*0010*/ 	.short	0x000a
        /*0012*/ 	.short	0x0050
        /*0014*/ 	.byte	0x00, 0xf0, 0x11, 0x00


	//----- nvinfo : EIATTR_KPARAM_INFO
	.align		4
.L_241:
        /*0018*/ 	.byte	0x04, 0x17
        /*001a*/ 	.short	(.L_243 - .L_242)
.L_242:
        /*001c*/ 	.word	0x00000000
        /*0020*/ 	.short	0x0009
        /*0022*/ 	.short	0x0048
        /*0024*/ 	.byte	0x00, 0xf5, 0x21, 0x00


	//----- nvinfo : EIATTR_KPARAM_INFO
	.align		4
.L_243:
        /*0028*/ 	.byte	0x04, 0x17
        /*002a*/ 	.short	(.L_245 - .L_244)
.L_244:
        /*002c*/ 	.word	0x00000000
        /*0030*/ 	.short	0x0008
        /*0032*/ 	.short	0x0040
        /*0034*/ 	.byte	0x00, 0xf0, 0x21, 0x00


	//----- nvinfo : EIATTR_KPARAM_INFO
	.align		4
.L_245:
        /*0038*/ 	.byte	0x04, 0x17
        /*003a*/ 	.short	(.L_247 - .L_246)
.L_246:
        /*003c*/ 	.word	0x00000000
        /*0040*/ 	.short	0x0007
        /*0042*/ 	.short	0x0038
        /*0044*/ 	.byte	0x00, 0xf0, 0x21, 0x00


	//----- nvinfo : EIATTR_KPARAM_INFO
	.align		4
.L_247:
        /*0048*/ 	.byte	0x04, 0x17
        /*004a*/ 	.short	(.L_249 - .L_248)
.L_248:
        /*004c*/ 	.word	0x00000000
        /*0050*/ 	.short	0x0006
        /*0052*/ 	.short	0x0030
        /*0054*/ 	.byte	0x00, 0xf5, 0x21, 0x00


	//----- nvinfo : EIATTR_KPARAM_INFO
	.align		4
.L_249:
        /*0058*/ 	.byte	0x04, 0x17
        /*005a*/ 	.short	(.L_251 - .L_250)
.L_250:
        /*005c*/ 	.word	0x00000000
        /*0060*/ 	.short	0x0005
        /*0062*/ 	.short	0x0028
        /*0064*/ 	.byte	0x00, 0xf5, 0x21, 0x00


	//----- nvinfo : EIATTR_KPARAM_INFO
	.align		4
.L_251:
        /*0068*/ 	.byte	0x04, 0x17
        /*006a*/ 	.short	(.L_253 - .L_252)
.L_252:
        /*006c*/ 	.word	0x00000000
        /*0070*/ 	.short	0x0004
        /*0072*/ 	.short	0x0020
        /*0074*/ 	.byte	0x00, 0xf5, 0x21, 0x00


	//----- nvinfo : EIATTR_KPARAM_INFO
	.align		4
.L_253:
        /*0078*/ 	.byte	0x04, 0x17
        /*007a*/ 	.short	(.L_255 - .L_254)
.L_254:
        /*007c*/ 	.word	0x00000000
        /*0080*/ 	.short	0x0003
        /*0082*/ 	.short	0x0018
        /*0084*/ 	.byte	0x00, 0xf0, 0x21, 0x00


	//----- nvinfo : EIATTR_KPARAM_INFO
	.align		4
.L_255:
        /*0088*/ 	.byte	0x04, 0x17
        /*008a*/ 	.short	(.L_257 - .L_256)
.L_256:
        /*008c*/ 	.word	0x00000000
        /*0090*/ 	.short	0x0002
        /*0092*/ 	.short	0x0010
        /*0094*/ 	.byte	0x00, 0xf5, 0x21, 0x00


	//----- nvinfo : EIATTR_KPARAM_INFO
	.align		4
.L_257:
        /*0098*/ 	.byte	0x04, 0x17
        /*009a*/ 	.short	(.L_259 - .L_258)
.L_258:
        /*009c*/ 	.word	0x00000000
        /*00a0*/ 	.short	0x0001
        /*00a2*/ 	.short	0x0008
        /*00a4*/ 	.byte	0x00, 0xf5, 0x21, 0x00


	//----- nvinfo : EIATTR_KPARAM_INFO
	.align		4
.L_259:
        /*00a8*/ 	.byte	0x04, 0x17
        /*00aa*/ 	.short	(.L_261 - .L_260)
.L_260:
        /*00ac*/ 	.word	0x00000000
        /*00b0*/ 	.short	0x0000
        /*00b2*/ 	.short	0x0000
        /*00b4*/ 	.byte	0x00, 0xf5, 0x21, 0x00


	//----- nvinfo : EIATTR_SPARSE_MMA_MASK
	.align		4
.L_261:
        /*00b8*/ 	.byte	0x03, 0x50
        /*00ba*/ 	.short	0x0000


	//----- nvinfo : EIATTR_MAXREG_COUNT
	.align		4
        /*00bc*/ 	.byte	0x03, 0x1b
        /*00be*/ 	.short	0x00ff


	//----- nvinfo : EIATTR_MERCURY_ISA_VERSION
	.align		4
        /*00c0*/ 	.byte	0x03, 0x5f
        /*00c2*/ 	.short	0x0101


	//----- nvinfo : EIATTR_VRC_CTA_INIT_COUNT
	.align		4
        /*00c4*/ 	.byte	0x02, 0x4a
	.zero		1
	.zero		1


	//----- nvinfo : EIATTR_EXIT_INSTR_OFFSETS
	.align		4
        /*00c8*/ 	.byte	0x04, 0x1c
        /*00ca*/ 	.short	(.L_263 - .L_262)


	//   ....[0]....
.L_262:
        /*00cc*/ 	.word	0x000017c0


	//----- nvinfo : EIATTR_CRS_STACK_SIZE
	.align		4
.L_263:
        /*00d0*/ 	.byte	0x04, 0x1e
        /*00d2*/ 	.short	(.L_265 - .L_264)
.L_264:
        /*00d4*/ 	.word	0x00000000


	//----- nvinfo : EIATTR_CBANK_PARAM_SIZE
	.align		4
.L_265:
        /*00d8*/ 	.byte	0x03, 0x19
        /*00da*/ 	.short	0x0054


	//----- nvinfo : EIATTR_PARAM_CBANK
	.align		4
        /*00dc*/ 	.byte	0x04, 0x0a
        /*00de*/ 	.short	(.L_267 - .L_266)
	.align		4
.L_266:
        /*00e0*/ 	.word	index@(.nv.constant0._Z20Operador_ConvolucionPhS_S_mS_S_S_mmPfj)
        /*00e4*/ 	.short	0x0380
        /*00e6*/ 	.short	0x0054


	//----- nvinfo : EIATTR_SW_WAR
	.align		4
.L_267:
        /*00e8*/ 	.byte	0x04, 0x36
        /*00ea*/ 	.short	(.L_269 - .L_268)
.L_268:
        /*00ec*/ 	.word	0x00000008
.L_269:


//--------------------- .nv.info._Z13median_filterPhS_S_mS_S_S_mmj --------------------------
	.section	.nv.info._Z13median_filterPhS_S_mS_S_S_mmj,"",@"SHT_CUDA_INFO"
	.sectionflags	@""
	.align	4


	//----- nvinfo : EIATTR_CUDA_API_VERSION
	.align		4
        /*0000*/ 	.byte	0x04, 0x37
        /*0002*/ 	.short	(.L_271 - .L_270)
.L_270:
        /*0004*/ 	.word	0x00000082


	//----- nvinfo : EIATTR_KPARAM_INFO
	.align		4
.L_271:
        /*0008*/ 	.byte	0x04, 0x17
        /*000a*/ 	.short	(.L_273 - .L_272)
.L_272:
        /*000c*/ 	.word	0x00000000
        /*0010*/ 	.short	0x0009
        /*0012*/ 	.short	0x0048
        /*0014*/ 	.byte	0x00, 0xf0, 0x11, 0x00


	//----- nvinfo : EIATTR_KPARAM_INFO
	.align		4
.L_273:
        /*0018*/ 	.byte	0x04, 0x17
        /*001a*/ 	.short	(.L_275 - .L_274)
.L_274:
        /*001c*/ 	.word	0x00000000
        /*0020*/ 	.short	0x0008
        /*0022*/ 	.short	0x0040
        /*0024*/ 	.byte	0x00, 0xf0, 0x21, 0x00


	//----- nvinfo : EIATTR_KPARAM_INFO
	.align		4
.L_275:
        /*0028*/ 	.byte	0x04, 0x17
        /*002a*/ 	.short	(.L_277 - .L_276)
.L_276:
        /*002c*/ 	.word	0x00000000
        /*0030*/ 	.short	0x0007
        /*0032*/ 	.short	0x0038
        /*0034*/ 	.byte	0x00, 0xf0, 0x21, 0x00


	//----- nvinfo : EIATTR_KPARAM_INFO
	.align		4
.L_277:
        /*0038*/ 	.byte	0x04, 0x17
        /*003a*/ 	.short	(.L_279 - .L_278)
.L_278:
        /*003c*/ 	.word	0x00000000
        /*0040*/ 	.short	0x0006
        /*0042*/ 	.short	0x0030
        /*0044*/ 	.byte	0x00, 0xf5, 0x21, 0x00


	//----- nvinfo : EIATTR_KPARAM_INFO
	.align		4
.L_279:
        /*0048*/ 	.byte	0x04, 0x17
        /*004a*/ 	.short	(.L_281 - .L_280)
.L_280:
        /*004c*/ 	.word	0x00000000
        /*0050*/ 	.short	0x0005
        /*0052*/ 	.short	0x0028
        /*0054*/ 	.byte	0x00, 0xf5, 0x21, 0x00


	//----- nvinfo : EIATTR_KPARAM_INFO
	.align		4
.L_281:
        /*0058*/ 	.byte	0x04, 0x17
        /*005a*/ 	.short	(.L_283 - .L_282)
.L_282:
        /*005c*/ 	.word	0x00000000
        /*0060*/ 	.short	0x0004
        /*0062*/ 	.short	0x0020
        /*0064*/ 	.byte	0x00, 0xf5, 0x21, 0x00


	//----- nvinfo : EIATTR_KPARAM_INFO
	.align		4
.L_283:
        /*0068*/ 	.byte	0x04, 0x17
        /*006a*/ 	.short	(.L_285 - .L_284)
.L_284:
        /*006c*/ 	.word	0x00000000
        /*0070*/ 	.short	0x0003
        /*0072*/ 	.short	0x0018
        /*0074*/ 	.byte	0x00, 0xf0, 0x21, 0x00


	//----- nvinfo : EIATTR_KPARAM_INFO
	.align		4
.L_285:
        /*0078*/ 	.byte	0x04, 0x17
        /*007a*/ 	.short	(.L_287 - .L_286)
.L_286:
        /*007c*/ 	.word	0x00000000
        /*0080*/ 	.short	0x0002
        /*0082*/ 	.short	0x0010
        /*0084*/ 	.byte	0x00, 0xf5, 0x21, 0x00


	//----- nvinfo : EIATTR_KPARAM_INFO
	.align		4
.L_287:
        /*0088*/ 	.byte	0x04, 0x17
        /*008a*/ 	.short	(.L_289 - .L_288)
.L_288:
        /*008c*/ 	.word	0x00000000
        /*0090*/ 	.short	0x0001
        /*0092*/ 	.short	0x0008
        /*0094*/ 	.byte	0x00, 0xf5, 0x21, 0x00


	//----- nvinfo : EIATTR_KPARAM_INFO
	.align		4
.L_289:
        /*0098*/ 	.byte	0x04, 0x17
        /*009a*/ 	.short	(.L_291 - .L_290)
.L_290:
        /*009c*/ 	.word	0x00000000
        /*00a0*/ 	.short	0x0000
        /*00a2*/ 	.short	0x0000
        /*00a4*/ 	.byte	0x00, 0xf5, 0x21, 0x00


	//----- nvinfo : EIATTR_SPARSE_MMA_MASK
	.align		4
.L_291:
        /*00a8*/ 	.byte	0x03, 0x50
        /*00aa*/ 	.short	0x0000


	//----- nvinfo : EIATTR_MAXREG_COUNT
	.align		4
        /*00ac*/ 	.byte	0x03, 0x1b
        /*00ae*/ 	.short	0x00ff


	//----- nvinfo : EIATTR_MERCURY_ISA_VERSION
	.align		4
        /*00b0*/ 	.byte	0x03, 0x5f
        /*00b2*/ 	.short	0x0101


	//----- nvinfo : EIATTR_VRC_CTA_INIT_COUNT
	.align		4
        /*00b4*/ 	.byte	0x02, 0x4a
	.zero		1
	.zero		1


	//----- nvinfo : EIATTR_EXIT_INSTR_OFFSETS
	.align		4
        /*00b8*/ 	.byte	0x04, 0x1c
        /*00ba*/ 	.short	(.L_293 - .L_292)


	//   ....[0]....
.L_292:
        /*00bc*/ 	.word	0x00001df0


	//----- nvinfo : EIATTR_CRS_STACK_SIZE
	.align		4
.L_293:
        /*00c0*/ 	.byte	0x04, 0x1e
        /*00c2*/ 	.short	(.L_295 - .L_294)
.L_294:
        /*00c4*/ 	.word	0x00000000


	//----- nvinfo : EIATTR_CBANK_PARAM_SIZE
	.align		4
.L_295:
        /*00c8*/ 	.byte	0x03, 0x19
        /*00ca*/ 	.short	0x004c


	//----- nvinfo : EIATTR_PARAM_CBANK
	.align		4
        /*00cc*/ 	.byte	0x04, 0x0a
        /*00ce*/ 	.short	(.L_297 - .L_296)
	.align		4
.L_296:
        /*00d0*/ 	.word	index@(.nv.constant0._Z13median_filterPhS_S_mS_S_S_mmj)
        /*00d4*/ 	.short	0x0380
        /*00d6*/ 	.short	0x004c


	//----- nvinfo : EIATTR_SW_WAR
	.align		4
.L_297:
        /*00d8*/ 	.byte	0x04, 0x36
        /*00da*/ 	.short	(.L_299 - .L_298)
.L_298:
        /*00dc*/ 	.word	0x00000008
.L_299:


//--------------------- .nv.info._Z4CopyPhS_S_mS_S_S_ --------------------------
	.section	.nv.info._Z4CopyPhS_S_mS_S_S_,"",@"SHT_CUDA_INFO"
	.sectionflags	@""
	.align	4


	//----- nvinfo : EIATTR_CUDA_API_VERSION
	.align		4
        /*0000*/ 	.byte	0x04, 0x37
        /*0002*/ 	.short	(.L_301 - .L_300)
.L_300:
        /*0004*/ 	.word	0x00000082


	//----- nvinfo : EIATTR_KPARAM_INFO
	.align		4
.L_301:
        /*0008*/ 	.byte	0x04, 0x17
        /*000a*/ 	.short	(.L_303 - .L_302)
.L_302:
        /*000c*/ 	.word	0x00000000
        /*0010*/ 	.short	0x0006
        /*0012*/ 	.short	0x0030
        /*0014*/ 	.byte	0x00, 0xf5, 0x21, 0x00


	//----- nvinfo : EIATTR_KPARAM_INFO
	.align		4
.L_303:
        /*0018*/ 	.byte	0x04, 0x17
        /*001a*/ 	.short	(.L_305 - .L_304)
.L_304:
        /*001c*/ 	.word	0x00000000
        /*0020*/ 	.short	0x0005
        /*0022*/ 	.short	0x0028
        /*0024*/ 	.byte	0x00, 0xf5, 0x21, 0x00


	//----- nvinfo : EIATTR_KPARAM_INFO
	.align		4
.L_305:
        /*0028*/ 	.byte	0x04, 0x17
        /*002a*/ 	.short	(.L_307 - .L_306)
.L_306:
        /*002c*/ 	.word	0x00000000
        /*0030*/ 	.short	0x0004
        /*0032*/ 	.short	0x0020
        /*0034*/ 	.byte	0x00, 0xf5, 0x21, 0x00


	//----- nvinfo : EIATTR_KPARAM_INFO
	.align		4
.L_307:
        /*0038*/ 	.byte	0x04, 0x17
        /*003a*/ 	.short	(.L_309 - .L_308)
.L_308:
        /*003c*/ 	.word	0x00000000
        /*0040*/ 	.short	0x0003
        /*0042*/ 	.short	0x0018
        /*0044*/ 	.byte	0x00, 0xf0, 0x21, 0x00


	//----- nvinfo : EIATTR_KPARAM_INFO
	.align		4
.L_309:
        /*0048*/ 	.byte	0x04, 0x17
        /*004a*/ 	.short	(.L_311 - .L_310)
.L_310:
        /*004c*/ 	.word	0x00000000
        /*0050*/ 	.short	0x0002
        /*0052*/ 	.short	0x0010
        /*0054*/ 	.byte	0x00, 0xf5, 0x21, 0x00


	//----- nvinfo : EIATTR_KPARAM_INFO
	.align		4
.L_311:
        /*0058*/ 	.byte	0x04, 0x17
        /*005a*/ 	.short	(.L_313 - .L_312)
.L_312:
        /*005c*/ 	.word	0x00000000
        /*0060*/ 	.short	0x0001
        /*0062*/ 	.short	0x0008
        /*0064*/ 	.byte	0x00, 0xf5, 0x21, 0x00


	//----- nvinfo : EIATTR_KPARAM_INFO
	.align		4
.L_313:
        /*0068*/ 	.byte	0x04, 0x17
        /*006a*/ 	.short	(.L_315 - .L_314)
.L_314:
        /*006c*/ 	.word	0x00000000
        /*0070*/ 	.short	0x0000
        /*0072*/ 	.short	0x0000
        /*0074*/ 	.byte	0x00, 0xf5, 0x21, 0x00


	//----- nvinfo : EIATTR_SPARSE_MMA_MASK
	.align		4
.L_315:
        /*0078*/ 	.byte	0x03, 0x50
        /*007a*/ 	.short	0x0000


	//----- nvinfo : EIATTR_MAXREG_COUNT
	.align		4
        /*007c*/ 	.byte	0x03, 0x1b
        /*007e*/ 	.short	0x00ff


	//----- nvinfo : EIATTR_MERCURY_ISA_VERSION
	.align		4
        /*0080*/ 	.byte	0x03, 0x5f
        /*0082*/ 	.short	0x0101


	//----- nvinfo : EIATTR_VRC_CTA_INIT_COUNT
	.align		4
        /*0084*/ 	.byte	0x02, 0x4a
	.zero		1
	.zero		1


	//----- nvinfo : EIATTR_EXIT_INSTR_OFFSETS
	.align		4
        /*0088*/ 	.byte	0x04, 0x1c
        /*008a*/ 	.short	(.L_317 - .L_316)


	//   ....[0]....
.L_316:
        /*008c*/ 	.word	0x00000230


	//----- nvinfo : EIATTR_CBANK_PARAM_SIZE
	.align		4
.L_317:
        /*0090*/ 	.byte	0x03, 0x19
        /*0092*/ 	.short	0x0038


	//----- nvinfo : EIATTR_PARAM_CBANK
	.align		4
        /*0094*/ 	.byte	0x04, 0x0a
        /*0096*/ 	.short	(.L_319 - .L_318)
	.align		4
.L_318:
        /*0098*/ 	.word	index@(.nv.constant0._Z4CopyPhS_S_mS_S_S_)
        /*009c*/ 	.short	0x0380
        /*009e*/ 	.short	0x0038


	//----- nvinfo : EIATTR_SW_WAR
	.align		4
.L_319:
        /*00a0*/ 	.byte	0x04, 0x36
        /*00a2*/ 	.short	(.L_321 - .L_320)
.L_320:
        /*00a4*/ 	.word	0x00000008
.L_321:


//--------------------- .nv.info._Z6binaryPhS_S_mi --------------------------
	.section	.nv.info._Z6binaryPhS_S_mi,"",@"SHT_CUDA_INFO"
	.sectionflags	@""
	.align	4


	//----- nvinfo : EIATTR_CUDA_API_VERSION
	.align		4
        /*0000*/ 	.byte	0x04, 0x37
        /*0002*/ 	.short	(.L_323 - .L_322)
.L_322:
        /*0004*/ 	.word	0x00000082


	//----- nvinfo : EIATTR_KPARAM_INFO
	.align		4
.L_323:
        /*0008*/ 	.byte	0x04, 0x17
        /*000a*/ 	.short	(.L_325 - .L_324)
.L_324:
        /*000c*/ 	.word	0x00000000
        /*0010*/ 	.short	0x0004
        /*0012*/ 	.short	0x0020
        /*0014*/ 	.byte	0x00, 0xf0, 0x11, 0x00


	//----- nvinfo : EIATTR_KPARAM_INFO
	.align		4
.L_325:
        /*0018*/ 	.byte	0x04, 0x17
        /*001a*/ 	.short	(.L_327 - .L_326)
.L_326:
        /*001c*/ 	.word	0x00000000
        /*0020*/ 	.short	0x0003
        /*0022*/ 	.short	0x0018
        /*0024*/ 	.byte	0x00, 0xf0, 0x21, 0x00


	//----- nvinfo : EIATTR_KPARAM_INFO
	.align		4
.L_327:
        /*0028*/ 	.byte	0x04, 0x17
        /*002a*/ 	.short	(.L_329 - .L_328)
.L_328:
        /*002c*/ 	.word	0x00000000
        /*0030*/ 	.short	0x0002
        /*0032*/ 	.short	0x0010
        /*0034*/ 	.byte	0x00, 0xf5, 0x21, 0x00


	//----- nvinfo : EIATTR_KPARAM_INFO
	.align		4
.L_329:
        /*0038*/ 	.byte	0x04, 0x17
        /*003a*/ 	.short	(.L_331 - .L_330)
.L_330:
        /*003c*/ 	.word	0x00000000
        /*0040*/ 	.short	0x0001
        /*0042*/ 	.short	0x0008
        /*0044*/ 	.byte	0x00, 0xf5, 0x21, 0x00


	//----- nvinfo : EIATTR_KPARAM_INFO
	.align		4
.L_331:
        /*0048*/ 	.byte	0x04, 0x17
        /*004a*/ 	.short	(.L_333 - .L_332)
.L_332:
        /*004c*/ 	.word	0x00000000
        /*0050*/ 	.short	0x0000
        /*0052*/ 	.short	0x0000
        /*0054*/ 	.byte	0x00, 0xf5, 0x21, 0x00


	//----- nvinfo : EIATTR_SPARSE_MMA_MASK
	.align		4
.L_333:
        /*0058*/ 	.byte	0x03, 0x50
        /*005a*/ 	.short	0x0000


	//----- nvinfo : EIATTR_MAXREG_COUNT
	.align		4
        /*005c*/ 	.byte	0x03, 0x1b
        /*005e*/ 	.short	0x00ff


	//----- nvinfo : EIATTR_MERCURY_ISA_VERSION
	.align		4
        /*0060*/ 	.byte	0x03, 0x5f
        /*0062*/ 	.short	0x0101


	//----- nvinfo : EIATTR_VRC_CTA_INIT_COUNT
	.align		4
        /*0064*/ 	.byte	0x02, 0x4a
	.zero		1
	.zero		1


	//----- nvinfo : EIATTR_EXIT_INSTR_OFFSETS
	.align		4
        /*0068*/ 	.byte	0x04, 0x1c
        /*006a*/ 	.short	(.L_335 - .L_334)


	//   ....[0]....
.L_334:
        /*006c*/ 	.word	0x000001c0


	//----- nvinfo : EIATTR_CBANK_PARAM_SIZE
	.align		4
.L_335:
        /*0070*/ 	.byte	0x03, 0x19
        /*0072*/ 	.short	0x0024


	//----- nvinfo : EIATTR_PARAM_CBANK
	.align		4
        /*0074*/ 	.byte	0x04, 0x0a
        /*0076*/ 	.short	(.L_337 - .L_336)
	.align		4
.L_336:
        /*0078*/ 	.word	index@(.nv.constant0._Z6binaryPhS_S_mi)
        /*007c*/ 	.short	0x0380
        /*007e*/ 	.short	0x0024


	//----- nvinfo : EIATTR_SW_WAR
	.align		4
.L_337:
        /*0080*/ 	.byte	0x04, 0x36
        /*0082*/ 	.short	(.L_339 - .L_338)
.L_338:
        /*0084*/ 	.word	0x00000008
.L_339:


//--------------------- .nv.info._Z13histogramGrayPhS_S_mPj --------------------------
	.section	.nv.info._Z13histogramGrayPhS_S_mPj,"",@"SHT_CUDA_INFO"
	.sectionflags	@""
	.align	4


	//----- nvinfo : EIATTR_CUDA_API_VERSION
	.align		4
        /*0000*/ 	.byte	0x04, 0x37
        /*0002*/ 	.short	(.L_341 - .L_340)
.L_340:
        /*0004*/ 	.word	0x00000082


	//----- nvinfo : EIATTR_KPARAM_INFO
	.align		4
.L_341:
        /*0008*/ 	.byte	0x04, 0x17
        /*000a*/ 	.short	(.L_343 - .L_342)
.L_342:
        /*000c*/ 	.word	0x00000000
        /*0010*/ 	.short	0x0004
        /*0012*/ 	.short	0x0020
        /*0014*/ 	.byte	0x00, 0xf5, 0x21, 0x00


	//----- nvinfo : EIATTR_KPARAM_INFO
	.align		4
.L_343:
        /*0018*/ 	.byte	0x04, 0x17
        /*001a*/ 	.short	(.L_345 - .L_344)
.L_344:
        /*001c*/ 	.word	0x00000000
        /*0020*/ 	.short	0x0003
        /*0022*/ 	.short	0x0018
        /*0024*/ 	.byte	0x00, 0xf0, 0x21, 0x00


	//----- nvinfo : EIATTR_KPARAM_INFO
	.align		4
.L_345:
        /*0028*/ 	.byte	0x04, 0x17
        /*002a*/ 	.short	(.L_347 - .L_346)
.L_346:
        /*002c*/ 	.word	0x00000000
        /*0030*/ 	.short	0x0002
        /*0032*/ 	.short	0x0010
        /*0034*/ 	.byte	0x00, 0xf5, 0x21, 0x00


	//----- nvinfo : EIATTR_KPARAM_INFO
	.align		4
.L_347:
        /*0038*/ 	.byte	0x04, 0x17
        /*003a*/ 	.short	(.L_349 - .L_348)
.L_348:
        /*003c*/ 	.word	0x00000000
        /*0040*/ 	.short	0x0001
        /*0042*/ 	.short	0x0008
        /*0044*/ 	.byte	0x00, 0xf5, 0x21, 0x00


	//----- nvinfo : EIATTR_KPARAM_INFO
	.align		4
.L_349:
        /*0048*/ 	.byte	0x04, 0x17
        /*004a*/ 	.short	(.L_351 - .L_350)
.L_350:
        /*004c*/ 	.word	0x00000000
        /*0050*/ 	.short	0x0000
        /*0052*/ 	.short	0x0000
        /*0054*/ 	.byte	0x00, 0xf5, 0x21, 0x00


	//----- nvinfo : EIATTR_SPARSE_MMA_MASK
	.align		4
.L_351:
        /*0058*/ 	.byte	0x03, 0x50
        /*005a*/ 	.short	0x0000


	//----- nvinfo : EIATTR_MAXREG_COUNT
	.align		4
        /*005c*/ 	.byte	0x03, 0x1b
        /*005e*/ 	.short	0x00ff


	//----- nvinfo : EIATTR_MERCURY_ISA_VERSION
	.align		4
        /*0060*/ 	.byte	0x03, 0x5f
        /*0062*/ 	.short	0x0101


	//----- nvinfo : EIATTR_VRC_CTA_INIT_COUNT
	.align		4
        /*0064*/ 	.byte	0x02, 0x4a
	.zero		1
	.zero		1


	//----- nvinfo : EIATTR_EXIT_INSTR_OFFSETS
	.align		4
        /*0068*/ 	.byte	0x04, 0x1c
        /*006a*/ 	.short	(.L_353 - .L_352)


	//   ....[0]....
.L_352:
        /*006c*/ 	.word	0x000002d0


	//----- nvinfo : EIATTR_CBANK_PARAM_SIZE
	.align		4
.L_353:
        /*0070*/ 	.byte	0x03, 0x19
        /*0072*/ 	.short	0x0028


	//----- nvinfo : EIATTR_PARAM_CBANK
	.align		4
        /*0074*/ 	.byte	0x04, 0x0a
        /*0076*/ 	.short	(.L_355 - .L_354)
	.align		4
.L_354:
        /*0078*/ 	.word	index@(.nv.constant0._Z13histogramGrayPhS_S_mPj)
        /*007c*/ 	.short	0x0380
        /*007e*/ 	.short	0x0028


	//----- nvinfo : EIATTR_SW_WAR
	.align		4
.L_355:
        /*0080*/ 	.byte	0x04, 0x36
        /*0082*/ 	.short	(.L_357 - .L_356)
.L_356:
        /*0084*/ 	.word	0x00000008
.L_357:


//--------------------- .nv.info._Z7erosionPhS_S_mS_S_S_mmPfji --------------------------
	.section	.nv.info._Z7erosionPhS_S_mS_S_S_mmPfji,"",@"SHT_CUDA_INFO"
	.sectionflags	@""
	.align	4


	//----- nvinfo : EIATTR_CUDA_API_VERSION
	.align		4
        /*0000*/ 	.byte	0x04, 0x37
        /*0002*/ 	.short	(.L_359 - .L_358)
.L_358:
        /*0004*/ 	.word	0x00000082


	//----- nvinfo : EIATTR_KPARAM_INFO
	.align		4
.L_359:
        /*0008*/ 	.byte	0x04, 0x17
        /*000a*/ 	.short	(.L_361 - .L_360)
.L_360:
        /*000c*/ 	.word	0x00000000
        /*0010*/ 	.short	0x000b
        /*0012*/ 	.short	0x0054
        /*0014*/ 	.byte	0x00, 0xf0, 0x11, 0x00


	//----- nvinfo : EIATTR_KPARAM_INFO
	.align		4
.L_361:
        /*0018*/ 	.byte	0x04, 0x17
        /*001a*/ 	.short	(.L_363 - .L_362)
.L_362:
        /*001c*/ 	.word	0x00000000
        /*0020*/ 	.short	0x000a
        /*0022*/ 	.short	0x0050
        /*0024*/ 	.byte	0x00, 0xf0, 0x11, 0x00


	//----- nvinfo : EIATTR_KPARAM_INFO
	.align		4
.L_363:
        /*0028*/ 	.byte	0x04, 0x17
        /*002a*/ 	.short	(.L_365 - .L_364)
.L_364:
        /*002c*/ 	.word	0x00000000
        /*0030*/ 	.short	0x0009
        /*0032*/ 	.short	0x0048
        /*0034*/ 	.byte	0x00, 0xf5, 0x21, 0x00


	//----- nvinfo : EIATTR_KPARAM_INFO
	.align		4
.L_365:
        /*0038*/ 	.byte	0x04, 0x17
        /*003a*/ 	.short	(.L_367 - .L_366)
.L_366:
        /*003c*/ 	.word	0x00000000
        /*0040*/ 	.short	0x0008
        /*0042*/ 	.short	0x0040
        /*0044*/ 	.byte	0x00, 0xf0, 0x21, 0x00


	//----- nvinfo : EIATTR_KPARAM_INFO
	.align		4
.L_367:
        /*0048*/ 	.byte	0x04, 0x17
        /*004a*/ 	.short	(.L_369 - .L_368)
.L_368:
        /*004c*/ 	.word	0x00000000
        /*0050*/ 	.short	0x0007
        /*0052*/ 	.short	0x0038
        /*0054*/ 	.byte	0x00, 0xf0, 0x21, 0x00


	//----- nvinfo : EIATTR_KPARAM_INFO
	.align		4
.L_369:
        /*0058*/ 	.byte	0x04, 0x17
        /*005a*/ 	.short	(.L_371 - .L_370)
.L_370:
        /*005c*/ 	.word	0x00000000
        /*0060*/ 	.short	0x0006
        /*0062*/ 	.short	0x0030
        /*0064*/ 	.byte	0x00, 0xf5, 0x21, 0x00


	//----- nvinfo : EIATTR_KPARAM_INFO
	.align		4
.L_371:
        /*0068*/ 	.byte	0x04, 0x17
        /*006a*/ 	.short	(.L_373 - .L_372)
.L_372:
        /*006c*/ 	.word	0x00000000
        /*0070*/ 	.short	0x0005
        /*0072*/ 	.short	0x0028
        /*0074*/ 	.byte	0x00, 0xf5, 0x21, 0x00


	//----- nvinfo : EIATTR_KPARAM_INFO
	.align		4
.L_373:
        /*0078*/ 	.byte	0x04, 0x17
        /*007a*/ 	.short	(.L_375 - .L_374)
.L_374:
        /*007c*/ 	.word	0x00000000
        /*0080*/ 	.short	0x0004
        /*0082*/ 	.short	0x0020
        /*0084*/ 	.byte	0x00, 0xf5, 0x21, 0x00


	//----- nvinfo : EIATTR_KPARAM_INFO
	.align		4
.L_375:
        /*0088*/ 	.byte	0x04, 0x17
        /*008a*/ 	.short	(.L_377 - .L_376)
.L_376:
        /*008c*/ 	.word	0x00000000
        /*0090*/ 	.short	0x0003
        /*0092*/ 	.short	0x0018
        /*0094*/ 	.byte	0x00, 0xf0, 0x21, 0x00


	//----- nvinfo : EIATTR_KPARAM_INFO
	.align		4
.L_377:
        /*0098*/ 	.byte	0x04, 0x17
        /*009a*/ 	.short	(.L_379 - .L_378)
.L_378:
        /*009c*/ 	.word	0x00000000
        /*00a0*/ 	.short	0x0002
        /*00a2*/ 	.short	0x0010
        /*00a4*/ 	.byte	0x00, 0xf5, 0x21, 0x00


	//----- nvinfo : EIATTR_KPARAM_INFO
	.align		4
.L_379:
        /*00a8*/ 	.byte	0x04, 0x17
        /*00aa*/ 	.short	(.L_381 - .L_380)
.L_380:
        /*00ac*/ 	.word	0x00000000
        /*00b0*/ 	.short	0x0001
        /*00b2*/ 	.short	0x0008
        /*00b4*/ 	.byte	0x00, 0xf5, 0x21, 0x00


	//----- nvinfo : EIATTR_KPARAM_INFO
	.align		4
.L_381:
        /*00b8*/ 	.byte	0x04, 0x17
        /*00ba*/ 	.short	(.L_383 - .L_382)
.L_382:
        /*00bc*/ 	.word	0x00000000
        /*00c0*/ 	.short	0x0000
        /*00c2*/ 	.short	0x0000
        /*00c4*/ 	.byte	0x00, 0xf5, 0x21, 0x00


	//----- nvinfo : EIATTR_SPARSE_MMA_MASK
	.align		4
.L_383:
        /*00c8*/ 	.byte	0x03, 0x50
        /*00ca*/ 	.short	0x0000


	//----- nvinfo : EIATTR_MAXREG_COUNT
	.align		4
        /*00cc*/ 	.byte	0x03, 0x1b
        /*00ce*/ 	.short	0x00ff


	//----- nvinfo : EIATTR_MERCURY_ISA_VERSION
	.align		4
        /*00d0*/ 	.byte	0x03, 0x5f
        /*00d2*/ 	.short	0x0101


	//----- nvinfo : EIATTR_VRC_CTA_INIT_COUNT
	.align		4
        /*00d4*/ 	.byte	0x02, 0x4a
	.zero		1
	.zero		1


	//----- nvinfo : EIATTR_EXIT_INSTR_OFFSETS
	.align		4
        /*00d8*/ 	.byte	0x04, 0x1c
        /*00da*/ 	.short	(.L_385 - .L_384)


	//   ....[0]....
.L_384:
        /*00dc*/ 	.word	0x00000c60


	//----- nvinfo : EIATTR_CBANK_PARAM_SIZE
	.align		4
.L_385:
        /*00e0*/ 	.byte	0x03, 0x19
        /*00e2*/ 	.short	0x0058


	//----- nvinfo : EIATTR_PARAM_CBANK
	.align		4
        /*00e4*/ 	.byte	0x04, 0x0a
        /*00e6*/ 	.short	(.L_387 - .L_386)
	.align		4
.L_386:
        /*00e8*/ 	.word	index@(.nv.constant0._Z7erosionPhS_S_mS_S_S_mmPfji)
        /*00ec*/ 	.short	0x0380
        /*00ee*/ 	.short	0x0058


	//----- nvinfo : EIATTR_SW_WAR
	.align		4
.L_387:
        /*00f0*/ 	.byte	0x04, 0x36
        /*00f2*/ 	.short	(.L_389 - .L_388)
.L_388:
        /*00f4*/ 	.word	0x00000008
.L_389:


//--------------------- .nv.info._Z5FFT_YPhS_S_mPfS0_S0_S0_S_S_S_mmmm --------------------------
	.section	.nv.info._Z5FFT_YPhS_S_mPfS0_S0_S0_S_S_S_mmmm,"",@"SHT_CUDA_INFO"
	.sectionflags	@""
	.align	4


	//----- nvinfo : EIATTR_CUDA_API_VERSION
	.align		4
        /*0000*/ 	.byte	0x04, 0x37
        /*0002*/ 	.short	(.L_391 - .L_390)
.L_390:
        /*0004*/ 	.word	0x00000082


	//----- nvinfo : EIATTR_KPARAM_INFO
	.align		4
.L_391:
        /*0008*/ 	.byte	0x04, 0x17
        /*000a*/ 	.short	(.L_393 - .L_392)
.L_392:
        /*000c*/ 	.word	0x00000000
        /*0010*/ 	.short	0x000e
        /*0012*/ 	.short	0x0070
        /*0014*/ 	.byte	0x00, 0xf0, 0x21, 0x00


	//----- nvinfo : EIATTR_KPARAM_INFO
	.align		4
.L_393:
        /*0018*/ 	.byte	0x04, 0x17
        /*001a*/ 	.short	(.L_395 - .L_394)
.L_394:
        /*001c*/ 	.word	0x00000000
        /*0020*/ 	.short	0x000d
        /*0022*/ 	.short	0x0068
        /*0024*/ 	.byte	0x00, 0xf0, 0x21, 0x00


	//----- nvinfo : EIATTR_KPARAM_INFO
	.align		4
.L_395:
        /*0028*/ 	.byte	0x04, 0x17
        /*002a*/ 	.short	(.L_397 - .L_396)
.L_396:
        /*002c*/ 	.word	0x00000000
        /*0030*/ 	.short	0x000c
        /*0032*/ 	.short	0x0060
        /*0034*/ 	.byte	0x00, 0xf0, 0x21, 0x00


	//----- nvinfo : EIATTR_KPARAM_INFO
	.align		4
.L_397:
        /*0038*/ 	.byte	0x04, 0x17
        /*003a*/ 	.short	(.L_399 - .L_398)
.L_398:
        /*003c*/ 	.word	0x00000000
        /*0040*/ 	.short	0x000b
        /*0042*/ 	.short	0x0058
        /*0044*/ 	.byte	0x00, 0xf0, 0x21, 0x00


	//----- nvinfo : EIATTR_KPARAM_INFO
	.align		4
.L_399:
        /*0048*/ 	.byte	0x04, 0x17
        /*004a*/ 	.short	(.L_401 - .L_400)
.L_400:
        /*004c*/ 	.word	0x00000000
        /*0050*/ 	.short	0x000a
        /*0052*/ 	.short	0x0050
        /*0054*/ 	.byte	0x00, 0xf5, 0x21, 0x00


	//----- nvinfo : EIATTR_KPARAM_INFO
	.align		4
.L_401:
        /*0058*/ 	.byte	0x04, 0x17
        /*005a*/ 	.short	(.L_403 - .L_402)
.L_402:
        /*005c*/ 	.word	0x00000000
        /*0060*/ 	.short	0x0009
        /*0062*/ 	.short	0x0048
        /*0064*/ 	.byte	0x00, 0xf5, 0x21, 0x00


	//----- nvinfo : EIATTR_KPARAM_INFO
	.align		4
.L_403:
        /*0068*/ 	.byte	0x04, 0x17
        /*006a*/ 	.short	(.L_405 - .L_404)
.L_404:
        /*006c*/ 	.word	0x00000000
        /*0070*/ 	.short	0x0008
        /*0072*/ 	.short	0x0040
        /*0074*/ 	.byte	0x00, 0xf5, 0x21, 0x00


	//----- nvinfo : EIATTR_KPARAM_INFO
	.align		4
.L_405:
        /*0078*/ 	.byte	0x04, 0x17
        /*007a*/ 	.short	(.L_407 - .L_406)
.L_406:
        /*007c*/ 	.word	0x00000000
        /*0080*/ 	.short	0x0007
        /*0082*/ 	.short	0x0038
        /*0084*/ 	.byte	0x00, 0xf5, 0x21, 0x00


	//----- nvinfo : EIATTR_KPARAM_INFO
	.align		4
.L_407:
        /*0088*/ 	.byte	0x04, 0x17
        /*008a*/ 	.short	(.L_409 - .L_408)
.L_408:
        /*008c*/ 	.word	0x00000000
        /*0090*/ 	.short	0x0006
        /*0092*/ 	.short	0x0030
        /*0094*/ 	.byte	0x00, 0xf5, 0x21, 0x00


	//----- nvinfo : EIATTR_KPARAM_INFO
	.align		4
.L_409:
        /*0098*/ 	.byte	0x04, 0x17
        /*009a*/ 	.short	(.L_411 - .L_410)
.L_410:
        /*009c*/ 	.word	0x00000000
        /*00a0*/ 	.short	0x0005
        /*00a2*/ 	.short	0x0028
        /*00a4*/ 	.byte	0x00, 0xf5, 0x21, 0x00


	//----- nvinfo : EIATTR_KPARAM_INFO
	.align		4
.L_411:
        /*00a8*/ 	.byte	0x04, 0x17
        /*00aa*/ 	.short	(.L_413 - .L_412)
.L_412:
        /*00ac*/ 	.word	0x00000000
        /*00b0*/ 	.short	0x0004
        /*00b2*/ 	.short	0x0020
        /*00b4*/ 	.byte	0x00, 0xf5, 0x21, 0x00


	//----- nvinfo : EIATTR_KPARAM_INFO
	.align		4
.L_413:
        /*00b8*/ 	.byte	0x04, 0x17
        /*00ba*/ 	.short	(.L_415 - .L_414)
.L_414:
        /*00bc*/ 	.word	0x00000000
        /*00c0*/ 	.short	0x0003
        /*00c2*/ 	.short	0x0018
        /*00c4*/ 	.byte	0x00, 0xf0, 0x21, 0x00


	//----- nvinfo : EIATTR_KPARAM_INFO
	.align		4
.L_415:
        /*00c8*/ 	.byte	0x04, 0x17
        /*00ca*/ 	.short	(.L_417 - .L_416)
.L_416:
        /*00cc*/ 	.word	0x00000000
        /*00d0*/ 	.short	0x0002
        /*00d2*/ 	.short	0x0010
        /*00d4*/ 	.byte	0x00, 0xf5, 0x21, 0x00


	//----- nvinfo : EIATTR_KPARAM_INFO
	.align		4
.L_417:
        /*00d8*/ 	.byte	0x04, 0x17
        /*00da*/ 	.short	(.L_419 - .L_418)
.L_418:
        /*00dc*/ 	.word	0x00000000
        /*00e0*/ 	.short	0x0001
        /*00e2*/ 	.short	0x0008
        /*00e4*/ 	.byte	0x00, 0xf5, 0x21, 0x00


	//----- nvinfo : EIATTR_KPARAM_INFO
	.align		4
.L_419:
        /*00e8*/ 	.byte	0x04, 0x17
        /*00ea*/ 	.short	(.L_421 - .L_420)
.L_420:
        /*00ec*/ 	.word	0x00000000
        /*00f0*/ 	.short	0x0000
        /*00f2*/ 	.short	0x0000
        /*00f4*/ 	.byte	0x00, 0xf5, 0x21, 0x00


	//----- nvinfo : EIATTR_SPARSE_MMA_MASK
	.align		4
.L_421:
        /*00f8*/ 	.byte	0x03, 0x50
        /*00fa*/ 	.short	0x0000


	//----- nvinfo : EIATTR_MAXREG_COUNT
	.align		4
        /*00fc*/ 	.byte	0x03, 0x1b
        /*00fe*/ 	.short	0x00ff


	//----- nvinfo : EIATTR_MERCURY_ISA_VERSION
	.align		4
        /*0100*/ 	.byte	0x03, 0x5f
        /*0102*/ 	.short	0x0101


	//----- nvinfo : EIATTR_VRC_CTA_INIT_COUNT
	.align		4
        /*0104*/ 	.byte	0x02, 0x4a
	.zero		1
	.zero		1


	//----- nvinfo : EIATTR_EXIT_INSTR_OFFSETS
	.align		4
        /*0108*/ 	.byte	0x04, 0x1c
        /*010a*/ 	.short	(.L_423 - .L_422)


	//   ....[0]....
.L_422:
        /*010c*/ 	.word	0x00003180


	//   ....[1]....
        /*0110*/ 	.word	0x00003220


	//   ....[2]....
        /*0114*/ 	.word	0x000037f0


	//----- nvinfo : EIATTR_CRS_STACK_SIZE
	.align		4
.L_423:
        /*0118*/ 	.byte	0x04, 0x1e
        /*011a*/ 	.short	(.L_425 - .L_424)
.L_424:
        /*011c*/ 	.word	0x00000000


	//----- nvinfo : EIATTR_CBANK_PARAM_SIZE
	.align		4
.L_425:
        /*0120*/ 	.byte	0x03, 0x19
        /*0122*/ 	.short	0x0078


	//----- nvinfo : EIATTR_PARAM_CBANK
	.align		4
        /*0124*/ 	.byte	0x04, 0x0a
        /*0126*/ 	.short	(.L_427 - .L_426)
	.align		4
.L_426:
        /*0128*/ 	.word	index@(.nv.constant0._Z5FFT_YPhS_S_mPfS0_S0_S0_S_S_S_mmmm)
        /*012c*/ 	.short	0x0380
        /*012e*/ 	.short	0x0078


	//----- nvinfo : EIATTR_SW_WAR
	.align		4
.L_427:
        /*0130*/ 	.byte	0x04, 0x36
        /*0132*/ 	.short	(.L_429 - .L_428)
.L_428:
        /*0134*/ 	.word	0x00000008
.L_429:


//--------------------- .nv.info._Z5FFT_XPhS_S_mPfS0_S0_S0_S_S_S_mmmm --------------------------
	.section	.nv.info._Z5FFT_XPhS_S_mPfS0_S0_S0_S_S_S_mmmm,"",@"SHT_CUDA_INFO"
	.sectionflags	@""
	.align	4


	//----- nvinfo : EIATTR_CUDA_API_VERSION
	.align		4
        /*0000*/ 	.byte	0x04, 0x37
        /*0002*/ 	.short	(.L_431 - .L_430)
.L_430:
        /*0004*/ 	.word	0x00000082


	//----- nvinfo : EIATTR_KPARAM_INFO
	.align		4
.L_431:
        /*0008*/ 	.byte	0x04, 0x17
        /*000a*/ 	.short	(.L_433 - .L_432)
.L_432:
        /*000c*/ 	.word	0x00000000
        /*0010*/ 	.short	0x000e
        /*0012*/ 	.short	0x0070
        /*0014*/ 	.byte	0x00, 0xf0, 0x21, 0x00


	//----- nvinfo : EIATTR_KPARAM_INFO
	.align		4
.L_433:
        /*0018*/ 	.byte	0x04, 0x17
        /*001a*/ 	.short	(.L_435 - .L_434)
.L_434:
        /*001c*/ 	.word	0x00000000
        /*0020*/ 	.short	0x000d
        /*0022*/ 	.short	0x0068
        /*0024*/ 	.byte	0x00, 0xf0, 0x21, 0x00


	//----- nvinfo : EIATTR_KPARAM_INFO
	.align		4
.L_435:
        /*0028*/ 	.byte	0x04, 0x17
        /*002a*/ 	.short	(.L_437 - .L_436)
.L_436:
        /*002c*/ 	.word	0x00000000
        /*0030*/ 	.short	0x000c
        /*0032*/ 	.short	0x0060
        /*0034*/ 	.byte	0x00, 0xf0, 0x21, 0x00


	//----- nvinfo : EIATTR_KPARAM_INFO
	.align		4
.L_437:
        /*0038*/ 	.byte	0x04, 0x17
        /*003a*/ 	.short	(.L_439 - .L_438)
.L_438:
        /*003c*/ 	.word	0x00000000
        /*0040*/ 	.short	0x000b
        /*0042*/ 	.short	0x0058
        /*0044*/ 	.byte	0x00, 0xf0, 0x21, 0x00


	//----- nvinfo : EIATTR_KPARAM_INFO
	.align		4
.L_439:
        /*0048*/ 	.byte	0x04, 0x17
        /*004a*/ 	.short	(.L_441 - .L_440)
.L_440:
        /*004c*/ 	.word	0x00000000
        /*0050*/ 	.short	0x000a
        /*0052*/ 	.short	0x0050
        /*0054*/ 	.byte	0x00, 0xf5, 0x21, 0x00


	//----- nvinfo : EIATTR_KPARAM_INFO
	.align		4
.L_441:
        /*0058*/ 	.byte	0x04, 0x17
        /*005a*/ 	.short	(.L_443 - .L_442)
.L_442:
        /*005c*/ 	.word	0x00000000
        /*0060*/ 	.short	0x0009
        /*0062*/ 	.short	0x0048
        /*0064*/ 	.byte	0x00, 0xf5, 0x21, 0x00


	//----- nvinfo : EIATTR_KPARAM_INFO
	.align		4
.L_443:
        /*0068*/ 	.byte	0x04, 0x17
        /*006a*/ 	.short	(.L_445 - .L_444)
.L_444:
        /*006c*/ 	.word	0x00000000
        /*0070*/ 	.short	0x0008
        /*0072*/ 	.short	0x0040
        /*0074*/ 	.byte	0x00, 0xf5, 0x21, 0x00


	//----- nvinfo : EIATTR_KPARAM_INFO
	.align		4
.L_445:
        /*0078*/ 	.byte	0x04, 0x17
        /*007a*/ 	.short	(.L_447 - .L_446)
.L_446:
        /*007c*/ 	.word	0x00000000
        /*0080*/ 	.short	0x0007
        /*0082*/ 	.short	0x0038
        /*0084*/ 	.byte	0x00, 0xf5, 0x21, 0x00


	//----- nvinfo : EIATTR_KPARAM_INFO
	.align		4
.L_447:
        /*0088*/ 	.byte	0x04, 0x17
        /*008a*/ 	.short	(.L_449 - .L_448)
.L_448:
        /*008c*/ 	.word	0x00000000
        /*0090*/ 	.short	0x0006
        /*0092*/ 	.short	0x0030
        /*0094*/ 	.byte	0x00, 0xf5, 0x21, 0x00


	//----- nvinfo : EIATTR_KPARAM_INFO
	.align		4
.L_449:
        /*0098*/ 	.byte	0x04, 0x17
        /*009a*/ 	.short	(.L_451 - .L_450)
.L_450:
        /*009c*/ 	.word	0x00000000
        /*00a0*/ 	.short	0x0005
        /*00a2*/ 	.short	0x0028
        /*00a4*/ 	.byte	0x00, 0xf5, 0x21, 0x00


	//----- nvinfo : EIATTR_KPARAM_INFO
	.align		4
.L_451:
        /*00a8*/ 	.byte	0x04, 0x17
        /*00aa*/ 	.short	(.L_453 - .L_452)
.L_452:
        /*00ac*/ 	.word	0x00000000
        /*00b0*/ 	.short	0x0004
        /*00b2*/ 	.short	0x0020
        /*00b4*/ 	.byte	0x00, 0xf5, 0x21, 0x00


	//----- nvinfo : EIATTR_KPARAM_INFO
	.align		4
.L_453:
        /*00b8*/ 	.byte	0x04, 0x17
        /*00ba*/ 	.short	(.L_455 - .L_454)
.L_454:
        /*00bc*/ 	.word	0x00000000
        /*00c0*/ 	.short	0x0003
        /*00c2*/ 	.short	0x0018
        /*00c4*/ 	.byte	0x00, 0xf0, 0x21, 0x00


	//----- nvinfo : EIATTR_KPARAM_INFO
	.align		4
.L_455:
        /*00c8*/ 	.byte	0x04, 0x17
        /*00ca*/ 	.short	(.L_457 - .L_456)
.L_456:
        /*00cc*/ 	.word	0x00000000
        /*00d0*/ 	.short	0x0002
        /*00d2*/ 	.short	0x0010
        /*00d4*/ 	.byte	0x00, 0xf5, 0x21, 0x00


	//----- nvinfo : EIATTR_KPARAM_INFO
	.align		4
.L_457:
        /*00d8*/ 	.byte	0x04, 0x17
        /*00da*/ 	.short	(.L_459 - .L_458)
.L_458:
        /*00dc*/ 	.word	0x00000000
        /*00e0*/ 	.short	0x0001
        /*00e2*/ 	.short	0x0008
        /*00e4*/ 	.byte	0x00, 0xf5, 0x21, 0x00


	//----- nvinfo : EIATTR_KPARAM_INFO
	.align		4
.L_459:
        /*00e8*/ 	.byte	0x04, 0x17
        /*00ea*/ 	.short	(.L_461 - .L_460)
.L_460:
        /*00ec*/ 	.word	0x00000000
        /*00f0*/ 	.short	0x0000
        /*00f2*/ 	.short	0x0000
        /*00f4*/ 	.byte	0x00, 0xf5, 0x21, 0x00


	//----- nvinfo : EIATTR_SPARSE_MMA_MASK
	.align		4
.L_461:
        /*00f8*/ 	.byte	0x03, 0x50
        /*00fa*/ 	.short	0x0000


	//----- nvinfo : EIATTR_MAXREG_COUNT
	.align		4
        /*00fc*/ 	.byte	0x03, 0x1b
        /*00fe*/ 	.short	0x00ff


	//----- nvinfo : EIATTR_MERCURY_ISA_VERSION
	.align		4
        /*0100*/ 	.byte	0x03, 0x5f
        /*0102*/ 	.short	0x0101


	//----- nvinfo : EIATTR_VRC_CTA_INIT_COUNT
	.align		4
        /*0104*/ 	.byte	0x02, 0x4a
	.zero		1
	.zero		1


	//----- nvinfo : EIATTR_EXIT_INSTR_OFFSETS
	.align		4
        /*0108*/ 	.byte	0x04, 0x1c
        /*010a*/ 	.short	(.L_463 - .L_462)


	//   ....[0]....
.L_462:
        /*010c*/ 	.word	0x00004150


	//   ....[1]....
        /*0110*/ 	.word	0x00004cf0


	//   ....[2]....
        /*0114*/ 	.word	0x00005510


	//   ....[3]....
        /*0118*/ 	.word	0x00005970


	//   ....[4]....
        /*011c*/ 	.word	0x00005b80


	//----- nvinfo : EIATTR_CRS_STACK_SIZE
	.align		4
.L_463:
        /*0120*/ 	.byte	0x04, 0x1e
        /*0122*/ 	.short	(.L_465 - .L_464)
.L_464:
        /*0124*/ 	.word	0x00000000


	//----- nvinfo : EIATTR_CBANK_PARAM_SIZE
	.align		4
.L_465:
        /*0128*/ 	.byte	0x03, 0x19
        /*012a*/ 	.short	0x0078


	//----- nvinfo : EIATTR_PARAM_CBANK
	.align		4
        /*012c*/ 	.byte	0x04, 0x0a
        /*012e*/ 	.short	(.L_467 - .L_466)
	.align		4
.L_466:
        /*0130*/ 	.word	index@(.nv.constant0._Z5FFT_XPhS_S_mPfS0_S0_S0_S_S_S_mmmm)
        /*0134*/ 	.short	0x0380
        /*0136*/ 	.short	0x0078


	//----- nvinfo : EIATTR_SW_WAR
	.align		4
.L_467:
        /*0138*/ 	.byte	0x04, 0x36
        /*013a*/ 	.short	(.L_469 - .L_468)
.L_468:
        /*013c*/ 	.word	0x00000008
.L_469:


//--------------------- .nv.info._Z11Plot_kernelP6uchar4PhS1_S1_m --------------------------
	.section	.nv.info._Z11Plot_kernelP6uchar4PhS1_S1_m,"",@"SHT_CUDA_INFO"
	.sectionflags	@""
	.align	4


	//----- nvinfo : EIATTR_CUDA_API_VERSION
	.align		4
        /*0000*/ 	.byte	0x04, 0x37
        /*0002*/ 	.short	(.L_471 - .L_470)
.L_470:
        /*0004*/ 	.word	0x00000082


	//----- nvinfo : EIATTR_KPARAM_INFO
	.align		4
.L_471:
        /*0008*/ 	.byte	0x04, 0x17
        /*000a*/ 	.short	(.L_473 - .L_472)
.L_472:
        /*000c*/ 	.word	0x00000000
        /*0010*/ 	.short	0x0004
        /*0012*/ 	.short	0x0020
        /*0014*/ 	.byte	0x00, 0xf0, 0x21, 0x00


	//----- nvinfo : EIATTR_KPARAM_INFO
	.align		4
.L_473:
        /*0018*/ 	.byte	0x04, 0x17
        /*001a*/ 	.short	(.L_475 - .L_474)
.L_474:
        /*001c*/ 	.word	0x00000000
        /*0020*/ 	.short	0x0003
        /*0022*/ 	.short	0x0018
        /*0024*/ 	.byte	0x00, 0xf5, 0x21, 0x00


	//----- nvinfo : EIATTR_KPARAM_INFO
	.align		4
.L_475:
        /*0028*/ 	.byte	0x04, 0x17
        /*002a*/ 	.short	(.L_477 - .L_476)
.L_476:
        /*002c*/ 	.word	0x00000000
        /*0030*/ 	.short	0x0002
        /*0032*/ 	.short	0x0010
        /*0034*/ 	.byte	0x00, 0xf5, 0x21, 0x00


	//----- nvinfo : EIATTR_KPARAM_INFO
	.align		4
.L_477:
        /*0038*/ 	.byte	0x04, 0x17
        /*003a*/ 	.short	(.L_479 - .L_478)
.L_478:
        /*003c*/ 	.word	0x00000000
        /*0040*/ 	.short	0x0001
        /*0042*/ 	.short	0x0008
        /*0044*/ 	.byte	0x00, 0xf5, 0x21, 0x00


	//----- nvinfo : EIATTR_KPARAM_INFO
	.align		4
.L_479:
        /*0048*/ 	.byte	0x04, 0x17
        /*004a*/ 	.short	(.L_481 - .L_480)
.L_480:
        /*004c*/ 	.word	0x00000000
        /*0050*/ 	.short	0x0000
        /*0052*/ 	.short	0x0000
        /*0054*/ 	.byte	0x00, 0xf5, 0x21, 0x00


	//----- nvinfo : EIATTR_SPARSE_MMA_MASK
	.align		4
.L_481:
        /*0058*/ 	.byte	0x03, 0x50
        /*005a*/ 	.short	0x0000


	//----- nvinfo : EIATTR_MAXREG_COUNT
	.align		4
        /*005c*/ 	.byte	0x03, 0x1b
        /*005e*/ 	.short	0x00ff


	//----- nvinfo : EIATTR_MERCURY_ISA_VERSION
	.align		4
        /*0060*/ 	.byte	0x03, 0x5f
        /*0062*/ 	.short	0x0101


	//----- nvinfo : EIATTR_VRC_CTA_INIT_COUNT
	.align		4
        /*0064*/ 	.byte	0x02, 0x4a
	.zero		1
	.zero		1


	//----- nvinfo : EIATTR_EXIT_INSTR_OFFSETS
	.align		4
        /*0068*/ 	.byte	0x04, 0x1c
        /*006a*/ 	.short	(.L_483 - .L_482)


	//   ....[0]....
.L_482:
        /*006c*/ 	.word	0x00000230


	//----- nvinfo : EIATTR_CBANK_PARAM_SIZE
	.align		4
.L_483:
        /*0070*/ 	.byte	0x03, 0x19
        /*0072*/ 	.short	0x0028


	//----- nvinfo : EIATTR_PARAM_CBANK
	.align		4
        /*0074*/ 	.byte	0x04, 0x0a
        /*0076*/ 	.short	(.L_485 - .L_484)
	.align		4
.L_484:
        /*0078*/ 	.word	index@(.nv.constant0._Z11Plot_kernelP6uchar4PhS1_S1_m)
        /*007c*/ 	.short	0x0380
        /*007e*/ 	.short	0x0028


	//----- nvinfo : EIATTR_SW_WAR
	.align		4
.L_485:
        /*0080*/ 	.byte	0x04, 0x36
        /*0082*/ 	.short	(.L_487 - .L_486)
.L_486:
        /*0084*/ 	.word	0x00000008
.L_487:


//--------------------- .nv.callgraph             --------------------------
	.section	.nv.callgraph,"",@"SHT_CUDA_CALLGRAPH"
	.align	4
	.sectionentsize	8
	.align		4
        /*0000*/ 	.word	0x00000000
	.align		4
        /*0004*/ 	.word	0xffffffff
	.align		4
        /*0008*/ 	.word	0x00000000
	.align		4
        /*000c*/ 	.word	0xfffffffe
	.align		4
        /*0010*/ 	.word	0x00000000
	.align		4
        /*0014*/ 	.word	0xfffffffd
	.align		4
        /*0018*/ 	.word	0x00000000
	.align		4
        /*001c*/ 	.word	0xfffffffc


//--------------------- .nv.constant4             --------------------------
	.section	.nv.constant4,"a",@progbits
	.align	8
	.align		8
.nv.constant4:
        /*0000*/ 	.dword	precalc_xorwow_matrix
	.align		8
        /*0008*/ 	.dword	precalc_xorwow_offset_matrix
	.align		8
        /*0010*/ 	.dword	mrg32k3aM1
	.align		8
        /*0018*/ 	.dword	mrg32k3aM2
	.align		8
        /*0020*/ 	.dword	mrg32k3aM1SubSeq
	.align		8
        /*0028*/ 	.dword	mrg32k3aM2SubSeq
	.align		8
        /*0030*/ 	.dword	mrg32k3aM1Seq
	.align		8
        /*0038*/ 	.dword	mrg32k3aM2Seq
	.align		8
        /*0040*/ 	.dword	__cudart_i2opi_f
	.align		8
        /*0048*/ 	.dword	__cudart_i2opi_d
	.align		8
        /*0050*/ 	.dword	__cudart_sin_cos_coeffs


//--------------------- .nv.constant3             --------------------------
	.section	.nv.constant3,"a",@progbits
	.align	8
.nv.constant3:
	.type		__cr_lgamma_table,@object
	.size		__cr_lgamma_table,(.L_8 - __cr_lgamma_table)
__cr_lgamma_table:
        /*0000*/ 	.byte	0x00, 0x00, 0x00, 0x00, 0x00, 0x00, 0x00, 0x00, 0x00, 0x00, 0x00, 0x00, 0x00, 0x00, 0x00, 0x00
        /*0010*/ 	.byte	0xef, 0x39, 0xfa, 0xfe, 0x42, 0x2e, 0xe6, 0x3f, 0x02, 0x20, 0x2a, 0xfa, 0x0b, 0xab, 0xfc, 0x3f
        /*0020*/ 	.byte	0xf9, 0x2c, 0x92, 0x7c, 0xa7, 0x6c, 0x09, 0x40, 0xc9, 0x79, 0x44, 0x3c, 0x64, 0x26, 0x13, 0x40
        /*0030*/ 	.byte	0xca, 0x01, 0xcf, 0x3a, 0x27, 0x51, 0x1a, 0x40, 0x30, 0xcc, 0x2d, 0xf3, 0xe1, 0x0c, 0x21, 0x40
        /*0040*/ 	.byte	0x0d, 0xb7, 0xfc, 0x82, 0x8e, 0x35, 0x25, 0x40
.L_8:


//--------------------- .text._Z7PPnoisePhS_S_mii --------------------------
	.section	.text._Z7PPnoisePhS_S_mii,"ax",@progbits
	.align	128
        .global         _Z7PPnoisePhS_S_mii
        .type           _Z7PPnoisePhS_S_mii,@function
        .size           _Z7PPnoisePhS_S_mii,(.L_x_220 - _Z7PPnoisePhS_S_mii)
        .other          _Z7PPnoisePhS_S_mii,@"STO_CUDA_ENTRY STV_DEFAULT"
_Z7PPnoisePhS_S_mii:
.text._Z7PPnoisePhS_S_mii:
[----:B------:R-:W0:Y:S08]  /*0000*/  LDC R1, c[0x0][0x37c] ;  /* 0x0000df00ff017b82 */ /* 0x000e300000000800 */
[----:B------:R-:W1:Y:S01]  /*0010*/  LDC R0, c[0x0][0x3a4] ;  /* 0x0000e900ff007b82 */ /* 0x000e620000000800 */
[----:B------:R-:W2:Y:S01]  /*0020*/  S2R R4, SR_TID.X ;  /* 0x0000000000047919 */ /* 0x000ea20000002100 */
[----:B------:R-:W-:Y:S01]  /*0030*/  IMAD.MOV.U32 R5, RZ, RZ, -0x266e14b1 ;  /* 0xd991eb4fff057424 */ /* 0x000fe200078e00ff */
[----:B------:R-:W3:Y:S01]  /*0040*/  LDCU.64 UR6, c[0x0][0x358] ;  /* 0x00006b00ff0677ac */ /* 0x000ee20008000a00 */
[----:B0-----:R-:W-:Y:S01]  /*0050*/  VIADD R1, R1, 0xffffffd0 ;  /* 0xffffffd001017836 */ /* 0x001fe20000000000 */
[----:B------:R-:W0:Y:S01]  /*0060*/  S2R R10, SR_TID.Y ;  /* 0x00000000000a7919 */ /* 0x000e220000002200 */
[----:B------:R-:W-:Y:S02]  /*0070*/  BSSY.RECONVERGENT B0, `(.L_x_0) ;  /* 0x0000269000007945 */ /* 0x000fe40003800200 */
[----:B------:R-:W2:Y:S08]  /*0080*/  S2UR UR4, SR_CTAID.X ;  /* 0x00000000000479c3 */ /* 0x000eb00000002500 */
[----:B------:R-:W2:Y:S01]  /*0090*/  LDC R11, c[0x0][0x360] ;  /* 0x0000d800ff0b7b82 */ /* 0x000ea20000000800 */
[----:B-1----:R-:W-:-:S07]  /*00a0*/  ISETP.GT.AND P0, PT, R0, -0x1, PT ;  /* 0xffffffff0000780c */ /* 0x002fce0003f04270 */
[----:B------:R-:W0:Y:S01]  /*00b0*/  S2UR UR5, SR_CTAID.Y ;  /* 0x00000000000579c3 */ /* 0x000e220000002600 */
[----:B------:R-:W-:Y:S02]  /*00c0*/  LOP3.LUT R0, R0, 0xaad26b49, RZ, 0x3c, !PT ;  /* 0xaad26b4900007812 */ /* 0x000fe400078e3cff */
[----:B------:R-:W-:-:S03]  /*00d0*/  SEL R5, R5, 0x8bf16996, P0 ;  /* 0x8bf1699605057807 */ /* 0x000fc60000000000 */
[----:B------:R-:W-:Y:S01]  /*00e0*/  IMAD R0, R0, 0x4182bed5, RZ ;  /* 0x4182bed500007824 */ /* 0x000fe200078e02ff */
[C---:B------:R-:W-:Y:S01]  /*00f0*/  LOP3.LUT R8, R5.reuse, 0x5491333, RZ, 0x3c, !PT ;  /* 0x0549133305087812 */ /* 0x040fe200078e3cff */
[----:B------:R-:W0:Y:S01]  /*0100*/  LDC R13, c[0x0][0x364] ;  /* 0x0000d900ff0d7b82 */ /* 0x000e220000000800 */
[C---:B------:R-:W-:Y:S02]  /*0110*/  VIADD R7, R5.reuse, 0x1f123bb5 ;  /* 0x1f123bb505077836 */ /* 0x040fe40000000000 */
[C---:B------:R-:W-:Y:S01]  /*0120*/  LOP3.LUT R6, R0.reuse, 0x159a55e5, RZ, 0x3c, !PT ;  /* 0x159a55e500067812 */ /* 0x040fe200078e3cff */
[C---:B------:R-:W-:Y:S01]  /*0130*/  VIADD R3, R0.reuse, 0x75bcd15 ;  /* 0x075bcd1500037836 */ /* 0x040fe20000000000 */
[----:B------:R-:W-:Y:S01]  /*0140*/  IADD3 R2, PT, PT, R5, 0x64f0c9, R0 ;  /* 0x0064f0c905027810 */ /* 0x000fe20007ffe000 */
[----:B------:R-:W-:Y:S02]  /*0150*/  VIADD R9, R0, 0x583f19 ;  /* 0x00583f1900097836 */ /* 0x000fe40000000000 */
[----:B------:R1:W-:Y:S01]  /*0160*/  STL.64 [R1+0x8], R6 ;  /* 0x0000080601007387 */ /* 0x0003e20000100a00 */
[----:B--2---:R-:W-:-:S02]  /*0170*/  IMAD R0, R11, UR4, R4 ;  /* 0x000000040b007c24 */ /* 0x004fc4000f8e0204 */
[----:B------:R-:W-:Y:S01]  /*0180*/  IMAD.MOV.U32 R4, RZ, RZ, R1 ;  /* 0x000000ffff047224 */ /* 0x000fe200078e0001 */
[----:B------:R1:W-:Y:S02]  /*0190*/  STL.64 [R1], R2 ;  /* 0x0000000201007387 */ /* 0x0003e40000100a00 */
[----:B------:R-:W-:Y:S02]  /*01a0*/  ISETP.NE.AND P0, PT, R0, RZ, PT ;  /* 0x000000ff0000720c */ /* 0x000fe40003f05270 */
[----:B------:R1:W-:Y:S01]  /*01b0*/  STL.64 [R1+0x10], R8 ;  /* 0x0000100801007387 */ /* 0x0003e20000100a00 */
[----:B0-----:R-:W-:-:S10]  /*01c0*/  IMAD R5, R13, UR5, R10 ;  /* 0x000000050d057c24 */ /* 0x001fd4000f8e020a */
[----:B---3--:R-:W-:Y:S05]  /*01d0*/  @!P0 BRA `(.L_x_1) ;  /* 0x0000002400488947 */ /* 0x008fea0003800000 */
[--C-:B------:R-:W-:Y:S01]  /*01e0*/  SHF.R.S32.HI R14, RZ, 0x1f, R0.reuse ;  /* 0x0000001fff0e7819 */ /* 0x100fe20000011400 */
[----:B------:R-:W-:Y:S02]  /*01f0*/  IMAD.MOV.U32 R13, RZ, RZ, R0 ;  /* 0x000000ffff0d7224 */ /* 0x000fe400078e0000 */
[----:B------:R-:W-:-:S07]  /*0200*/  IMAD.MOV.U32 R12, RZ, RZ, RZ ;  /* 0x000000ffff0c7224 */ /* 0x000fce00078e00ff */
.L_x_10:
[----:B-1----:R-:W-:Y:S01]  /*0210*/  LOP3.LUT R2, R13, 0x3, RZ, 0xc0, !PT ;  /* 0x000000030d027812 */ /* 0x002fe200078ec0ff */
[----:B------:R-:W-:Y:S03]  /*0220*/  BSSY.RECONVERGENT B1, `(.L_x_2) ;  /* 0x0000247000017945 */ /* 0x000fe60003800200 */
[----:B------:R-:W-:-:S04]  /*0230*/  ISETP.NE.U32.AND P0, PT, R2, RZ, PT ;  /* 0x000000ff0200720c */ /* 0x000fc80003f05070 */
[----:B------:R-:W-:-:S13]  /*0240*/  ISETP.NE.AND.EX P0, PT, RZ, RZ, PT, P0 ;  /* 0x000000ffff00720c */ /* 0x000fda0003f05300 */
[----:B0-----:R-:W-:Y:S05]  /*0250*/  @!P0 BRA `(.L_x_3) ;  /* 0x00000024000c8947 */ /* 0x001fea0003800000 */
[----:B------:R-:W0:Y:S01]  /*0260*/  LDC.64 R10, c[0x4][RZ] ;  /* 0x01000000ff0a7b82 */ /* 0x000e220000000a00 */
[----:B------:R-:W-:Y:S01]  /*0270*/  IMAD.MOV.U32 R15, RZ, RZ, RZ ;  /* 0x000000ffff0f7224 */ /* 0x000fe200078e00ff */
[----:B------:R-:W-:Y:S02]  /*0280*/  CS2R R8, SRZ ;  /* 0x0000000000087805 */ /* 0x000fe4000001ff00 */
[----:B------:R-:W-:Y:S01]  /*0290*/  CS2R R6, SRZ ;  /* 0x0000000000067805 */ /* 0x000fe2000001ff00 */
[----:B------:R-:W-:Y:S02]  /*02a0*/  IMAD.MOV.U32 R3, RZ, RZ, RZ ;  /* 0x000000ffff037224 */ /* 0x000fe400078e00ff */
[----:B0-----:R-:W-:-:S07]  /*02b0*/  IMAD.WIDE.U32 R10, R12, 0xc80, R10 ;  /* 0x00000c800c0a7825 */ /* 0x001fce00078e000a */
.L_x_5:
[----:B------:R-:W-:-:S06]  /*02c0*/  IMAD R2, R15, 0x4, R4 ;  /* 0x000000040f027824 */ /* 0x000fcc00078e0204 */
[----:B------:R-:W5:Y:S01]  /*02d0*/  LDL R2, [R2+0x4] ;  /* 0x0000040002027983 */ /* 0x000f620000100800 */
[----:B------:R-:W-:-:S05]  /*02e0*/  UMOV UR4, URZ ;  /* 0x000000ff00047c82 */ /* 0x000fca0008000000 */
.L_x_4:
[----:B-----5:R-:W-:Y:S01]  /*02f0*/  SHF.R.U32.HI R22, RZ, UR4, R2 ;  /* 0x00000004ff167c19 */ /* 0x020fe20008011602 */
[----:B------:R-:W-:-:S03]  /*0300*/  IMAD.SHL.U32 R16, R15, 0x20, RZ ;  /* 0x000000200f107824 */ /* 0x000fc600078e00ff */
[----:B------:R-:W-:Y:S01]  /*0310*/  LOP3.LUT R17, R22, 0x1, RZ, 0xc0, !PT ;  /* 0x0000000116117812 */ /* 0x000fe200078ec0ff */
[----:B------:R-:W-:-:S03]  /*0320*/  VIADD R16, R16, UR4 ;  /* 0x0000000410107c36 */ /* 0x000fc60008000000 */
[----:B------:R-:W-:Y:S01]  /*0330*/  ISETP.NE.U32.AND P0, PT, R17, 0x1, PT ;  /* 0x000000011100780c */ /* 0x000fe20003f05070 */
[----:B------:R-:W-:-:S03]  /*0340*/  IMAD R17, R16, 0x5, RZ ;  /* 0x0000000510117824 */ /* 0x000fc600078e02ff */
[----:B------:R-:W-:Y:S01]  /*0350*/  R2P PR, R22, 0x7e ;  /* 0x0000007e16007804 */ /* 0x000fe20000000000 */
[----:B------:R-:W-:-:S08]  /*0360*/  IMAD.WIDE.U32 R16, R17, 0x4, R10 ;  /* 0x0000000411107825 */ /* 0x000fd000078e000a */
[----:B------:R-:W2:Y:S04]  /*0370*/  @!P0 LDG.E R20, desc[UR6][R16.64+0x10] ;  /* 0x0000100610148981 */ /* 0x000ea8000c1e1900 */
[----:B------:R-:W3:Y:S04]  /*0380*/  @P1 LDG.E R24, desc[UR6][R16.64+0x24] ;  /* 0x0000240610181981 */ /* 0x000ee8000c1e1900 */
[----:B------:R-:W4:Y:S04]  /*0390*/  @P2 LDG.E R26, desc[UR6][R16.64+0x38] ;  /* 0x00003806101a2981 */ /* 0x000f28000c1e1900 */
[----:B------:R-:W4:Y:S04]  /*03a0*/  @P3 LDG.E R28, desc[UR6][R16.64+0x4c] ;  /* 0x00004c06101c3981 */ /* 0x000f28000c1e1900 */
[----:B------:R-:W4:Y:S04]  /*03b0*/  @P4 LDG.E R21, desc[UR6][R16.64+0x60] ;  /* 0x0000600610154981 */ /* 0x000f28000c1e1900 */
[----:B------:R-:W4:Y:S04]  /*03c0*/  @!P0 LDG.E R18, desc[UR6][R16.64] ;  /* 0x0000000610128981 */ /* 0x000f28000c1e1900 */
[----:B------:R-:W4:Y:S04]  /*03d0*/  @!P0 LDG.E R19, desc[UR6][R16.64+0x4] ;  /* 0x0000040610138981 */ /* 0x000f28000c1e1900 */
[----:B------:R-:W4:Y:S04]  /*03e0*/  @P5 LDG.E R23, desc[UR6][R16.64+0x74] ;  /* 0x0000740610175981 */ /* 0x000f28000c1e1900 */
[----:B------:R-:W4:Y:S01]  /*03f0*/  @P3 LDG.E R25, desc[UR6][R16.64+0x48] ;  /* 0x0000480610193981 */ /* 0x000f22000c1e1900 */
[----:B--2---:R-:W-:-:S03]  /*0400*/  @!P0 LOP3.LUT R9, R9, R20, RZ, 0x3c, !PT ;  /* 0x0000001409098212 */ /* 0x004fc600078e3cff */
[----:B------:R-:W2:Y:S01]  /*0410*/  @P1 LDG.E R20, desc[UR6][R16.64+0x14] ;  /* 0x0000140610141981 */ /* 0x000ea2000c1e1900 */
[----:B---3--:R-:W-:-:S03]  /*0420*/  @P1 LOP3.LUT R9, R9, R24, RZ, 0x3c, !PT ;  /* 0x0000001809091212 */ /* 0x008fc600078e3cff */
[----:B------:R-:W3:Y:S01]  /*0430*/  @P1 LDG.E R24, desc[UR6][R16.64+0x1c] ;  /* 0x00001c0610181981 */ /* 0x000ee2000c1e1900 */
[----:B----4-:R-:W-:-:S03]  /*0440*/  @P2 LOP3.LUT R9, R9, R26, RZ, 0x3c, !PT ;  /* 0x0000001a09092212 */ /* 0x010fc600078e3cff */
[----:B------:R-:W4:Y:S01]  /*0450*/  @P2 LDG.E R26, desc[UR6][R16.64+0x28] ;  /* 0x00002806101a2981 */ /* 0x000f22000c1e1900 */
[----:B------:R-:W-:-:S03]  /*0460*/  @P3 LOP3.LUT R9, R9, R28, RZ, 0x3c, !PT ;  /* 0x0000001c09093212 */ /* 0x000fc600078e3cff */
[----:B------:R-:W3:Y:S01]  /*0470*/  @P6 LDG.E R28, desc[UR6][R16.64+0x88] ;  /* 0x00008806101c6981 */ /* 0x000ee2000c1e1900 */
[----:B------:R-:W-:-:S03]  /*0480*/  @P4 LOP3.LUT R9, R9, R21, RZ, 0x3c, !PT ;  /* 0x0000001509094212 */ /* 0x000fc600078e3cff */
[----:B------:R-:W3:Y:S01]  /*0490*/  @P1 LDG.E R21, desc[UR6][R16.64+0x18] ;  /* 0x0000180610151981 */ /* 0x000ee2000c1e1900 */
[----:B------:R-:W-:-:S03]  /*04a0*/  @!P0 LOP3.LUT R3, R3, R18, RZ, 0x3c, !PT ;  /* 0x0000001203038212 */ /* 0x000fc600078e3cff */
[----:B------:R-:W3:Y:S01]  /*04b0*/  @!P0 LDG.E R18, desc[UR6][R16.64+0x8] ;  /* 0x0000080610128981 */ /* 0x000ee2000c1e1900 */
[----:B------:R-:W-:-:S03]  /*04c0*/  @!P0 LOP3.LUT R6, R6, R19, RZ, 0x3c, !PT ;  /* 0x0000001306068212 */ /* 0x000fc600078e3cff */
[----:B------:R-:W3:Y:S01]  /*04d0*/  @!P0 LDG.E R19, desc[UR6][R16.64+0xc] ;  /* 0x00000c0610138981 */ /* 0x000ee2000c1e1900 */
[----:B------:R-:W-:-:S03]  /*04e0*/  @P5 LOP3.LUT R9, R9, R23, RZ, 0x3c, !PT ;  /* 0x0000001709095212 */ /* 0x000fc600078e3cff */
[----:B------:R-:W3:Y:S01]  /*04f0*/  @P1 LDG.E R23, desc[UR6][R16.64+0x20] ;  /* 0x0000200610171981 */ /* 0x000ee2000c1e1900 */
[----:B--2---:R-:W-:-:S03]  /*0500*/  @P1 LOP3.LUT R3, R3, R20, RZ, 0x3c, !PT ;  /* 0x0000001403031212 */ /* 0x004fc600078e3cff */
[----:B------:R-:W2:Y:S01]  /*0510*/  @P3 LDG.E R20, desc[UR6][R16.64+0x3c] ;  /* 0x00003c0610143981 */ /* 0x000ea2000c1e1900 */
[----:B----4-:R-:W-:-:S03]  /*0520*/  @P2 LOP3.LUT R3, R3, R26, RZ, 0x3c, !PT ;  /* 0x0000001a03032212 */ /* 0x010fc600078e3cff */
[----:B------:R-:W4:Y:S01]  /*0530*/  @P4 LDG.E R26, desc[UR6][R16.64+0x50] ;  /* 0x00005006101a4981 */ /* 0x000f22000c1e1900 */
[----:B---3--:R-:W-:-:S03]  /*0540*/  @P1 LOP3.LUT R6, R6, R21, RZ, 0x3c, !PT ;  /* 0x0000001506061212 */ /* 0x008fc600078e3cff */
[----:B------:R-:W3:Y:S01]  /*0550*/  @P2 LDG.E R21, desc[UR6][R16.64+0x34] ;  /* 0x0000340610152981 */ /* 0x000ee2000c1e1900 */
[----:B------:R-:W-:-:S03]  /*0560*/  @!P0 LOP3.LUT R7, R7, R18, RZ, 0x3c, !PT ;  /* 0x0000001207078212 */ /* 0x000fc600078e3cff */
[----:B------:R-:W3:Y:S01]  /*0570*/  @P2 LDG.E R18, desc[UR6][R16.64+0x30] ;  /* 0x0000300610122981 */ /* 0x000ee2000c1e1900 */
[----:B------:R-:W-:-:S03]  /*0580*/  @!P0 LOP3.LUT R8, R8, R19, RZ, 0x3c, !PT ;  /* 0x0000001308088212 */ /* 0x000fc600078e3cff */
[----:B------:R-:W3:Y:S01]  /*0590*/  @P2 LDG.E R19, desc[UR6][R16.64+0x2c] ;  /* 0x00002c0610132981 */ /* 0x000ee2000c1e1900 */
[----:B------:R-:W-:Y:S02]  /*05a0*/  @P1 LOP3.LUT R7, R7, R24, RZ, 0x3c, !PT ;  /* 0x0000001807071212 */ /* 0x000fe400078e3cff */
[----:B------:R-:W-:Y:S01]  /*05b0*/  @P1 LOP3.LUT R8, R8, R23, RZ, 0x3c, !PT ;  /* 0x0000001708081212 */ /* 0x000fe200078e3cff */
[----:B------:R-:W3:Y:S04]  /*05c0*/  @P3 LDG.E R24, desc[UR6][R16.64+0x44] ;  /* 0x0000440610183981 */ /* 0x000ee8000c1e1900 */
[----:B------:R-:W3:Y:S01]  /*05d0*/  @P3 LDG.E R23, desc[UR6][R16.64+0x40] ;  /* 0x0000400610173981 */ /* 0x000ee2000c1e1900 */
[----:B--2---:R-:W-:-:S03]  /*05e0*/  @P3 LOP3.LUT R3, R3, R20, RZ, 0x3c, !PT ;  /* 0x0000001403033212 */ /* 0x004fc600078e3cff */
[----:B------:R-:W2:Y:S01]  /*05f0*/  @P5 LDG.E R20, desc[UR6][R16.64+0x64] ;  /* 0x0000640610145981 */ /* 0x000ea2000c1e1900 */
[----:B----4-:R-:W-:-:S03]  /*0600*/  @P4 LOP3.LUT R3, R3, R26, RZ, 0x3c, !PT ;  /* 0x0000001a03034212 */ /* 0x010fc600078e3cff */
[----:B------:R-:W4:Y:S01]  /*0610*/  @P6 LDG.E R26, desc[UR6][R16.64+0x78] ;  /* 0x00007806101a6981 */ /* 0x000f22000c1e1900 */
[----:B---3--:R-:W-:-:S03]  /*0620*/  @P2 LOP3.LUT R8, R8, R21, RZ, 0x3c, !PT ;  /* 0x0000001508082212 */ /* 0x008fc600078e3cff */
[----:B------:R-:W3:Y:S01]  /*0630*/  @P4 LDG.E R21, desc[UR6][R16.64+0x5c] ;  /* 0x00005c0610154981 */ /* 0x000ee2000c1e1900 */
[----:B------:R-:W-:-:S03]  /*0640*/  @P2 LOP3.LUT R7, R7, R18, RZ, 0x3c, !PT ;  /* 0x0000001207072212 */ /* 0x000fc600078e3cff */
[----:B------:R-:W3:Y:S01]  /*0650*/  @P4 LDG.E R18, desc[UR6][R16.64+0x58] ;  /* 0x0000580610124981 */ /* 0x000ee2000c1e1900 */
[----:B------:R-:W-:-:S03]  /*0660*/  @P2 LOP3.LUT R6, R6, R19, RZ, 0x3c, !PT ;  /* 0x0000001306062212 */ /* 0x000fc600078e3cff */
[----:B------:R-:W3:Y:S01]  /*0670*/  @P4 LDG.E R19, desc[UR6][R16.64+0x54] ;  /* 0x0000540610134981 */ /* 0x000ee2000c1e1900 */
[----:B------:R-:W-:Y:S02]  /*0680*/  @P3 LOP3.LUT R8, R8, R25, RZ, 0x3c, !PT ;  /* 0x0000001908083212 */ /* 0x000fe400078e3cff */
[----:B------:R-:W-:Y:S01]  /*0690*/  @P3 LOP3.LUT R7, R7, R24, RZ, 0x3c, !PT ;  /* 0x0000001807073212 */ /* 0x000fe200078e3cff */
[----:B------:R-:W3:Y:S01]  /*06a0*/  @P5 LDG.E R25, desc[UR6][R16.64+0x70] ;  /* 0x0000700610195981 */ /* 0x000ee2000c1e1900 */
[----:B------:R-:W-:-:S03]  /*06b0*/  @P3 LOP3.LUT R6, R6, R23, RZ, 0x3c, !PT ;  /* 0x0000001706063212 */ /* 0x000fc600078e3cff */
[----:B------:R-:W3:Y:S04]  /*06c0*/  @P5 LDG.E R23, desc[UR6][R16.64+0x68] ;  /* 0x0000680610175981 */ /* 0x000ee8000c1e1900 */
[----:B------:R-:W3:Y:S01]  /*06d0*/  @P5 LDG.E R24, desc[UR6][R16.64+0x6c] ;  /* 0x00006c0610185981 */ /* 0x000ee2000c1e1900 */
[----:B------:R-:W-:Y:S02]  /*06e0*/  LOP3.LUT P0, RZ, R22, 0x80, RZ, 0xc0, !PT ;  /* 0x0000008016ff7812 */ /* 0x000fe4000780c0ff */
[----:B--2---:R-:W-:-:S11]  /*06f0*/  @P5 LOP3.LUT R3, R3, R20, RZ, 0x3c, !PT ;  /* 0x0000001403035212 */ /* 0x004fd600078e3cff */
        /* <DEDUP_REMOVED lines=15> */
[----:B------:R-:W-:Y:S02]  /*07f0*/  @P6 LOP3.LUT R9, R9, R28, RZ, 0x3c, !PT ;  /* 0x0000001c09096212 */ /* 0x000fe400078e3cff */
[----:B--2---:R-:W-:Y:S02]  /*0800*/  @P0 LOP3.LUT R3, R3, R20, RZ, 0x3c, !PT ;  /* 0x0000001403030212 */ /* 0x004fe400078e3cff */
[----:B----4-:R-:W-:Y:S02]  /*0810*/  @P0 LOP3.LUT R9, R9, R26, RZ, 0x3c, !PT ;  /* 0x0000001a09090212 */ /* 0x010fe400078e3cff */
[----:B---3--:R-:W-:Y:S02]  /*0820*/  @P6 LOP3.LUT R8, R8, R21, RZ, 0x3c, !PT ;  /* 0x0000001508086212 */ /* 0x008fe400078e3cff */
[----:B------:R-:W-:Y:S02]  /*0830*/  @P6 LOP3.LUT R7, R7, R18, RZ, 0x3c, !PT ;  /* 0x0000001207076212 */ /* 0x000fe400078e3cff */
[----:B------:R-:W-:-:S02]  /*0840*/  @P6 LOP3.LUT R6, R6, R19, RZ, 0x3c, !PT ;  /* 0x0000001306066212 */ /* 0x000fc400078e3cff */
[----:B------:R-:W-:Y:S02]  /*0850*/  @P0 LOP3.LUT R8, R8, R25, RZ, 0x3c, !PT ;  /* 0x0000001908080212 */ /* 0x000fe400078e3cff */
[----:B------:R-:W-:Y:S02]  /*0860*/  @P0 LOP3.LUT R6, R6, R23, RZ, 0x3c, !PT ;  /* 0x0000001706060212 */ /* 0x000fe400078e3cff */
[----:B------:R-:W-:Y:S02]  /*0870*/  @P0 LOP3.LUT R7, R7, R24, RZ, 0x3c, !PT ;  /* 0x0000001807070212 */ /* 0x000fe400078e3cff */
[----:B------:R-:W-:-:S13]  /*0880*/  R2P PR, R22.B1, 0x7f ;  /* 0x0000007f16007804 */ /* 0x000fda0000001000 */
[----:B------:R-:W2:Y:S04]  /*0890*/  @P0 LDG.E R18, desc[UR6][R16.64+0xb0] ;  /* 0x0000b00610120981 */ /* 0x000ea8000c1e1900 */
[----:B------:R-:W3:Y:S04]  /*08a0*/  @P1 LDG.E R20, desc[UR6][R16.64+0xc4] ;  /* 0x0000c40610141981 */ /* 0x000ee8000c1e1900 */
[----:B------:R-:W4:Y:S04]  /*08b0*/  @P2 LDG.E R28, desc[UR6][R16.64+0xd8] ;  /* 0x0000d806101c2981 */ /* 0x000f28000c1e1900 */
[----:B------:R-:W4:Y:S04]  /*08c0*/  @P3 LDG.E R23, desc[UR6][R16.64+0xec] ;  /* 0x0000ec0610173981 */ /* 0x000f28000c1e1900 */
[----:B------:R-:W4:Y:S04]  /*08d0*/  @P0 LDG.E R21, desc[UR6][R16.64+0xac] ;  /* 0x0000ac0610150981 */ /* 0x000f28000c1e1900 */
[----:B------:R-:W4:Y:S04]  /*08e0*/  @P0 LDG.E R24, desc[UR6][R16.64+0xa0] ;  /* 0x0000a00610180981 */ /* 0x000f28000c1e1900 */
[----:B------:R-:W4:Y:S04]  /*08f0*/  @P0 LDG.E R19, desc[UR6][R16.64+0xa4] ;  /* 0x0000a40610130981 */ /* 0x000f28000c1e1900 */
[----:B------:R-:W4:Y:S04]  /*0900*/  @P0 LDG.E R26, desc[UR6][R16.64+0xa8] ;  /* 0x0000a806101a0981 */ /* 0x000f28000c1e1900 */
[----:B------:R-:W4:Y:S04]  /*0910*/  @P4 LDG.E R25, desc[UR6][R16.64+0x100] ;  /* 0x0001000610194981 */ /* 0x000f28000c1e1900 */
[----:B------:R-:W4:Y:S01]  /*0920*/  @P5 LDG.E R27, desc[UR6][R16.64+0x114] ;  /* 0x00011406101b5981 */ /* 0x000f22000c1e1900 */
[----:B--2---:R-:W-:-:S03]  /*0930*/  @P0 LOP3.LUT R9, R9, R18, RZ, 0x3c, !PT ;  /* 0x0000001209090212 */ /* 0x004fc600078e3cff */
[----:B------:R-:W2:Y:S01]  /*0940*/  @P1 LDG.E R18, desc[UR6][R16.64+0xb4] ;  /* 0x0000b40610121981 */ /* 0x000ea2000c1e1900 */
[----:B---3--:R-:W-:-:S03]  /*0950*/  @P1 LOP3.LUT R9, R9, R20, RZ, 0x3c, !PT ;  /* 0x0000001409091212 */ /* 0x008fc600078e3cff */
[----:B------:R-:W3:Y:S01]  /*0960*/  @P6 LDG.E R20, desc[UR6][R16.64+0x128] ;  /* 0x0001280610146981 */ /* 0x000ee2000c1e1900 */
[----:B----4-:R-:W-:-:S03]  /*0970*/  @P2 LOP3.LUT R9, R9, R28, RZ, 0x3c, !PT ;  /* 0x0000001c09092212 */ /* 0x010fc600078e3cff */
[----:B------:R-:W4:Y:S01]  /*0980*/  @P5 LDG.E R28, desc[UR6][R16.64+0x104] ;  /* 0x00010406101c5981 */ /* 0x000f22000c1e1900 */
[----:B------:R-:W-:-:S03]  /*0990*/  @P3 LOP3.LUT R9, R9, R23, RZ, 0x3c, !PT ;  /* 0x0000001709093212 */ /* 0x000fc600078e3cff */
[----:B------:R-:W4:Y:S01]  /*09a0*/  @P1 LDG.E R23, desc[UR6][R16.64+0xc0] ;  /* 0x0000c00610171981 */ /* 0x000f22000c1e1900 */
[----:B------:R-:W-:-:S03]  /*09b0*/  @P0 LOP3.LUT R8, R8, R21, RZ, 0x3c, !PT ;  /* 0x0000001508080212 */ /* 0x000fc600078e3cff */
[----:B------:R-:W4:Y:S01]  /*09c0*/  @P1 LDG.E R21, desc[UR6][R16.64+0xb8] ;  /* 0x0000b80610151981 */ /* 0x000f22000c1e1900 */
[----:B------:R-:W-:-:S03]  /*09d0*/  @P0 LOP3.LUT R3, R3, R24, RZ, 0x3c, !PT ;  /* 0x0000001803030212 */ /* 0x000fc600078e3cff */
[----:B------:R-:W4:Y:S01]  /*09e0*/  @P2 LDG.E R24, desc[UR6][R16.64+0xc8] ;  /* 0x0000c80610182981 */ /* 0x000f22000c1e1900 */
[----:B------:R-:W-:-:S03]  /*09f0*/  @P0 LOP3.LUT R6, R6, R19, RZ, 0x3c, !PT ;  /* 0x0000001306060212 */ /* 0x000fc600078e3cff */
[----:B------:R-:W4:Y:S01]  /*0a00*/  @P3 LDG.E R19, desc[UR6][R16.64+0xe0] ;  /* 0x0000e00610133981 */ /* 0x000f22000c1e1900 */
[----:B------:R-:W-:Y:S02]  /*0a10*/  @P0 LOP3.LUT R7, R7, R26, RZ, 0x3c, !PT ;  /* 0x0000001a07070212 */ /* 0x000fe400078e3cff */
[----:B------:R-:W-:Y:S01]  /*0a20*/  LOP3.LUT P0, RZ, R22, 0x8000, RZ, 0xc0, !PT ;  /* 0x0000800016ff7812 */ /* 0x000fe2000780c0ff */
[----:B------:R-:W4:Y:S01]  /*0a30*/  @P2 LDG.E R26, desc[UR6][R16.64+0xd0] ;  /* 0x0000d006101a2981 */ /* 0x000f22000c1e1900 */
[----:B------:R-:W-:-:S03]  /*0a40*/  @P4 LOP3.LUT R9, R9, R25, RZ, 0x3c, !PT ;  /* 0x0000001909094212 */ /* 0x000fc600078e3cff */
[----:B------:R-:W4:Y:S04]  /*0a50*/  @P1 LDG.E R22, desc[UR6][R16.64+0xbc] ;  /* 0x0000bc0610161981 */ /* 0x000f28000c1e1900 */
[----:B------:R-:W4:Y:S01]  /*0a60*/  @P2 LDG.E R25, desc[UR6][R16.64+0xcc] ;  /* 0x0000cc0610192981 */ /* 0x000f22000c1e1900 */
[----:B------:R-:W-:-:S03]  /*0a70*/  @P5 LOP3.LUT R9, R9, R27, RZ, 0x3c, !PT ;  /* 0x0000001b09095212 */ /* 0x000fc600078e3cff */
[----:B------:R-:W4:Y:S01]  /*0a80*/  @P2 LDG.E R27, desc[UR6][R16.64+0xd4] ;  /* 0x0000d406101b2981 */ /* 0x000f22000c1e1900 */
[----:B--2---:R-:W-:-:S03]  /*0a90*/  @P1 LOP3.LUT R3, R3, R18, RZ, 0x3c, !PT ;  /* 0x0000001203031212 */ /* 0x004fc600078e3cff */
[----:B------:R-:W2:Y:S01]  /*0aa0*/  @P5 LDG.E R18, desc[UR6][R16.64+0x10c] ;  /* 0x00010c0610125981 */ /* 0x000ea2000c1e1900 */
[----:B---3--:R-:W-:-:S03]  /*0ab0*/  @P6 LOP3.LUT R9, R9, R20, RZ, 0x3c, !PT ;  /* 0x0000001409096212 */ /* 0x008fc600078e3cff */
[----:B------:R-:W3:Y:S01]  /*0ac0*/  @P3 LDG.E R20, desc[UR6][R16.64+0xdc] ;  /* 0x0000dc0610143981 */ /* 0x000ee2000c1e1900 */
[----:B----4-:R-:W-:Y:S02]  /*0ad0*/  @P1 LOP3.LUT R6, R6, R21, RZ, 0x3c, !PT ;  /* 0x0000001506061212 */ /* 0x010fe400078e3cff */
[----:B------:R-:W-:Y:S01]  /*0ae0*/  @P1 LOP3.LUT R8, R8, R23, RZ, 0x3c, !PT ;  /* 0x0000001708081212 */ /* 0x000fe200078e3cff */
[----:B------:R-:W4:Y:S01]  /*0af0*/  @P5 LDG.E R21, desc[UR6][R16.64+0x108] ;  /* 0x0001080610155981 */ /* 0x000f22000c1e1900 */
[----:B------:R-:W-:-:S03]  /*0b00*/  @P2 LOP3.LUT R3, R3, R24, RZ, 0x3c, !PT ;  /* 0x0000001803032212 */ /* 0x000fc600078e3cff */
[----:B------:R-:W2:Y:S04]  /*0b10*/  @P3 LDG.E R23, desc[UR6][R16.64+0xe8] ;  /* 0x0000e80610173981 */ /* 0x000ea8000c1e1900 */
        /* <DEDUP_REMOVED lines=11> */
[----:B---3--:R-:W-:-:S03]  /*0bd0*/  @P3 LOP3.LUT R3, R3, R20, RZ, 0x3c, !PT ;  /* 0x0000001403033212 */ /* 0x008fc600078e3cff */
[----:B------:R-:W3:Y:S01]  /*0be0*/  @P6 LDG.E R20, desc[UR6][R16.64+0x118] ;  /* 0x0001180610146981 */ /* 0x000ee2000c1e1900 */
[----:B--2---:R-:W-:-:S03]  /*0bf0*/  @P3 LOP3.LUT R8, R8, R23, RZ, 0x3c, !PT ;  /* 0x0000001708083212 */ /* 0x004fc600078e3cff */
[----:B------:R-:W2:Y:S01]  /*0c00*/  @P6 LDG.E R23, desc[UR6][R16.64+0x11c] ;  /* 0x00011c0610176981 */ /* 0x000ea2000c1e1900 */
[----:B----4-:R-:W-:-:S03]  /*0c10*/  @P4 LOP3.LUT R3, R3, R24, RZ, 0x3c, !PT ;  /* 0x0000001803034212 */ /* 0x010fc600078e3cff */
[----:B------:R-:W4:Y:S01]  /*0c20*/  @P0 LDG.E R24, desc[UR6][R16.64+0x12c] ;  /* 0x00012c0610180981 */ /* 0x000f22000c1e1900 */
[----:B------:R-:W-:-:S03]  /*0c30*/  @P3 LOP3.LUT R7, R7, R22, RZ, 0x3c, !PT ;  /* 0x0000001607073212 */ /* 0x000fc600078e3cff */
[----:B------:R-:W4:Y:S01]  /*0c40*/  @P6 LDG.E R22, desc[UR6][R16.64+0x120] ;  /* 0x0001200610166981 */ /* 0x000f22000c1e1900 */
[----:B------:R-:W-:-:S03]  /*0c50*/  @P4 LOP3.LUT R6, R6, R25, RZ, 0x3c, !PT ;  /* 0x0000001906064212 */ /* 0x000fc600078e3cff */
[----:B------:R-:W4:Y:S01]  /*0c60*/  @P0 LDG.E R25, desc[UR6][R16.64+0x130] ;  /* 0x0001300610190981 */ /* 0x000f22000c1e1900 */
[----:B------:R-:W-:Y:S02]  /*0c70*/  @P4 LOP3.LUT R7, R7, R26, RZ, 0x3c, !PT ;  /* 0x0000001a07074212 */ /* 0x000fe400078e3cff */
[----:B------:R-:W-:Y:S01]  /*0c80*/  @P5 LOP3.LUT R6, R6, R21, RZ, 0x3c, !PT ;  /* 0x0000001506065212 */ /* 0x000fe200078e3cff */
[----:B------:R-:W4:Y:S01]  /*0c90*/  @P0 LDG.E R26, desc[UR6][R16.64+0x13c] ;  /* 0x00013c06101a0981 */ /* 0x000f22000c1e1900 */
[----:B------:R-:W-:-:S03]  /*0ca0*/  @P4 LOP3.LUT R8, R8, R27, RZ, 0x3c, !PT ;  /* 0x0000001b08084212 */ /* 0x000fc600078e3cff */
[----:B------:R-:W4:Y:S01]  /*0cb0*/  @P6 LDG.E R21, desc[UR6][R16.64+0x124] ;  /* 0x0001240610156981 */ /* 0x000f22000c1e1900 */
[----:B------:R-:W-:-:S03]  /*0cc0*/  @P5 LOP3.LUT R7, R7, R18, RZ, 0x3c, !PT ;  /* 0x0000001207075212 */ /* 0x000fc600078e3cff */
[----:B------:R-:W4:Y:S04]  /*0cd0*/  @P0 LDG.E R18, desc[UR6][R16.64+0x134] ;  /* 0x0001340610120981 */ /* 0x000f28000c1e1900 */
[----:B------:R-:W4:Y:S01]  /*0ce0*/  @P0 LDG.E R27, desc[UR6][R16.64+0x138] ;  /* 0x00013806101b0981 */ /* 0x000f22000c1e1900 */
[----:B------:R-:W-:Y:S01]  /*0cf0*/  UIADD3 UR4, UPT, UPT, UR4, 0x10, URZ ;  /* 0x0000001004047890 */ /* 0x000fe2000fffe0ff */
[----:B------:R-:W-:-:S03]  /*0d00*/  @P5 LOP3.LUT R3, R3, R28, RZ, 0x3c, !PT ;  /* 0x0000001c03035212 */ /* 0x000fc600078e3cff */
[----:B------:R-:W-:Y:S01]  /*0d10*/  UISETP.NE.AND UP0, UPT, UR4, 0x20, UPT ;  /* 0x000000200400788c */ /* 0x000fe2000bf05270 */
[----:B------:R-:W-:Y:S02]  /*0d20*/  @P5 LOP3.LUT R8, R8, R19, RZ, 0x3c, !PT ;  /* 0x0000001308085212 */ /* 0x000fe400078e3cff */
[----:B---3--:R-:W-:Y:S02]  /*0d30*/  @P6 LOP3.LUT R3, R3, R20, RZ, 0x3c, !PT ;  /* 0x0000001403036212 */ /* 0x008fe400078e3cff */
[----:B--2---:R-:W-:Y:S02]  /*0d40*/  @P6 LOP3.LUT R6, R6, R23, RZ, 0x3c, !PT ;  /* 0x0000001706066212 */ /* 0x004fe400078e3cff */
[----:B----4-:R-:W-:Y:S02]  /*0d50*/  @P0 LOP3.LUT R3, R3, R24, RZ, 0x3c, !PT ;  /* 0x0000001803030212 */ /* 0x010fe400078e3cff */
[----:B------:R-:W-:Y:S02]  /*0d60*/  @P6 LOP3.LUT R7, R7, R22, RZ, 0x3c, !PT ;  /* 0x0000001607076212 */ /* 0x000fe400078e3cff */
[----:B------:R-:W-:-:S02]  /*0d70*/  @P0 LOP3.LUT R6, R6, R25, RZ, 0x3c, !PT ;  /* 0x0000001906060212 */ /* 0x000fc400078e3cff */
[----:B------:R-:W-:Y:S02]  /*0d80*/  @P0 LOP3.LUT R9, R9, R26, RZ, 0x3c, !PT ;  /* 0x0000001a09090212 */ /* 0x000fe400078e3cff */
[----:B------:R-:W-:Y:S02]  /*0d90*/  @P6 LOP3.LUT R8, R8, R21, RZ, 0x3c, !PT ;  /* 0x0000001508086212 */ /* 0x000fe400078e3cff */
[----:B------:R-:W-:Y:S02]  /*0da0*/  @P0 LOP3.LUT R7, R7, R18, RZ, 0x3c, !PT ;  /* 0x0000001207070212 */ /* 0x000fe400078e3cff */
[----:B------:R-:W-:Y:S01]  /*0db0*/  @P0 LOP3.LUT R8, R8, R27, RZ, 0x3c, !PT ;  /* 0x0000001b08080212 */ /* 0x000fe200078e3cff */
[----:B------:R-:W-:Y:S06]  /*0dc0*/  BRA.U UP0, `(.L_x_4) ;  /* 0xfffffff500487547 */ /* 0x000fec000b83ffff */
[----:B------:R-:W-:-:S05]  /*0dd0*/  VIADD R15, R15, 0x1 ;  /* 0x000000010f0f7836 */ /* 0x000fca0000000000 */
[----:B------:R-:W-:-:S13]  /*0de0*/  ISETP.NE.AND P0, PT, R15, 0x5, PT ;  /* 0x000000050f00780c */ /* 0x000fda0003f05270 */
[----:B------:R-:W-:Y:S05]  /*0df0*/  @P0 BRA `(.L_x_5) ;  /* 0xfffffff400300947 */ /* 0x000fea000383ffff */
[----:B------:R-:W-:Y:S01]  /*0e00*/  LOP3.LUT R2, R13, 0x3, RZ, 0xc0, !PT ;  /* 0x000000030d027812 */ /* 0x000fe200078ec0ff */
[----:B------:R0:W-:Y:S03]  /*0e10*/  STL.64 [R1+0x8], R6 ;  /* 0x0000080601007387 */ /* 0x0001e60000100a00 */
[----:B------:R-:W-:Y:S01]  /*0e20*/  ISETP.NE.U32.AND P0, PT, R2, 0x1, PT ;  /* 0x000000010200780c */ /* 0x000fe20003f05070 */
[----:B------:R0:W-:Y:S03]  /*0e30*/  STL.64 [R1+0x10], R8 ;  /* 0x0000100801007387 */ /* 0x0001e60000100a00 */
[----:B------:R-:W-:Y:S01]  /*0e40*/  ISETP.NE.AND.EX P0, PT, RZ, RZ, PT, P0 ;  /* 0x000000ffff00720c */ /* 0x000fe20003f05300 */
[----:B------:R0:W-:-:S12]  /*0e50*/  STL [R1+0x4], R3 ;  /* 0x0000040301007387 */ /* 0x0001d80000100800 */
[----:B0-----:R-:W-:Y:S05]  /*0e60*/  @!P0 BRA `(.L_x_3) ;  /* 0x0000001800088947 */ /* 0x001fea0003800000 */
[----:B------:R-:W-:Y:S01]  /*0e70*/  UMOV UR4, URZ ;  /* 0x000000ff00047c82 */ /* 0x000fe20008000000 */
[----:B------:R-:W-:Y:S01]  /*0e80*/  UMOV UR5, URZ ;  /* 0x000000ff00057c82 */ /* 0x000fe20008000000 */
[----:B------:R-:W-:Y:S02]  /*0e90*/  IMAD.MOV.U32 R15, RZ, RZ, RZ ;  /* 0x000000ffff0f7224 */ /* 0x000fe400078e00ff */
[----:B------:R-:W-:Y:S02]  /*0ea0*/  IMAD.MOV.U32 R8, RZ, RZ, RZ ;  /* 0x000000ffff087224 */ /* 0x000fe400078e00ff */
[----:B------:R-:W-:Y:S02]  /*0eb0*/  IMAD.MOV.U32 R7, RZ, RZ, RZ ;  /* 0x000000ffff077224 */ /* 0x000fe400078e00ff */
[----:B------:R-:W-:Y:S02]  /*0ec0*/  IMAD.MOV.U32 R3, RZ, RZ, RZ ;  /* 0x000000ffff037224 */ /* 0x000fe400078e00ff */
[----:B------:R-:W-:-:S02]  /*0ed0*/  IMAD.U32 R9, RZ, RZ, UR4 ;  /* 0x00000004ff097e24 */ /* 0x000fc4000f8e00ff */
[----:B------:R-:W-:-:S07]  /*0ee0*/  IMAD.U32 R6, RZ, RZ, UR5 ;  /* 0x00000005ff067e24 */ /* 0x000fce000f8e00ff */
.L_x_7:
[----:B------:R-:W-:-:S06]  /*0ef0*/  IMAD R2, R15, 0x4, R4 ;  /* 0x000000040f027824 */ /* 0x000fcc00078e0204 */
[----:B------:R-:W5:Y:S01]  /*0f00*/  LDL R2, [R2+0x4] ;  /* 0x0000040002027983 */ /* 0x000f620000100800 */
[----:B------:R-:W-:-:S05]  /*0f10*/  UMOV UR4, URZ ;  /* 0x000000ff00047c82 */ /* 0x000fca0008000000 */
.L_x_6:
        /* <DEDUP_REMOVED lines=178> */
[----:B------:R0:W-:Y:S03]  /*1a40*/  STL [R1+0x4], R3 ;  /* 0x0000040301007387 */ /* 0x0001e60000100800 */
[----:B------:R-:W-:Y:S01]  /*1a50*/  ISETP.NE.U32.AND P0, PT, R2, 0x3, PT ;  /* 0x000000030200780c */ /* 0x000fe20003f05070 */
[----:B------:R0:W-:Y:S03]  /*1a60*/  STL.64 [R1+0x8], R6 ;  /* 0x0000080601007387 */ /* 0x0001e60000100a00 */
[----:B------:R-:W-:Y:S01]  /*1a70*/  ISETP.NE.AND.EX P0, PT, RZ, RZ, PT, P0 ;  /* 0x000000ffff00720c */ /* 0x000fe20003f05300 */
[----:B------:R0:W-:-:S12]  /*1a80*/  STL.64 [R1+0x10], R8 ;  /* 0x0000100801007387 */ /* 0x0001d80000100a00 */
[----:B0-----:R-:W-:Y:S05]  /*1a90*/  @P0 BRA `(.L_x_3) ;  /* 0x0000000800fc0947 */ /* 0x001fea0003800000 */
        /* <DEDUP_REMOVED lines=8> */
.L_x_9:
[----:B------:R-:W-:-:S06]  /*1b20*/  IMAD R2, R15, 0x4, R4 ;  /* 0x000000040f027824 */ /* 0x000fcc00078e0204 */
[----:B------:R-:W5:Y:S01]  /*1b30*/  LDL R2, [R2+0x4] ;  /* 0x0000040002027983 */ /* 0x000f620000100800 */
[----:B------:R-:W-:-:S05]  /*1b40*/  UMOV UR4, URZ ;  /* 0x000000ff00047c82 */ /* 0x000fca0008000000 */
.L_x_8:
        /* <DEDUP_REMOVED lines=177> */
[----:B------:R0:W-:Y:S04]  /*2660*/  STL [R1+0x4], R3 ;  /* 0x0000040301007387 */ /* 0x0001e80000100800 */
[----:B------:R0:W-:Y:S04]  /*2670*/  STL.64 [R1+0x8], R6 ;  /* 0x0000080601007387 */ /* 0x0001e80000100a00 */
[----:B------:R0:W-:Y:S02]  /*2680*/  STL.64 [R1+0x10], R8 ;  /* 0x0000100801007387 */ /* 0x0001e40000100a00 */
.L_x_3:
[----:B------:R-:W-:Y:S05]  /*2690*/  BSYNC.RECONVERGENT B1 ;  /* 0x0000000000017941 */ /* 0x000fea0003800200 */
.L_x_2:
[C---:B------:R-:W-:Y:S01]  /*26a0*/  ISETP.GE.U32.AND P0, PT, R13.reuse, 0x4, PT ;  /* 0x000000040d00780c */ /* 0x040fe20003f06070 */
[----:B------:R-:W-:Y:S01]  /*26b0*/  VIADD R12, R12, 0x1 ;  /* 0x000000010c0c7836 */ /* 0x000fe20000000000 */
[--C-:B------:R-:W-:Y:S02]  /*26c0*/  SHF.R.U64 R13, R13, 0x2, R14.reuse ;  /* 0x000000020d0d7819 */ /* 0x100fe4000000120e */
[----:B------:R-:W-:Y:S02]  /*26d0*/  ISETP.GE.U32.AND.EX P0, PT, R14, RZ, PT, P0 ;  /* 0x000000ff0e00720c */ /* 0x000fe40003f06100 */
[----:B------:R-:W-:-:S11]  /*26e0*/  SHF.R.U32.HI R14, RZ, 0x2, R14 ;  /* 0x00000002ff0e7819 */ /* 0x000fd6000001160e */
[----:B------:R-:W-:Y:S05]  /*26f0*/  @P0 BRA `(.L_x_10) ;  /* 0xffffffd800c40947 */ /* 0x000fea000383ffff */
.L_x_1:
[----:B------:R-:W-:Y:S05]  /*2700*/  BSYNC.RECONVERGENT B0 ;  /* 0x0000000000007941 */ /* 0x000fea0003800200 */
.L_x_0:
[----:B------:R-:W-:Y:S01]  /*2710*/  ISETP.NE.AND P0, PT, R5, RZ, PT ;  /* 0x000000ff0500720c */ /* 0x000fe20003f05270 */
[----:B------:R-:W-:-:S12]  /*2720*/  BSSY.RECONVERGENT B0, `(.L_x_11) ;  /* 0x0000258000007945 */ /* 0x000fd80003800200 */
[----:B------:R-:W-:Y:S05]  /*2730*/  @!P0 BRA `(.L_x_12) ;  /* 0x0000002400588947 */ /* 0x000fea0003800000 */
[----:B------:R-:W-:Y:S02]  /*2740*/  IMAD.MOV.U32 R12, RZ, RZ, RZ ;  /* 0x000000ffff0c7224 */ /* 0x000fe400078e00ff */
[----:B------:R-:W-:Y:S02]  /*2750*/  IMAD.MOV.U32 R13, RZ, RZ, R5 ;  /* 0x000000ffff0d7224 */ /* 0x000fe400078e0005 */
[----:B------:R-:W-:-:S07]  /*2760*/  IMAD.MOV.U32 R14, RZ, RZ, RZ ;  /* 0x000000ffff0e7224 */ /* 0x000fce00078e00ff */
.L_x_21:
[----:B-1----:R-:W-:Y:S01]  /*2770*/  LOP3.LUT R2, R13, 0x3, RZ, 0xc0, !PT ;  /* 0x000000030d027812 */ /* 0x002fe200078ec0ff */
[----:B------:R-:W-:Y:S03]  /*2780*/  BSSY.RECONVERGENT B1, `(.L_x_13) ;  /* 0x000024b000017945 */ /* 0x000fe60003800200 */
[----:B------:R-:W-:-:S04]  /*2790*/  ISETP.NE.U32.AND P0, PT, R2, RZ, PT ;  /* 0x000000ff0200720c */ /* 0x000fc80003f05070 */
[----:B------:R-:W-:-:S13]  /*27a0*/  ISETP.NE.AND.EX P0, PT, RZ, RZ, PT, P0 ;  /* 0x000000ffff00720c */ /* 0x000fda0003f05300 */
[----:B------:R-:W-:Y:S05]  /*27b0*/  @!P0 BRA `(.L_x_14) ;  /* 0x00000024001c8947 */ /* 0x000fea0003800000 */
[----:B------:R-:W1:Y:S01]  /*27c0*/  LDC.64 R10, c[0x4][0x8] ;  /* 0x01000200ff0a7b82 */ /* 0x000e620000000a00 */
[----:B------:R-:W-:Y:S01]  /*27d0*/  UMOV UR4, URZ ;  /* 0x000000ff00047c82 */ /* 0x000fe20008000000 */
[----:B------:R-:W-:Y:S01]  /*27e0*/  UMOV UR5, URZ ;  /* 0x000000ff00057c82 */ /* 0x000fe20008000000 */
[----:B------:R-:W-:Y:S02]  /*27f0*/  IMAD.MOV.U32 R15, RZ, RZ, RZ ;  /* 0x000000ffff0f7224 */ /* 0x000fe400078e00ff */
[----:B0-----:R-:W-:Y:S02]  /*2800*/  IMAD.MOV.U32 R8, RZ, RZ, RZ ;  /* 0x000000ffff087224 */ /* 0x001fe400078e00ff */
[----:B------:R-:W-:Y:S02]  /*2810*/  IMAD.MOV.U32 R7, RZ, RZ, RZ ;  /* 0x000000ffff077224 */ /* 0x000fe400078e00ff */
[----:B------:R-:W-:Y:S02]  /*2820*/  IMAD.MOV.U32 R3, RZ, RZ, RZ ;  /* 0x000000ffff037224 */ /* 0x000fe400078e00ff */
[----:B------:R-:W-:-:S02]  /*2830*/  IMAD.U32 R9, RZ, RZ, UR4 ;  /* 0x00000004ff097e24 */ /* 0x000fc4000f8e00ff */
[----:B------:R-:W-:Y:S02]  /*2840*/  IMAD.U32 R6, RZ, RZ, UR5 ;  /* 0x00000005ff067e24 */ /* 0x000fe4000f8e00ff */
[----:B-1----:R-:W-:-:S07]  /*2850*/  IMAD.WIDE.U32 R10, R12, 0xc80, R10 ;  /* 0x00000c800c0a7825 */ /* 0x002fce00078e000a */
.L_x_16:
[----:B------:R-:W-:-:S06]  /*2860*/  IMAD R2, R15, 0x4, R4 ;  /* 0x000000040f027824 */ /* 0x000fcc00078e0204 */
[----:B------:R-:W5:Y:S01]  /*2870*/  LDL R2, [R2+0x4] ;  /* 0x0000040002027983 */ /* 0x000f620000100800 */
[----:B------:R-:W-:-:S05]  /*2880*/  UMOV UR4, URZ ;  /* 0x000000ff00047c82 */ /* 0x000fca0008000000 */
.L_x_15:
        /* <DEDUP_REMOVED lines=183> */
[----:B-1----:R-:W-:Y:S05]  /*3400*/  @!P0 BRA `(.L_x_14) ;  /* 0x0000001800088947 */ /* 0x002fea0003800000 */
        /* <DEDUP_REMOVED lines=8> */
.L_x_18:
[----:B------:R-:W-:-:S06]  /*3490*/  IMAD R2, R15, 0x4, R4 ;  /* 0x000000040f027824 */ /* 0x000fcc00078e0204 */
[----:B------:R-:W5:Y:S01]  /*34a0*/  LDL R2, [R2+0x4] ;  /* 0x0000040002027983 */ /* 0x000f620000100800 */
[----:B------:R-:W-:-:S05]  /*34b0*/  UMOV UR4, URZ ;  /* 0x000000ff00047c82 */ /* 0x000fca0008000000 */
.L_x_17:
        /* <DEDUP_REMOVED lines=183> */
[----:B-1----:R-:W-:Y:S05]  /*4030*/  @P0 BRA `(.L_x_14) ;  /* 0x0000000800fc0947 */ /* 0x002fea0003800000 */
        /* <DEDUP_REMOVED lines=8> */
.L_x_20:
[----:B------:R-:W-:-:S06]  /*40c0*/  IMAD R2, R15, 0x4, R4 ;  /* 0x000000040f027824 */ /* 0x000fcc00078e0204 */
[----:B------:R-:W5:Y:S01]  /*40d0*/  LDL R2, [R2+0x4] ;  /* 0x0000040002027983 */ /* 0x000f620000100800 */
[----:B------:R-:W-:-:S05]  /*40e0*/  UMOV UR4, URZ ;  /* 0x000000ff00047c82 */ /* 0x000fca0008000000 */
.L_x_19:
        /* <DEDUP_REMOVED lines=180> */
.L_x_14:
[----:B------:R-:W-:Y:S05]  /*4c30*/  BSYNC.RECONVERGENT B1 ;  /* 0x0000000000017941 */ /* 0x000fea0003800200 */
.L_x_13:
[C---:B------:R-:W-:Y:S01]  /*4c40*/  ISETP.GT.U32.AND P0, PT, R13.reuse, 0x3, PT ;  /* 0x000000030d00780c */ /* 0x040fe20003f04070 */
[----:B------:R-:W-:Y:S01]  /*4c50*/  VIADD R12, R12, 0x1 ;  /* 0x000000010c0c7836 */ /* 0x000fe20000000000 */
[--C-:B------:R-:W-:Y:S02]  /*4c60*/  SHF.R.U64 R13, R13, 0x2, R14.reuse ;  /* 0x000000020d0d7819 */ /* 0x100fe4000000120e */
[----:B------:R-:W-:Y:S02]  /*4c70*/  ISETP.GT.U32.AND.EX P0, PT, R14, RZ, PT, P0 ;  /* 0x000000ff0e00720c */ /* 0x000fe40003f04100 */
[----:B------:R-:W-:-:S11]  /*4c80*/  SHF.R.U32.HI R14, RZ, 0x2, R14 ;  /* 0x00000002ff0e7819 */ /* 0x000fd6000001160e */
[----:B------:R-:W-:Y:S05]  /*4c90*/  @P0 BRA `(.L_x_21) ;  /* 0xffffffd800b40947 */ /* 0x000fea000383ffff */
.L_x_12:
[----:B------:R-:W-:Y:S05]  /*4ca0*/  BSYNC.RECONVERGENT B0 ;  /* 0x0000000000007941 */ /* 0x000fea0003800200 */
.L_x_11:
[----:B------:R-:W2:Y:S01]  /*4cb0*/  LDC R10, c[0x0][0x3a4] ;  /* 0x0000e900ff0a7b82 */ /* 0x000ea20000000800 */
[----:B-1----:R-:W-:Y:S01]  /*4cc0*/  SHF.R.U32.HI R2, RZ, 0x2, R3 ;  /* 0x00000002ff027819 */ /* 0x002fe20000011603 */
[----:B------:R-:W1:Y:S01]  /*4cd0*/  LDCU UR4, c[0x0][0x3a0] ;  /* 0x00007400ff0477ac */ /* 0x000e620008000800 */
[----:B0-----:R-:W-:Y:S02]  /*4ce0*/  SHF.R.U32.HI R7, RZ, 0x2, R6 ;  /* 0x00000002ff077819 */ /* 0x001fe40000011606 */
[----:B------:R-:W-:Y:S01]  /*4cf0*/  LOP3.LUT R2, R2, R3, RZ, 0x3c, !PT ;  /* 0x0000000302027212 */ /* 0x000fe200078e3cff */
[----:B------:R-:W-:Y:S01]  /*4d00*/  IMAD.SHL.U32 R3, R9, 0x10, RZ ;  /* 0x0000001009037824 */ /* 0x000fe200078e00ff */
[----:B------:R-:W-:-:S03]  /*4d10*/  LOP3.LUT R7, R7, R6, RZ, 0x3c, !PT ;  /* 0x0000000607077212 */ /* 0x000fc600078e3cff */
[----:B------:R-:W-:-:S05]  /*4d20*/  IMAD.SHL.U32 R4, R2, 0x2, RZ ;  /* 0x0000000202047824 */ /* 0x000fca00078e00ff */
[----:B------:R-:W-:Y:S01]  /*4d30*/  LOP3.LUT R4, R2, R4, R3, 0x96, !PT ;  /* 0x0000000402047212 */ /* 0x000fe200078e9603 */
[----:B------:R-:W-:Y:S02]  /*4d40*/  IMAD.MOV.U32 R2, RZ, RZ, -0x266e14b1 ;  /* 0xd991eb4fff027424 */ /* 0x000fe400078e00ff */
[----:B------:R-:W-:Y:S01]  /*4d50*/  IMAD.SHL.U32 R3, R7, 0x2, RZ ;  /* 0x0000000207037824 */ /* 0x000fe200078e00ff */
[----:B------:R-:W-:Y:S02]  /*4d60*/  LOP3.LUT R9, R4, R9, RZ, 0x3c, !PT ;  /* 0x0000000904097212 */ /* 0x000fe400078e3cff */
[C---:B--2---:R-:W-:Y:S02]  /*4d70*/  LOP3.LUT R8, R10.reuse, 0xaad26b49, RZ, 0x3c, !PT ;  /* 0xaad26b490a087812 */ /* 0x044fe400078e3cff */
[----:B------:R-:W-:-:S03]  /*4d80*/  ISETP.GT.AND P0, PT, R10, -0x1, PT ;  /* 0xffffffff0a00780c */ /* 0x000fc60003f04270 */
[----:B------:R-:W-:Y:S01]  /*4d90*/  IMAD R8, R8, 0x4182bed5, RZ ;  /* 0x4182bed508087824 */ /* 0x000fe200078e02ff */
[----:B------:R-:W-:Y:S01]  /*4da0*/  SEL R11, R2, 0x8bf16996, P0 ;  /* 0x8bf16996020b7807 */ /* 0x000fe20000000000 */
[----:B------:R-:W-:-:S03]  /*4db0*/  IMAD.SHL.U32 R2, R9, 0x10, RZ ;  /* 0x0000001009027824 */ /* 0x000fc600078e00ff */
[----:B------:R-:W-:Y:S02]  /*4dc0*/  IADD3 R8, PT, PT, R11, 0x64f0c9, R8 ;  /* 0x0064f0c90b087810 */ /* 0x000fe40007ffe008 */
[----:B------:R-:W-:-:S03]  /*4dd0*/  LOP3.LUT R4, R7, R3, R2, 0x96, !PT ;  /* 0x0000000307047212 */ /* 0x000fc600078e9602 */
[----:B------:R-:W-:Y:S01]  /*4de0*/  IMAD R2, R5, 0x587c5, R8 ;  /* 0x000587c505027824 */ /* 0x000fe200078e0208 */
[----:B------:R-:W-:-:S04]  /*4df0*/  LOP3.LUT R3, R4, R9, RZ, 0x3c, !PT ;  /* 0x0000000904037212 */ /* 0x000fc800078e3cff */
[----:B------:R-:W-:-:S05]  /*4e00*/  IADD3 R3, PT, PT, R2, 0xb0f8a, R3 ;  /* 0x000b0f8a02037810 */ /* 0x000fca0007ffe003 */
[----:B------:R-:W-:-:S05]  /*4e10*/  IMAD.HI.U32 R4, R3, 0x51eb851f, RZ ;  /* 0x51eb851f03047827 */ /* 0x000fca00078e00ff */
[----:B------:R-:W-:-:S05]  /*4e20*/  SHF.R.U32.HI R4, RZ, 0x5, R4 ;  /* 0x00000005ff047819 */ /* 0x000fca0000011604 */
[----:B------:R-:W-:-:S05]  /*4e30*/  IMAD R4, R4, -0x64, R3 ;  /* 0xffffff9c04047824 */ /* 0x000fca00078e0203 */
[----:B-1----:R-:W-:-:S13]  /*4e40*/  ISETP.GE.U32.AND P0, PT, R4, UR4, PT ;  /* 0x0000000404007c0c */ /* 0x002fda000bf06070 */
[----:B------:R-:W-:Y:S05]  /*4e50*/  @P0 EXIT ;  /* 0x000000000000094d */ /* 0x000fea0003800000 */
[----:B------:R-:W0:Y:S01]  /*4e60*/  LDCU UR4, c[0x0][0x398] ;  /* 0x00007300ff0477ac */ /* 0x000e220008000800 */
[----:B------:R-:W-:Y:S01]  /*4e70*/  IADD3 R3, PT, PT, R2, 0x587c5, R9 ;  /* 0x000587c502037810 */ /* 0x000fe20007ffe009 */
[----:B------:R-:W1:Y:S03]  /*4e80*/  LDCU.128 UR8, c[0x0][0x380] ;  /* 0x00007000ff0877ac */ /* 0x000e660008000c00 */
[----:B------:R-:W-:Y:S01]  /*4e90*/  LOP3.LUT R3, R3, 0x1, RZ, 0xc0, !PT ;  /* 0x0000000103037812 */ /* 0x000fe200078ec0ff */
[----:B------:R-:W2:Y:S04]  /*4ea0*/  LDCU.64 UR12, c[0x0][0x390] ;  /* 0x00007200ff0c77ac */ /* 0x000ea80008000a00 */
[----:B------:R-:W-:-:S05]  /*4eb0*/  IMAD.MOV R9, RZ, RZ, -R3 ;  /* 0x000000ffff097224 */ /* 0x000fca00078e0a03 */
[----:B------:R-:W-:Y:S01]  /*4ec0*/  PRMT R9, R9, 0x7710, RZ ;  /* 0x0000771009097816 */ /* 0x000fe200000000ff */
[----:B0-----:R-:W-:-:S05]  /*4ed0*/  IMAD R0, R5, UR4, R0 ;  /* 0x0000000405007c24 */ /* 0x001fca000f8e0200 */
[C---:B-1----:R-:W-:Y:S02]  /*4ee0*/  IADD3 R2, P0, PT, R0.reuse, UR8, RZ ;  /* 0x0000000800027c10 */ /* 0x042fe4000ff1e0ff */
[----:B------:R-:W-:Y:S02]  /*4ef0*/  SHF.R.S32.HI R7, RZ, 0x1f, R0 ;  /* 0x0000001fff077819 */ /* 0x000fe40000011400 */
[C---:B------:R-:W-:Y:S02]  /*4f00*/  IADD3 R4, P1, PT, R0.reuse, UR10, RZ ;  /* 0x0000000a00047c10 */ /* 0x040fe4000ff3e0ff */
[----:B--2---:R-:W-:Y:S02]  /*4f10*/  IADD3 R6, P2, PT, R0, UR12, RZ ;  /* 0x0000000c00067c10 */ /* 0x004fe4000ff5e0ff */
[C---:B------:R-:W-:Y:S02]  /*4f20*/  IADD3.X R3, PT, PT, R7.reuse, UR9, RZ, P0, !PT ;  /* 0x0000000907037c10 */ /* 0x040fe400087fe4ff */
[----:B------:R-:W-:-:S02]  /*4f30*/  IADD3.X R5, PT, PT, R7, UR11, RZ, P1, !PT ;  /* 0x0000000b07057c10 */ /* 0x000fc40008ffe4ff */
[----:B------:R-:W-:Y:S01]  /*4f40*/  IADD3.X R7, PT, PT, R7, UR13, RZ, P2, !PT ;  /* 0x0000000d07077c10 */ /* 0x000fe200097fe4ff */
[----:B------:R-:W-:Y:S04]  /*4f50*/  STG.E.U8 desc[UR6][R2.64], R9 ;  /* 0x0000000902007986 */ /* 0x000fe8000c101106 */
[----:B------:R-:W-:Y:S04]  /*4f60*/  STG.E.U8 desc[UR6][R4.64], R9 ;  /* 0x0000000904007986 */ /* 0x000fe8000c101106 */
[----:B------:R-:W-:Y:S01]  /*4f70*/  STG.E.U8 desc[UR6][R6.64], R9 ;  /* 0x0000000906007986 */ /* 0x000fe2000c101106 */
[----:B------:R-:W-:Y:S05]  /*4f80*/  EXIT ;  /* 0x000000000000794d */ /* 0x000fea0003800000 */
.L_x_22:
[----:B------:R-:W-:-:S00]  /*4f90*/  BRA `(.L_x_22) ;  /* 0xfffffffc00fc7947 */ /* 0x000fc0000383ffff */
[----:B------:R-:W-:-:S00]  /*4fa0*/  NOP ;  /* 0x0000000000007918 */ /* 0x000fc00000000000 */
        /* <DEDUP_REMOVED lines=13> */
.L_x_220:


//--------------------- .text._Z10Scaling_opPhS_S_S_S_S_mmfmm --------------------------
	.section	.text._Z10Scaling_opPhS_S_S_S_S_mmfmm,"ax",@progbits
	.align	128
        .global         _Z10Scaling_opPhS_S_S_S_S_mmfmm
        .type           _Z10Scaling_opPhS_S_S_S_S_mmfmm,@function
        .size           _Z10Scaling_opPhS_S_S_S_S_mmfmm,(.L_x_214 - _Z10Scaling_opPhS_S_S_S_S_mmfmm)
        .other          _Z10Scaling_opPhS_S_S_S_S_mmfmm,@"STO_CUDA_ENTRY STV_DEFAULT"
_Z10Scaling_opPhS_S_S_S_S_mmfmm:
.text._Z10Scaling_opPhS_S_S_S_S_mmfmm:
[----:B------:R-:W-:Y:S01]  /*0000*/  LDC R1, c[0x0][0x37c] ;  /* 0x0000df00ff017b82 */ /* 0x000fe20000000800 */
[----:B------:R-:W0:Y:S07]  /*0010*/  S2R R0, SR_TID.X ;  /* 0x0000000000007919 */ /* 0x000e2e0000002100 */
[----:B------:R-:W1:Y:S01]  /*0020*/  LDC R8, c[0x0][0x3c0] ;  /* 0x0000f000ff087b82 */ /* 0x000e620000000800 */
[----:B------:R-:W2:Y:S01]  /*0030*/  LDCU.64 UR6, c[0x0][0x3b8] ;  /* 0x00007700ff0677ac */ /* 0x000ea20008000a00 */
[----:B------:R-:W-:Y:S01]  /*0040*/  BSSY.RECONVERGENT B0, `(.L_x_23) ;  /* 0x000001b000007945 */ /* 0x000fe20003800200 */
[----:B------:R-:W3:Y:S05]  /*0050*/  S2R R4, SR_TID.Y ;  /* 0x0000000000047919 */ /* 0x000eea0000002200 */
[----:B------:R-:W0:Y:S08]  /*0060*/  S2UR UR4, SR_CTAID.X ;  /* 0x00000000000479c3 */ /* 0x000e300000002500 */
[----:B------:R-:W0:Y:S01]  /*0070*/  LDC R3, c[0x0][0x360] ;  /* 0x0000d800ff037b82 */ /* 0x000e220000000800 */
[----:B--2---:R-:W2:Y:S07]  /*0080*/  I2F.U64 R5, UR6 ;  /* 0x0000000600057d12 */ /* 0x004eae0008301000 */
[----:B------:R-:W3:Y:S01]  /*0090*/  S2UR UR5, SR_CTAID.Y ;  /* 0x00000000000579c3 */ /* 0x000ee20000002600 */
[----:B-1----:R-:W1:Y:S07]  /*00a0*/  MUFU.RCP R6, R8 ;  /* 0x0000000800067308 */ /* 0x002e6e0000001000 */
[----:B------:R-:W3:Y:S01]  /*00b0*/  LDC R7, c[0x0][0x364] ;  /* 0x0000d900ff077b82 */ /* 0x000ee20000000800 */
[----:B0-----:R-:W-:-:S02]  /*00c0*/  IMAD R0, R3, UR4, R0 ;  /* 0x0000000403007c24 */ /* 0x001fc4000f8e0200 */
[----:B-1----:R-:W-:-:S03]  /*00d0*/  FFMA R9, R6, -R8, 1 ;  /* 0x3f80000006097423 */ /* 0x002fc60000000808 */
[----:B------:R-:W-:Y:S02]  /*00e0*/  I2FP.F32.U32 R2, R0 ;  /* 0x0000000000027245 */ /* 0x000fe40000201000 */
[----:B------:R-:W0:Y:S01]  /*00f0*/  LDC R0, c[0x0][0x3c0] ;  /* 0x0000f000ff007b82 */ /* 0x000e220000000800 */
[----:B------:R-:W-:Y:S02]  /*0100*/  FFMA R6, R6, R9, R6 ;  /* 0x0000000906067223 */ /* 0x000fe40000000006 */
[----:B------:R-:W-:-:S04]  /*0110*/  FADD R3, R2, -800 ;  /* 0xc448000002037421 */ /* 0x000fc80000000000 */
[----:B------:R-:W1:Y:S01]  /*0120*/  FCHK P0, R3, R8 ;  /* 0x0000000803007302 */ /* 0x000e620000000000 */
[----:B---3--:R-:W-:-:S05]  /*0130*/  IMAD R4, R7, UR5, R4 ;  /* 0x0000000507047c24 */ /* 0x008fca000f8e0204 */
[----:B------:R-:W-:-:S05]  /*0140*/  I2FP.F32.U32 R7, R4 ;  /* 0x0000000400077245 */ /* 0x000fca0000201000 */
[----:B--2---:R-:W-:Y:S01]  /*0150*/  FFMA R4, R7, R5, R2 ;  /* 0x0000000507047223 */ /* 0x004fe20000000002 */
[----:B------:R-:W-:-:S04]  /*0160*/  FFMA R5, R3, R6, RZ ;  /* 0x0000000603057223 */ /* 0x000fc800000000ff */
[----:B------:R-:W-:Y:S01]  /*0170*/  FFMA R2, R5, -R8, R3 ;  /* 0x8000000805027223 */ /* 0x000fe20000000003 */
[----:B------:R-:W2:Y:S03]  /*0180*/  F2I.TRUNC.NTZ R4, R4 ;  /* 0x0000000400047305 */ /* 0x000ea6000020f100 */
[----:B------:R-:W-:Y:S01]  /*0190*/  FFMA R5, R6, R2, R5 ;  /* 0x0000000206057223 */ /* 0x000fe20000000005 */
[----:B------:R-:W-:Y:S01]  /*01a0*/  FADD R2, R7, -800 ;  /* 0xc448000007027421 */ /* 0x000fe20000000000 */
[----:B01----:R-:W-:Y:S06]  /*01b0*/  @!P0 BRA `(.L_x_24) ;  /* 0x00000000000c8947 */ /* 0x003fec0003800000 */
[----:B------:R-:W-:-:S07]  /*01c0*/  MOV R6, 0x1e0 ;  /* 0x000001e000067802 */ /* 0x000fce0000000f00 */
[----:B--2---:R-:W-:Y:S05]  /*01d0*/  CALL.REL.NOINC `($__internal_0_$__cuda_sm3x_div_rn_noftz_f32_slowpath) ;  /* 0x0000000800287944 */ /* 0x004fea0003c00000 */
[----:B------:R-:W-:-:S07]  /*01e0*/  IMAD.MOV.U32 R5, RZ, RZ, R3 ;  /* 0x000000ffff057224 */ /* 0x000fce00078e0003 */
.L_x_24:
[----:B------:R-:W-:Y:S05]  /*01f0*/  BSYNC.RECONVERGENT B0 ;  /* 0x0000000000007941 */ /* 0x000fea0003800200 */
.L_x_23:
[----:B------:R-:W0:Y:S01]  /*0200*/  LDC R3, c[0x0][0x3c0] ;  /* 0x0000f000ff037b82 */ /* 0x000e220000000800 */
[----:B------:R-:W-:Y:S01]  /*0210*/  BSSY.RECONVERGENT B0, `(.L_x_25) ;  /* 0x000000d000007945 */ /* 0x000fe20003800200 */
[----:B0-----:R-:W0:Y:S08]  /*0220*/  MUFU.RCP R6, R3 ;  /* 0x0000000300067308 */ /* 0x001e300000001000 */
[----:B------:R-:W1:Y:S01]  /*0230*/  FCHK P0, R2, R3 ;  /* 0x0000000302007302 */ /* 0x000e620000000000 */
[----:B0-----:R-:W-:-:S04]  /*0240*/  FFMA R7, R6, -R3, 1 ;  /* 0x3f80000006077423 */ /* 0x001fc80000000803 */
[----:B------:R-:W-:-:S04]  /*0250*/  FFMA R8, R6, R7, R6 ;  /* 0x0000000706087223 */ /* 0x000fc80000000006 */
[----:B------:R-:W-:-:S04]  /*0260*/  FFMA R7, R2, R8, RZ ;  /* 0x0000000802077223 */ /* 0x000fc800000000ff */
[----:B------:R-:W-:-:S04]  /*0270*/  FFMA R6, R7, -R3, R2 ;  /* 0x8000000307067223 */ /* 0x000fc80000000002 */
[----:B------:R-:W-:Y:S01]  /*0280*/  FFMA R7, R8, R6, R7 ;  /* 0x0000000608077223 */ /* 0x000fe20000000007 */
[----:B-1----:R-:W-:Y:S06]  /*0290*/  @!P0 BRA `(.L_x_26) ;  /* 0x0000000000108947 */ /* 0x002fec0003800000 */
[----:B------:R-:W-:Y:S01]  /*02a0*/  IMAD.MOV.U32 R3, RZ, RZ, R2 ;  /* 0x000000ffff037224 */ /* 0x000fe200078e0002 */
[----:B------:R-:W-:-:S07]  /*02b0*/  MOV R6, 0x2d0 ;  /* 0x000002d000067802 */ /* 0x000fce0000000f00 */
[----:B--2---:R-:W-:Y:S05]  /*02c0*/  CALL.REL.NOINC `($__internal_0_$__cuda_sm3x_div_rn_noftz_f32_slowpath) ;  /* 0x0000000400ec7944 */ /* 0x004fea0003c00000 */
[----:B------:R-:W-:-:S07]  /*02d0*/  IMAD.MOV.U32 R7, RZ, RZ, R3 ;  /* 0x000000ffff077224 */ /* 0x000fce00078e0003 */
.L_x_26:
[----:B------:R-:W-:Y:S05]  /*02e0*/  BSYNC.RECONVERGENT B0 ;  /* 0x0000000000007941 */ /* 0x000fea0003800200 */
.L_x_25:
[----:B------:R-:W0:Y:S01]  /*02f0*/  LDCU.64 UR4, c[0x0][0x3d0] ;  /* 0x00007a00ff0477ac */ /* 0x000e220008000a00 */
[----:B------:R-:W1:Y:S01]  /*0300*/  LDCU.64 UR6, c[0x0][0x3c8] ;  /* 0x00007900ff0677ac */ /* 0x000e620008000a00 */
[----:B0-----:R-:W-:Y:S02]  /*0310*/  USHF.R.U64 UR10, UR4, 0x1, UR5 ;  /* 0x00000001040a7899 */ /* 0x001fe40008001205 */
[----:B------:R-:W-:Y:S02]  /*0320*/  USHF.R.U32.HI UR11, URZ, 0x1, UR5 ;  /* 0x00000001ff0b7899 */ /* 0x000fe40008011605 */
[----:B-1----:R-:W-:Y:S02]  /*0330*/  USHF.R.U64 UR8, UR6, 0x1, UR7 ;  /* 0x0000000106087899 */ /* 0x002fe40008001207 */
[----:B------:R-:W-:Y:S02]  /*0340*/  USHF.R.U32.HI UR9, URZ, 0x1, UR7 ;  /* 0x00000001ff097899 */ /* 0x000fe40008011607 */
[----:B------:R-:W-:-:S03]  /*0350*/  UIADD3 UR4, UP0, UPT, UR4, -0x1, URZ ;  /* 0xffffffff04047890 */ /* 0x000fc6000ff1e0ff */
[----:B------:R-:W0:Y:S01]  /*0360*/  I2F.U64 R2, UR10 ;  /* 0x0000000a00027d12 */ /* 0x000e220008301000 */
[----:B------:R-:W-:Y:S02]  /*0370*/  UIADD3.X UR5, UPT, UPT, UR5, -0x1, URZ, UP0, !UPT ;  /* 0xffffffff05057890 */ /* 0x000fe400087fe4ff */
[----:B------:R-:W-:-:S04]  /*0380*/  UIADD3 UR6, UP0, UPT, UR6, -0x1, URZ ;  /* 0xffffffff06067890 */ /* 0x000fc8000ff1e0ff */
[----:B------:R-:W-:Y:S01]  /*0390*/  UIADD3.X UR7, UPT, UPT, UR7, -0x1, URZ, UP0, !UPT ;  /* 0xffffffff07077890 */ /* 0x000fe200087fe4ff */
[----:B------:R-:W1:Y:S01]  /*03a0*/  I2F.U64 R0, UR8 ;  /* 0x0000000800007d12 */ /* 0x000e620008301000 */
[----:B------:R-:W-:-:S04]  /*03b0*/  IMAD.U32 R3, RZ, RZ, UR5 ;  /* 0x00000005ff037e24 */ /* 0x000fc8000f8e00ff */
[----:B------:R-:W-:Y:S02]  /*03c0*/  IMAD.U32 R11, RZ, RZ, UR7 ;  /* 0x00000007ff0b7e24 */ /* 0x000fe4000f8e00ff */
[----:B0-----:R-:W-:-:S04]  /*03d0*/  FADD R6, R2, R7 ;  /* 0x0000000702067221 */ /* 0x001fc80000000000 */
[----:B------:R-:W0:Y:S01]  /*03e0*/  F2I.TRUNC.NTZ R9, R6 ;  /* 0x0000000600097305 */ /* 0x000e22000020f100 */
[----:B-1----:R-:W-:-:S07]  /*03f0*/  FADD R0, R0, R5 ;  /* 0x0000000500007221 */ /* 0x002fce0000000000 */
[----:B------:R-:W1:Y:S01]  /*0400*/  F2I.TRUNC.NTZ R2, R0 ;  /* 0x0000000000027305 */ /* 0x000e62000020f100 */
[----:B0-----:R-:W-:Y:S01]  /*0410*/  ISETP.LT.U32.AND P0, PT, R9, UR4, PT ;  /* 0x0000000409007c0c */ /* 0x001fe2000bf01070 */
[----:B------:R-:W0:Y:S01]  /*0420*/  LDCU.64 UR4, c[0x0][0x358] ;  /* 0x00006b00ff0477ac */ /* 0x000e220008000a00 */
[----:B------:R-:W-:-:S04]  /*0430*/  SHF.R.S32.HI R8, RZ, 0x1f, R9 ;  /* 0x0000001fff087819 */ /* 0x000fc80000011409 */
[----:B------:R-:W-:Y:S02]  /*0440*/  ISETP.GT.U32.AND.EX P0, PT, R3, R8, PT, P0 ;  /* 0x000000080300720c */ /* 0x000fe40003f04100 */
[----:B-1----:R-:W-:Y:S02]  /*0450*/  ISETP.GE.U32.AND P1, PT, R2, UR6, PT ;  /* 0x0000000602007c0c */ /* 0x002fe4000bf26070 */
[----:B------:R-:W-:-:S04]  /*0460*/  SHF.R.S32.HI R3, RZ, 0x1f, R2 ;  /* 0x0000001fff037819 */ /* 0x000fc80000011402 */
[----:B------:R-:W-:-:S13]  /*0470*/  ISETP.LE.U32.OR.EX P0, PT, R11, R3, !P0, P1 ;  /* 0x000000030b00720c */ /* 0x000fda0004703510 */
[----:B0-----:R-:W-:Y:S05]  /*0480*/  @P0 BRA `(.L_x_27) ;  /* 0x0000000400480947 */ /* 0x001fea0003800000 */
[----:B------:R-:W0:Y:S01]  /*0490*/  LDCU.64 UR6, c[0x0][0x3b0] ;  /* 0x00007600ff0677ac */ /* 0x000e220008000a00 */
[----:B------:R-:W1:Y:S01]  /*04a0*/  LDCU.128 UR8, c[0x0][0x380] ;  /* 0x00007000ff0877ac */ /* 0x000e620008000c00 */
[----:B------:R-:W3:Y:S01]  /*04b0*/  FRND.FLOOR R6, R5 ;  /* 0x0000000500067307 */ /* 0x000ee20000205000 */
[----:B------:R-:W4:Y:S01]  /*04c0*/  LDCU.128 UR12, c[0x0][0x390] ;  /* 0x00007200ff0c77ac */ /* 0x000f220008000c00 */
[----:B0-----:R-:W-:Y:S02]  /*04d0*/  IMAD R0, R8, UR6, RZ ;  /* 0x0000000608007c24 */ /* 0x001fe4000f8e02ff */
[----:B------:R-:W-:-:S04]  /*04e0*/  IMAD.WIDE.U32 R2, R9, UR6, R2 ;  /* 0x0000000609027c25 */ /* 0x000fc8000f8e0002 */
[----:B------:R-:W-:Y:S01]  /*04f0*/  IMAD R9, R9, UR7, R0 ;  /* 0x0000000709097c24 */ /* 0x000fe2000f8e0200 */
[----:B-1----:R-:W-:-:S03]  /*0500*/  IADD3 R10, P0, PT, R2, UR8, RZ ;  /* 0x00000008020a7c10 */ /* 0x002fc6000ff1e0ff */
[----:B------:R-:W-:Y:S01]  /*0510*/  IMAD.IADD R0, R3, 0x1, R9 ;  /* 0x0000000103007824 */ /* 0x000fe200078e0209 */
[----:B------:R-:W-:-:S04]  /*0520*/  IADD3 R8, P1, PT, R10, UR6, RZ ;  /* 0x000000060a087c10 */ /* 0x000fc8000ff3e0ff */
[----:B------:R-:W-:-:S04]  /*0530*/  IADD3.X R11, PT, PT, R0, UR9, RZ, P0, !PT ;  /* 0x00000009000b7c10 */ /* 0x000fc800087fe4ff */
[----:B------:R-:W-:Y:S01]  /*0540*/  IADD3.X R9, PT, PT, R11, UR7, RZ, P1, !PT ;  /* 0x000000070b097c10 */ /* 0x000fe20008ffe4ff */
[----:B------:R-:W5:Y:S04]  /*0550*/  LDG.E.U8 R14, desc[UR4][R10.64+0x1] ;  /* 0x000001040a0e7981 */ /* 0x000f68000c1e1100 */
[----:B------:R-:W2:Y:S04]  /*0560*/  LDG.E.U8 R16, desc[UR4][R8.64+0x1] ;  /* 0x0000010408107981 */ /* 0x000ea8000c1e1100 */
[----:B------:R-:W4:Y:S04]  /*0570*/  LDG.E.U8 R15, desc[UR4][R8.64] ;  /* 0x00000004080f7981 */ /* 0x000f28000c1e1100 */
[----:B------:R0:W4:Y:S01]  /*0580*/  LDG.E.U8 R13, desc[UR4][R10.64] ;  /* 0x000000040a0d7981 */ /* 0x000122000c1e1100 */
[----:B------:R-:W1:Y:S01]  /*0590*/  FRND.FLOOR R12, R7 ;  /* 0x00000007000c7307 */ /* 0x000e620000205000 */
[----:B---3--:R-:W-:-:S04]  /*05a0*/  FADD R3, -R6, R5 ;  /* 0x0000000506037221 */ /* 0x008fc80000000100 */
[----:B------:R-:W-:Y:S01]  /*05b0*/  FADD R6, -R3, 1 ;  /* 0x3f80000003067421 */ /* 0x000fe20000000100 */
[----:B-1----:R-:W-:-:S04]  /*05c0*/  FADD R5, -R12, R7 ;  /* 0x000000070c057221 */ /* 0x002fc80000000100 */
[----:B------:R-:W-:Y:S01]  /*05d0*/  FADD R7, -R5, 1 ;  /* 0x3f80000005077421 */ /* 0x000fe20000000100 */
[----:B0-----:R-:W-:-:S04]  /*05e0*/  IADD3 R10, P0, PT, R2, UR10, RZ ;  /* 0x0000000a020a7c10 */ /* 0x001fc8000ff1e0ff */
[----:B------:R-:W-:Y:S01]  /*05f0*/  IADD3.X R11, PT, PT, R0, UR11, RZ, P0, !PT ;  /* 0x0000000b000b7c10 */ /* 0x000fe200087fe4ff */
[----:B------:R-:W0:Y:S01]  /*0600*/  LDCU.128 UR8, c[0x0][0x3a0] ;  /* 0x00007400ff0877ac */ /* 0x000e220008000c00 */
[----:B------:R-:W-:Y:S02]  /*0610*/  IADD3 R12, P1, PT, R10, UR6, RZ ;  /* 0x000000060a0c7c10 */ /* 0x000fe4000ff3e0ff */
[----:B-----5:R-:W-:Y:S02]  /*0620*/  I2FP.F32.U32 R14, R14 ;  /* 0x0000000e000e7245 */ /* 0x020fe40000201000 */
[----:B--2---:R-:W-:Y:S02]  /*0630*/  I2FP.F32.U32 R16, R16 ;  /* 0x0000001000107245 */ /* 0x004fe40000201000 */
[----:B----4-:R-:W-:-:S03]  /*0640*/  I2FP.F32.U32 R15, R15 ;  /* 0x0000000f000f7245 */ /* 0x010fc60000201000 */
[C---:B------:R-:W-:Y:S01]  /*0650*/  FMUL R17, R3.reuse, R16 ;  /* 0x0000001003117220 */ /* 0x040fe20000400000 */
[----:B------:R-:W-:Y:S01]  /*0660*/  FMUL R14, R3, R14 ;  /* 0x0000000e030e7220 */ /* 0x000fe20000400000 */
[----:B------:R-:W-:Y:S02]  /*0670*/  I2FP.F32.U32 R13, R13 ;  /* 0x0000000d000d7245 */ /* 0x000fe40000201000 */
[----:B------:R-:W-:-:S03]  /*0680*/  FFMA R8, R6, R15, R17 ;  /* 0x0000000f06087223 */ /* 0x000fc60000000011 */
[----:B------:R-:W-:Y:S01]  /*0690*/  FFMA R14, R13, R6, R14 ;  /* 0x000000060d0e7223 */ /* 0x000fe2000000000e */
[----:B------:R-:W-:-:S04]  /*06a0*/  FMUL R9, R5, R8 ;  /* 0x0000000805097220 */ /* 0x000fc80000400000 */
[----:B------:R-:W-:-:S06]  /*06b0*/  FFMA R9, R14, R7, R9 ;  /* 0x000000070e097223 */ /* 0x000fcc0000000009 */
[----:B------:R-:W1:Y:S01]  /*06c0*/  F2I.U32.TRUNC.NTZ R9, R9 ;  /* 0x0000000900097305 */ /* 0x000e62000020f000 */
[----:B------:R-:W-:Y:S02]  /*06d0*/  SHF.R.S32.HI R8, RZ, 0x1f, R4 ;  /* 0x0000001fff087819 */ /* 0x000fe40000011404 */
[----:B------:R-:W-:Y:S02]  /*06e0*/  IADD3 R14, P0, PT, R4, UR14, RZ ;  /* 0x0000000e040e7c10 */ /* 0x000fe4000ff1e0ff */
[----:B------:R-:W-:Y:S02]  /*06f0*/  IADD3.X R13, PT, PT, R11, UR7, RZ, P1, !PT ;  /* 0x000000070b0d7c10 */ /* 0x000fe40008ffe4ff */
[----:B------:R-:W-:-:S05]  /*0700*/  IADD3.X R15, PT, PT, R8, UR15, RZ, P0, !PT ;  /* 0x0000000f080f7c10 */ /* 0x000fca00087fe4ff */
[----:B-1----:R1:W-:Y:S04]  /*0710*/  STG.E.U8 desc[UR4][R14.64], R9 ;  /* 0x000000090e007986 */ /* 0x0023e8000c101104 */
[----:B------:R-:W2:Y:S04]  /*0720*/  LDG.E.U8 R18, desc[UR4][R12.64+0x1] ;  /* 0x000001040c127981 */ /* 0x000ea8000c1e1100 */
[----:B------:R-:W3:Y:S04]  /*0730*/  LDG.E.U8 R17, desc[UR4][R10.64+0x1] ;  /* 0x000001040a117981 */ /* 0x000ee8000c1e1100 */
[----:B------:R-:W4:Y:S04]  /*0740*/  LDG.E.U8 R19, desc[UR4][R12.64] ;  /* 0x000000040c137981 */ /* 0x000f28000c1e1100 */
[----:B------:R5:W4:Y:S02]  /*0750*/  LDG.E.U8 R16, desc[UR4][R10.64] ;  /* 0x000000040a107981 */ /* 0x000b24000c1e1100 */
[----:B-----5:R-:W-:-:S04]  /*0760*/  IADD3 R10, P1, PT, R2, UR12, RZ ;  /* 0x0000000c020a7c10 */ /* 0x020fc8000ff3e0ff */
[----:B------:R-:W-:Y:S02]  /*0770*/  IADD3.X R11, PT, PT, R0, UR13, RZ, P1, !PT ;  /* 0x0000000d000b7c10 */ /* 0x000fe40008ffe4ff */
[----:B------:R-:W-:-:S04]  /*0780*/  IADD3 R12, P1, PT, R10, UR6, RZ ;  /* 0x000000060a0c7c10 */ /* 0x000fc8000ff3e0ff */
[----:B------:R-:W-:Y:S02]  /*0790*/  IADD3.X R13, PT, PT, R11, UR7, RZ, P1, !PT ;  /* 0x000000070b0d7c10 */ /* 0x000fe40008ffe4ff */
[----:B--2---:R-:W-:Y:S02]  /*07a0*/  I2FP.F32.U32 R20, R18 ;  /* 0x0000001200147245 */ /* 0x004fe40000201000 */
[----:B---3--:R-:W-:-:S03]  /*07b0*/  I2FP.F32.U32 R18, R17 ;  /* 0x0000001100127245 */ /* 0x008fc60000201000 */
[C---:B------:R-:W-:Y:S01]  /*07c0*/  FMUL R21, R3.reuse, R20 ;  /* 0x0000001403157220 */ /* 0x040fe20000400000 */
[----:B----4-:R-:W-:Y:S01]  /*07d0*/  I2FP.F32.U32 R19, R19 ;  /* 0x0000001300137245 */ /* 0x010fe20000201000 */
[----:B------:R-:W-:Y:S01]  /*07e0*/  FMUL R18, R3, R18 ;  /* 0x0000001203127220 */ /* 0x000fe20000400000 */
[----:B------:R-:W-:-:S03]  /*07f0*/  I2FP.F32.U32 R17, R16 ;  /* 0x0000001000117245 */ /* 0x000fc60000201000 */
[C---:B-1----:R-:W-:Y:S02]  /*0800*/  FFMA R14, R6.reuse, R19, R21 ;  /* 0x00000013060e7223 */ /* 0x042fe40000000015 */
[----:B------:R-:W-:Y:S02]  /*0810*/  FFMA R18, R6, R17, R18 ;  /* 0x0000001106127223 */ /* 0x000fe40000000012 */
[----:B------:R-:W-:-:S04]  /*0820*/  FMUL R14, R5, R14 ;  /* 0x0000000e050e7220 */ /* 0x000fc80000400000 */
[----:B------:R-:W-:-:S04]  /*0830*/  FFMA R18, R7, R18, R14 ;  /* 0x0000001207127223 */ /* 0x000fc8000000000e */
[----:B------:R-:W1:Y:S01]  /*0840*/  F2I.U32.TRUNC.NTZ R9, R18 ;  /* 0x0000001200097305 */ /* 0x000e62000020f000 */
[----:B0-----:R-:W-:-:S04]  /*0850*/  IADD3 R14, P0, PT, R4, UR8, RZ ;  /* 0x00000008040e7c10 */ /* 0x001fc8000ff1e0ff */
[----:B------:R-:W-:-:S05]  /*0860*/  IADD3.X R15, PT, PT, R8, UR9, RZ, P0, !PT ;  /* 0x00000009080f7c10 */ /* 0x000fca00087fe4ff */
[----:B-1----:R-:W-:Y:S04]  /*0870*/  STG.E.U8 desc[UR4][R14.64], R9 ;  /* 0x000000090e007986 */ /* 0x002fe8000c101104 */
[----:B------:R-:W2:Y:S04]  /*0880*/  LDG.E.U8 R17, desc[UR4][R12.64+0x1] ;  /* 0x000001040c117981 */ /* 0x000ea8000c1e1100 */
[----:B------:R-:W3:Y:S04]  /*0890*/  LDG.E.U8 R2, desc[UR4][R10.64+0x1] ;  /* 0x000001040a027981 */ /* 0x000ee8000c1e1100 */
[----:B------:R-:W4:Y:S04]  /*08a0*/  LDG.E.U8 R16, desc[UR4][R12.64] ;  /* 0x000000040c107981 */ /* 0x000f28000c1e1100 */
[----:B------:R-:W5:Y:S01]  /*08b0*/  LDG.E.U8 R0, desc[UR4][R10.64] ;  /* 0x000000040a007981 */ /* 0x000f62000c1e1100 */
[----:B------:R-:W-:-:S02]  /*08c0*/  IADD3 R4, P0, PT, R4, UR10, RZ ;  /* 0x0000000a04047c10 */ /* 0x000fc4000ff1e0ff */
[----:B--2---:R-:W-:Y:S02]  /*08d0*/  I2FP.F32.U32 R18, R17 ;  /* 0x0000001100127245 */ /* 0x004fe40000201000 */
[----:B---3--:R-:W-:-:S03]  /*08e0*/  I2FP.F32.U32 R2, R2 ;  /* 0x0000000200027245 */ /* 0x008fc60000201000 */
[C---:B------:R-:W-:Y:S01]  /*08f0*/  FMUL R21, R3.reuse, R18 ;  /* 0x0000001203157220 */ /* 0x040fe20000400000 */
[----:B----4-:R-:W-:Y:S01]  /*0900*/  I2FP.F32.U32 R19, R16 ;  /* 0x0000001000137245 */ /* 0x010fe20000201000 */
[----:B------:R-:W-:Y:S01]  /*0910*/  FMUL R2, R3, R2 ;  /* 0x0000000203027220 */ /* 0x000fe20000400000 */
[----:B-----5:R-:W-:-:S03]  /*0920*/  I2FP.F32.U32 R17, R0 ;  /* 0x0000000000117245 */ /* 0x020fc60000201000 */
[C---:B------:R-:W-:Y:S02]  /*0930*/  FFMA R0, R6.reuse, R19, R21 ;  /* 0x0000001306007223 */ /* 0x040fe40000000015 */
[----:B------:R-:W-:Y:S02]  /*0940*/  FFMA R2, R6, R17, R2 ;  /* 0x0000001106027223 */ /* 0x000fe40000000002 */
[----:B------:R-:W-:-:S04]  /*0950*/  FMUL R0, R5, R0 ;  /* 0x0000000005007220 */ /* 0x000fc80000400000 */
[----:B------:R-:W-:-:S04]  /*0960*/  FFMA R0, R7, R2, R0 ;  /* 0x0000000207007223 */ /* 0x000fc80000000000 */
[----:B------:R-:W0:Y:S01]  /*0970*/  F2I.U32.TRUNC.NTZ R3, R0 ;  /* 0x0000000000037305 */ /* 0x000e22000020f000 */
[----:B------:R-:W-:-:S05]  /*0980*/  IADD3.X R5, PT, PT, R8, UR11, RZ, P0, !PT ;  /* 0x0000000b08057c10 */ /* 0x000fca00087fe4ff */
[----:B0-----:R-:W-:Y:S01]  /*0990*/  STG.E.U8 desc[UR4][R4.64], R3 ;  /* 0x0000000304007986 */ /* 0x001fe2000c101104 */
[----:B------:R-:W-:Y:S05]  /*09a0*/  EXIT ;  /* 0x000000000000794d */ /* 0x000fea0003800000 */
.L_x_27:
[----:B------:R-:W0:Y:S01]  /*09b0*/  LDCU.64 UR6, c[0x0][0x398] ;  /* 0x00007300ff0677ac */ /* 0x000e220008000a00 */
[----:B--2---:R-:W-:Y:S01]  /*09c0*/  SHF.R.S32.HI R0, RZ, 0x1f, R4 ;  /* 0x0000001fff007819 */ /* 0x004fe20000011404 */
[----:B------:R-:W1:Y:S01]  /*09d0*/  LDCU.128 UR8, c[0x0][0x3a0] ;  /* 0x00007400ff0877ac */ /* 0x000e620008000c00 */
[C---:B0-----:R-:W-:Y:S02]  /*09e0*/  IADD3 R2, P0, PT, R4.reuse, UR6, RZ ;  /* 0x0000000604027c10 */ /* 0x041fe4000ff1e0ff */
[C---:B-1----:R-:W-:Y:S02]  /*09f0*/  IADD3 R6, P1, PT, R4.reuse, UR8, RZ ;  /* 0x0000000804067c10 */ /* 0x042fe4000ff3e0ff */
[----:B------:R-:W-:Y:S02]  /*0a00*/  IADD3 R4, P2, PT, R4, UR10, RZ ;  /* 0x0000000a04047c10 */ /* 0x000fe4000ff5e0ff */
[C---:B------:R-:W-:Y:S02]  /*0a10*/  IADD3.X R3, PT, PT, R0.reuse, UR7, RZ, P0, !PT ;  /* 0x0000000700037c10 */ /* 0x040fe400087fe4ff */
[----:B------:R-:W-:-:S02]  /*0a20*/  IADD3.X R7, PT, PT, R0, UR9, RZ, P1, !PT ;  /* 0x0000000900077c10 */ /* 0x000fc40008ffe4ff */
[----:B------:R-:W-:Y:S01]  /*0a30*/  IADD3.X R5, PT, PT, R0, UR11, RZ, P2, !PT ;  /* 0x0000000b00057c10 */ /* 0x000fe200097fe4ff */
[----:B------:R-:W-:Y:S04]  /*0a40*/  STG.E.U8 desc[UR4][R2.64], RZ ;  /* 0x000000ff02007986 */ /* 0x000fe8000c101104 */
[----:B------:R-:W-:Y:S04]  /*0a50*/  STG.E.U8 desc[UR4][R6.64], RZ ;  /* 0x000000ff06007986 */ /* 0x000fe8000c101104 */
[----:B------:R-:W-:Y:S01]  /*0a60*/  STG.E.U8 desc[UR4][R4.64], RZ ;  /* 0x000000ff04007986 */ /* 0x000fe2000c101104 */
[----:B------:R-:W-:Y:S05]  /*0a70*/  EXIT ;  /* 0x000000000000794d */ /* 0x000fea0003800000 */
        .weak           $__internal_0_$__cuda_sm3x_div_rn_noftz_f32_slowpath
        .type           $__internal_0_$__cuda_sm3x_div_rn_noftz_f32_slowpath,@function
        .size           $__internal_0_$__cuda_sm3x_div_rn_noftz_f32_slowpath,(.L_x_214 - $__internal_0_$__cuda_sm3x_div_rn_noftz_f32_slowpath)
$__internal_0_$__cuda_sm3x_div_rn_noftz_f32_slowpath:
[--C-:B------:R-:W-:Y:S01]  /*0a80*/  SHF.R.U32.HI R8, RZ, 0x17, R0.reuse ;  /* 0x00000017ff087819 */ /* 0x100fe20000011600 */
[----:B------:R-:W-:Y:S01]  /*0a90*/  BSSY.RECONVERGENT B1, `(.L_x_28) ;  /* 0x0000063000017945 */ /* 0x000fe20003800200 */
[----:B------:R-:W-:Y:S01]  /*0aa0*/  SHF.R.U32.HI R7, RZ, 0x17, R3 ;  /* 0x00000017ff077819 */ /* 0x000fe20000011603 */
[----:B------:R-:W-:Y:S01]  /*0ab0*/  IMAD.MOV.U32 R10, RZ, RZ, R0 ;  /* 0x000000ffff0a7224 */ /* 0x000fe200078e0000 */
[----:B------:R-:W-:Y:S02]  /*0ac0*/  LOP3.LUT R8, R8, 0xff, RZ, 0xc0, !PT ;  /* 0x000000ff08087812 */ /* 0x000fe400078ec0ff */
[----:B------:R-:W-:-:S03]  /*0ad0*/  LOP3.LUT R13, R7, 0xff, RZ, 0xc0, !PT ;  /* 0x000000ff070d7812 */ /* 0x000fc600078ec0ff */
[----:B------:R-:W-:Y:S02]  /*0ae0*/  VIADD R9, R8, 0xffffffff ;  /* 0xffffffff08097836 */ /* 0x000fe40000000000 */
[----:B------:R-:W-:-:S03]  /*0af0*/  VIADD R11, R13, 0xffffffff ;  /* 0xffffffff0d0b7836 */ /* 0x000fc60000000000 */
[----:B------:R-:W-:-:S04]  /*0b00*/  ISETP.GT.U32.AND P0, PT, R9, 0xfd, PT ;  /* 0x000000fd0900780c */ /* 0x000fc80003f04070 */
[----:B------:R-:W-:-:S13]  /*0b10*/  ISETP.GT.U32.OR P0, PT, R11, 0xfd, P0 ;  /* 0x000000fd0b00780c */ /* 0x000fda0000704470 */
[----:B------:R-:W-:Y:S01]  /*0b20*/  @!P0 IMAD.MOV.U32 R7, RZ, RZ, RZ ;  /* 0x000000ffff078224 */ /* 0x000fe200078e00ff */
[----:B------:R-:W-:Y:S06]  /*0b30*/  @!P0 BRA `(.L_x_29) ;  /* 0x00000000005c8947 */ /* 0x000fec0003800000 */
[----:B------:R-:W-:Y:S02]  /*0b40*/  FSETP.GTU.FTZ.AND P0, PT, |R3|, +INF , PT ;  /* 0x7f8000000300780b */ /* 0x000fe40003f1c200 */
[----:B------:R-:W-:-:S04]  /*0b50*/  FSETP.GTU.FTZ.AND P1, PT, |R0|, +INF , PT ;  /* 0x7f8000000000780b */ /* 0x000fc80003f3c200 */
[----:B------:R-:W-:-:S13]  /*0b60*/  PLOP3.LUT P0, PT, P0, P1, PT, 0xf8, 0x8f ;  /* 0x00000000008f781c */ /* 0x000fda0000703f70 */
[----:B------:R-:W-:Y:S05]  /*0b70*/  @P0 BRA `(.L_x_30) ;  /* 0x00000004004c0947 */ /* 0x000fea0003800000 */
[----:B------:R-:W-:-:S13]  /*0b80*/  LOP3.LUT P0, RZ, R10, 0x7fffffff, R3, 0xc8, !PT ;  /* 0x7fffffff0aff7812 */ /* 0x000fda000780c803 */
[----:B------:R-:W-:Y:S05]  /*0b90*/  @!P0 BRA `(.L_x_31) ;  /* 0x00000004003c8947 */ /* 0x000fea0003800000 */
[C---:B------:R-:W-:Y:S02]  /*0ba0*/  FSETP.NEU.FTZ.AND P2, PT, |R3|.reuse, +INF , PT ;  /* 0x7f8000000300780b */ /* 0x040fe40003f5d200 */
[----:B------:R-:W-:Y:S02]  /*0bb0*/  FSETP.NEU.FTZ.AND P1, PT, |R0|, +INF , PT ;  /* 0x7f8000000000780b */ /* 0x000fe40003f3d200 */
[----:B------:R-:W-:-:S11]  /*0bc0*/  FSETP.NEU.FTZ.AND P0, PT, |R3|, +INF , PT ;  /* 0x7f8000000300780b */ /* 0x000fd60003f1d200 */
[----:B------:R-:W-:Y:S05]  /*0bd0*/  @!P1 BRA !P2, `(.L_x_31) ;  /* 0x00000004002c9947 */ /* 0x000fea0005000000 */
[----:B------:R-:W-:-:S04]  /*0be0*/  LOP3.LUT P2, RZ, R3, 0x7fffffff, RZ, 0xc0, !PT ;  /* 0x7fffffff03ff7812 */ /* 0x000fc8000784c0ff */
[----:B------:R-:W-:-:S13]  /*0bf0*/  PLOP3.LUT P1, PT, P1, P2, PT, 0x2f, 0xf2 ;  /* 0x0000000000f2781c */ /* 0x000fda0000f24577 */
[----:B------:R-:W-:Y:S05]  /*0c00*/  @P1 BRA `(.L_x_32) ;  /* 0x0000000400181947 */ /* 0x000fea0003800000 */
[----:B------:R-:W-:-:S04]  /*0c10*/  LOP3.LUT P1, RZ, R10, 0x7fffffff, RZ, 0xc0, !PT ;  /* 0x7fffffff0aff7812 */ /* 0x000fc8000782c0ff */
[----:B------:R-:W-:-:S13]  /*0c20*/  PLOP3.LUT P0, PT, P0, P1, PT, 0x2f, 0xf2 ;  /* 0x0000000000f2781c */ /* 0x000fda0000702577 */
[----:B------:R-:W-:Y:S05]  /*0c30*/  @P0 BRA `(.L_x_33) ;  /* 0x0000000400000947 */ /* 0x000fea0003800000 */
[----:B------:R-:W-:Y:S02]  /*0c40*/  ISETP.GE.AND P0, PT, R11, RZ, PT ;  /* 0x000000ff0b00720c */ /* 0x000fe40003f06270 */
[----:B------:R-:W-:-:S11]  /*0c50*/  ISETP.GE.AND P1, PT, R9, RZ, PT ;  /* 0x000000ff0900720c */ /* 0x000fd60003f26270 */
[----:B------:R-:W-:Y:S02]  /*0c60*/  @P0 IMAD.MOV.U32 R7, RZ, RZ, RZ ;  /* 0x000000ffff070224 */ /* 0x000fe400078e00ff */
[----:B------:R-:W-:Y:S01]  /*0c70*/  @!P0 FFMA R3, R3, 1.84467440737095516160e+19, RZ ;  /* 0x5f80000003038823 */ /* 0x000fe200000000ff */
[----:B------:R-:W-:Y:S02]  /*0c80*/  @!P0 IMAD.MOV.U32 R7, RZ, RZ, -0x40 ;  /* 0xffffffc0ff078424 */ /* 0x000fe400078e00ff */
[----:B------:R-:W-:Y:S02]  /*0c90*/  @!P1 FFMA R10, R0, 1.84467440737095516160e+19, RZ ;  /* 0x5f800000000a9823 */ /* 0x000fe400000000ff */
[----:B------:R-:W-:-:S07]  /*0ca0*/  @!P1 VIADD R7, R7, 0x40 ;  /* 0x0000004007079836 */ /* 0x000fce0000000000 */
.L_x_29:
[----:B------:R-:W-:Y:S01]  /*0cb0*/  LEA R9, R8, 0xc0800000, 0x17 ;  /* 0xc080000008097811 */ /* 0x000fe200078eb8ff */
[----:B------:R-:W-:Y:S04]  /*0cc0*/  BSSY.RECONVERGENT B2, `(.L_x_34) ;  /* 0x0000036000027945 */ /* 0x000fe80003800200 */
[----:B------:R-:W-:Y:S02]  /*0cd0*/  IMAD.IADD R10, R10, 0x1, -R9 ;  /* 0x000000010a0a7824 */ /* 0x000fe400078e0a09 */
[----:B------:R-:W-:Y:S02]  /*0ce0*/  VIADD R9, R13, 0xffffff81 ;  /* 0xffffff810d097836 */ /* 0x000fe40000000000 */
[----:B------:R0:W1:Y:S01]  /*0cf0*/  MUFU.RCP R11, R10 ;  /* 0x0000000a000b7308 */ /* 0x0000620000001000 */
[----:B------:R-:W-:Y:S01]  /*0d00*/  FADD.FTZ R12, -R10, -RZ ;  /* 0x800000ff0a0c7221 */ /* 0x000fe20000010100 */
[C---:B------:R-:W-:Y:S01]  /*0d10*/  IMAD R3, R9.reuse, -0x800000, R3 ;  /* 0xff80000009037824 */ /* 0x040fe200078e0203 */
[----:B0-----:R-:W-:-:S05]  /*0d20*/  IADD3 R10, PT, PT, R9, 0x7f, -R8 ;  /* 0x0000007f090a7810 */ /* 0x001fca0007ffe808 */
[----:B------:R-:W-:Y:S02]  /*0d30*/  IMAD.IADD R10, R10, 0x1, R7 ;  /* 0x000000010a0a7824 */ /* 0x000fe400078e0207 */
[----:B-1----:R-:W-:-:S04]  /*0d40*/  FFMA R14, R11, R12, 1 ;  /* 0x3f8000000b0e7423 */ /* 0x002fc8000000000c */
[----:B------:R-:W-:-:S04]  /*0d50*/  FFMA R16, R11, R14, R11 ;  /* 0x0000000e0b107223 */ /* 0x000fc8000000000b */
[----:B------:R-:W-:-:S04]  /*0d60*/  FFMA R11, R3, R16, RZ ;  /* 0x00000010030b7223 */ /* 0x000fc800000000ff */
[----:B------:R-:W-:-:S04]  /*0d70*/  FFMA R14, R12, R11, R3 ;  /* 0x0000000b0c0e7223 */ /* 0x000fc80000000003 */
[----:B------:R-:W-:-:S04]  /*0d80*/  FFMA R11, R16, R14, R11 ;  /* 0x0000000e100b7223 */ /* 0x000fc8000000000b */
[----:B------:R-:W-:-:S04]  /*0d90*/  FFMA R12, R12, R11, R3 ;  /* 0x0000000b0c0c7223 */ /* 0x000fc80000000003 */
[----:B------:R-:W-:-:S05]  /*0da0*/  FFMA R3, R16, R12, R11 ;  /* 0x0000000c10037223 */ /* 0x000fca000000000b */
[----:B------:R-:W-:-:S04]  /*0db0*/  SHF.R.U32.HI R8, RZ, 0x17, R3 ;  /* 0x00000017ff087819 */ /* 0x000fc80000011603 */
[----:B------:R-:W-:-:S05]  /*0dc0*/  LOP3.LUT R8, R8, 0xff, RZ, 0xc0, !PT ;  /* 0x000000ff08087812 */ /* 0x000fca00078ec0ff */
[----:B------:R-:W-:-:S04]  /*0dd0*/  IMAD.IADD R13, R8, 0x1, R10 ;  /* 0x00000001080d7824 */ /* 0x000fc800078e020a */
[----:B------:R-:W-:-:S05]  /*0de0*/  VIADD R7, R13, 0xffffffff ;  /* 0xffffffff0d077836 */ /* 0x000fca0000000000 */
[----:B------:R-:W-:-:S13]  /*0df0*/  ISETP.GE.U32.AND P0, PT, R7, 0xfe, PT ;  /* 0x000000fe0700780c */ /* 0x000fda0003f06070 */
[----:B------:R-:W-:Y:S05]  /*0e00*/  @!P0 BRA `(.L_x_35) ;  /* 0x0000000000808947 */ /* 0x000fea0003800000 */
[----:B------:R-:W-:-:S13]  /*0e10*/  ISETP.GT.AND P0, PT, R13, 0xfe, PT ;  /* 0x000000fe0d00780c */ /* 0x000fda0003f04270 */
[----:B------:R-:W-:Y:S05]  /*0e20*/  @P0 BRA `(.L_x_36) ;  /* 0x00000000006c0947 */ /* 0x000fea0003800000 */
[----:B------:R-:W-:-:S13]  /*0e30*/  ISETP.GE.AND P0, PT, R13, 0x1, PT ;  /* 0x000000010d00780c */ /* 0x000fda0003f06270 */
[----:B------:R-:W-:Y:S05]  /*0e40*/  @P0 BRA `(.L_x_37) ;  /* 0x0000000000740947 */ /* 0x000fea0003800000 */
[----:B------:R-:W-:Y:S02]  /*0e50*/  ISETP.GE.AND P0, PT, R13, -0x18, PT ;  /* 0xffffffe80d00780c */ /* 0x000fe40003f06270 */
[----:B------:R-:W-:-:S11]  /*0e60*/  LOP3.LUT R3, R3, 0x80000000, RZ, 0xc0, !PT ;  /* 0x8000000003037812 */ /* 0x000fd600078ec0ff */
[----:B------:R-:W-:Y:S05]  /*0e70*/  @!P0 BRA `(.L_x_37) ;  /* 0x0000000000688947 */ /* 0x000fea0003800000 */
[CCC-:B------:R-:W-:Y:S01]  /*0e80*/  FFMA.RZ R7, R16.reuse, R12.reuse, R11.reuse ;  /* 0x0000000c10077223 */ /* 0x1c0fe2000000c00b */
[C---:B------:R-:W-:Y:S02]  /*0e90*/  VIADD R10, R13.reuse, 0x20 ;  /* 0x000000200d0a7836 */ /* 0x040fe40000000000 */
[CCC-:B------:R-:W-:Y:S01]  /*0ea0*/  FFMA.RM R8, R16.reuse, R12.reuse, R11.reuse ;  /* 0x0000000c10087223 */ /* 0x1c0fe2000000400b */
[----:B------:R-:W-:Y:S02]  /*0eb0*/  ISETP.NE.AND P2, PT, R13, RZ, PT ;  /* 0x000000ff0d00720c */ /* 0x000fe40003f45270 */
[----:B------:R-:W-:Y:S01]  /*0ec0*/  LOP3.LUT R9, R7, 0x7fffff, RZ, 0xc0, !PT ;  /* 0x007fffff07097812 */ /* 0x000fe200078ec0ff */
[----:B------:R-:W-:Y:S01]  /*0ed0*/  FFMA.RP R7, R16, R12, R11 ;  /* 0x0000000c10077223 */ /* 0x000fe2000000800b */
[----:B------:R-:W-:Y:S01]  /*0ee0*/  IMAD.MOV R11, RZ, RZ, -R13 ;  /* 0x000000ffff0b7224 */ /* 0x000fe200078e0a0d */
[----:B------:R-:W-:Y:S02]  /*0ef0*/  ISETP.NE.AND P1, PT, R13, RZ, PT ;  /* 0x000000ff0d00720c */ /* 0x000fe40003f25270 */
[----:B------:R-:W-:-:S02]  /*0f00*/  LOP3.LUT R9, R9, 0x800000, RZ, 0xfc, !PT ;  /* 0x0080000009097812 */ /* 0x000fc400078efcff */
[----:B------:R-:W-:Y:S02]  /*0f10*/  FSETP.NEU.FTZ.AND P0, PT, R7, R8, PT ;  /* 0x000000080700720b */ /* 0x000fe40003f1d000 */
[----:B------:R-:W-:Y:S02]  /*0f20*/  SHF.L.U32 R10, R9, R10, RZ ;  /* 0x0000000a090a7219 */ /* 0x000fe400000006ff */
[----:B------:R-:W-:Y:S02]  /*0f30*/  SEL R8, R11, RZ, P2 ;  /* 0x000000ff0b087207 */ /* 0x000fe40001000000 */
[----:B------:R-:W-:Y:S02]  /*0f40*/  ISETP.NE.AND P1, PT, R10, RZ, P1 ;  /* 0x000000ff0a00720c */ /* 0x000fe40000f25270 */
[----:B------:R-:W-:Y:S02]  /*0f50*/  SHF.R.U32.HI R8, RZ, R8, R9 ;  /* 0x00000008ff087219 */ /* 0x000fe40000011609 */
[----:B------:R-:W-:-:S02]  /*0f60*/  PLOP3.LUT P0, PT, P0, P1, PT, 0xf8, 0x8f ;  /* 0x00000000008f781c */ /* 0x000fc40000703f70 */
[----:B------:R-:W-:Y:S02]  /*0f70*/  SHF.R.U32.HI R10, RZ, 0x1, R8 ;  /* 0x00000001ff0a7819 */ /* 0x000fe40000011608 */
[----:B------:R-:W-:-:S04]  /*0f80*/  SEL R7, RZ, 0x1, !P0 ;  /* 0x00000001ff077807 */ /* 0x000fc80004000000 */
[----:B------:R-:W-:-:S04]  /*0f90*/  LOP3.LUT R7, R7, 0x1, R10, 0xf8, !PT ;  /* 0x0000000107077812 */ /* 0x000fc800078ef80a */
[----:B------:R-:W-:-:S05]  /*0fa0*/  LOP3.LUT R7, R7, R8, RZ, 0xc0, !PT ;  /* 0x0000000807077212 */ /* 0x000fca00078ec0ff */
[----:B------:R-:W-:-:S05]  /*0fb0*/  IMAD.IADD R10, R10, 0x1, R7 ;  /* 0x000000010a0a7824 */ /* 0x000fca00078e0207 */
[----:B------:R-:W-:Y:S01]  /*0fc0*/  LOP3.LUT R3, R10, R3, RZ, 0xfc, !PT ;  /* 0x000000030a037212 */ /* 0x000fe200078efcff */
[----:B------:R-:W-:Y:S06]  /*0fd0*/  BRA `(.L_x_37) ;  /* 0x0000000000107947 */ /* 0x000fec0003800000 */
.L_x_36:
[----:B------:R-:W-:-:S04]  /*0fe0*/  LOP3.LUT R3, R3, 0x80000000, RZ, 0xc0, !PT ;  /* 0x8000000003037812 */ /* 0x000fc800078ec0ff */
[----:B------:R-:W-:Y:S01]  /*0ff0*/  LOP3.LUT R3, R3, 0x7f800000, RZ, 0xfc, !PT ;  /* 0x7f80000003037812 */ /* 0x000fe200078efcff */
[----:B------:R-:W-:Y:S06]  /*1000*/  BRA `(.L_x_37) ;  /* 0x0000000000047947 */ /* 0x000fec0003800000 */
.L_x_35:
[----:B------:R-:W-:-:S07]  /*1010*/  IMAD R3, R10, 0x800000, R3 ;  /* 0x008000000a037824 */ /* 0x000fce00078e0203 */
.L_x_37:
[----:B------:R-:W-:Y:S05]  /*1020*/  BSYNC.RECONVERGENT B2 ;  /* 0x0000000000027941 */ /* 0x000fea0003800200 */
.L_x_34:
[----:B------:R-:W-:Y:S05]  /*1030*/  BRA `(.L_x_38) ;  /* 0x0000000000207947 */ /* 0x000fea0003800000 */
.L_x_33:
[----:B------:R-:W-:-:S04]  /*1040*/  LOP3.LUT R3, R10, 0x80000000, R3, 0x48, !PT ;  /* 0x800000000a037812 */ /* 0x000fc800078e4803 */
[----:B------:R-:W-:Y:S01]  /*1050*/  LOP3.LUT R3, R3, 0x7f800000, RZ, 0xfc, !PT ;  /* 0x7f80000003037812 */ /* 0x000fe200078efcff */
[----:B------:R-:W-:Y:S06]  /*1060*/  BRA `(.L_x_38) ;  /* 0x0000000000147947 */ /* 0x000fec0003800000 */
.L_x_32:
[----:B------:R-:W-:Y:S01]  /*1070*/  LOP3.LUT R3, R10, 0x80000000, R3, 0x48, !PT ;  /* 0x800000000a037812 */ /* 0x000fe200078e4803 */
[----:B------:R-:W-:Y:S06]  /*1080*/  BRA `(.L_x_38) ;  /* 0x00000000000c7947 */ /* 0x000fec0003800000 */
.L_x_31:
[----:B------:R-:W0:Y:S01]  /*1090*/  MUFU.RSQ R3, -QNAN ;  /* 0xffc0000000037908 */ /* 0x000e220000001400 */
[----:B------:R-:W-:Y:S05]  /*10a0*/  BRA `(.L_x_38) ;  /* 0x0000000000047947 */ /* 0x000fea0003800000 */
.L_x_30:
[----:B------:R-:W-:-:S07]  /*10b0*/  FADD.FTZ R3, R3, R0 ;  /* 0x0000000003037221 */ /* 0x000fce0000010000 */
.L_x_38:
[----:B------:R-:W-:Y:S05]  /*10c0*/  BSYNC.RECONVERGENT B1 ;  /* 0x0000000000017941 */ /* 0x000fea0003800200 */
.L_x_28:
[----:B------:R-:W-:-:S04]  /*10d0*/  IMAD.MOV.U32 R7, RZ, RZ, 0x0 ;  /* 0x00000000ff077424 */ /* 0x000fc800078e00ff */
[----:B0-----:R-:W-:Y:S05]  /*10e0*/  RET.REL.NODEC R6 `(_Z10Scaling_opPhS_S_S_S_S_mmfmm) ;  /* 0xffffffec06c47950 */ /* 0x001fea0003c3ffff */
.L_x_39:
        /* <DEDUP_REMOVED lines=9> */
.L_x_214:


//--------------------- .text._Z11Rotation_opP6uchar4PhS1_S1_mfmm --------------------------
	.section	.text._Z11Rotation_opP6uchar4PhS1_S1_mfmm,"ax",@progbits
	.align	128
        .global         _Z11Rotation_opP6uchar4PhS1_S1_mfmm
        .type           _Z11Rotation_opP6uchar4PhS1_S1_mfmm,@function
        .size           _Z11Rotation_opP6uchar4PhS1_S1_mfmm,(.L_x_222 - _Z11Rotation_opP6uchar4PhS1_S1_mfmm)
        .other          _Z11Rotation_opP6uchar4PhS1_S1_mfmm,@"STO_CUDA_ENTRY STV_DEFAULT"
_Z11Rotation_opP6uchar4PhS1_S1_mfmm:
.text._Z11Rotation_opP6uchar4PhS1_S1_mfmm:
[----:B------:R-:W-:Y:S08]  /*0000*/  LDC R1, c[0x0][0x37c] ;  /* 0x0000df00ff017b82 */ /* 0x000ff00000000800 */
[----:B------:R-:W0:Y:S01]  /*0010*/  LDC R3, c[0x0][0x3a8] ;  /* 0x0000ea00ff037b82 */ /* 0x000e220000000800 */
[----:B------:R-:W1:Y:S01]  /*0020*/  S2R R4, SR_TID.X ;  /* 0x0000000000047919 */ /* 0x000e620000002100 */
[----:B------:R-:W2:Y:S06]  /*0030*/  S2R R9, SR_TID.Y ;  /* 0x0000000000097919 */ /* 0x000eac0000002200 */
[----:B------:R-:W1:Y:S08]  /*0040*/  LDC R7, c[0x0][0x360] ;  /* 0x0000d800ff077b82 */ /* 0x000e700000000800 */
[----:B------:R-:W1:Y:S01]  /*0050*/  S2UR UR4, SR_CTAID.X ;  /* 0x00000000000479c3 */ /* 0x000e620000002500 */
[----:B0-----:R-:W-:-:S07]  /*0060*/  FMUL R0, R3, 0.63661974668502807617 ;  /* 0x3f22f98303007820 */ /* 0x001fce0000400000 */
[----:B------:R-:W0:Y:S01]  /*0070*/  LDC R10, c[0x0][0x364] ;  /* 0x0000d900ff0a7b82 */ /* 0x000e220000000800 */
[----:B------:R-:W3:Y:S01]  /*0080*/  LDCU UR6, c[0x0][0x370] ;  /* 0x00006e00ff0677ac */ /* 0x000ee20008000800 */
[----:B------:R-:W-:Y:S01]  /*0090*/  FSETP.GE.AND P0, PT, |R3|, 105615, PT ;  /* 0x47ce47800300780b */ /* 0x000fe20003f06200 */
[----:B------:R-:W4:Y:S01]  /*00a0*/  F2I.NTZ R0, R0 ;  /* 0x0000000000007305 */ /* 0x000f220000203100 */
[----:B------:R-:W0:Y:S04]  /*00b0*/  LDCU UR7, c[0x0][0x374] ;  /* 0x00006e80ff0777ac */ /* 0x000e280008000800 */
[----:B------:R-:W2:Y:S01]  /*00c0*/  S2UR UR5, SR_CTAID.Y ;  /* 0x00000000000579c3 */ /* 0x000ea20000002600 */
[C---:B-1----:R-:W-:Y:S02]  /*00d0*/  IMAD R4, R7.reuse, UR4, R4 ;  /* 0x0000000407047c24 */ /* 0x042fe4000f8e0204 */
[----:B---3--:R-:W-:Y:S01]  /*00e0*/  IMAD R2, R7, UR6, RZ ;  /* 0x0000000607027c24 */ /* 0x008fe2000f8e02ff */
[----:B----4-:R-:W-:Y:S01]  /*00f0*/  I2FP.F32.S32 R8, R0 ;  /* 0x0000000000087245 */ /* 0x010fe20000201400 */
[----:B0-----:R-:W-:-:S04]  /*0100*/  IMAD R6, R10, UR7, RZ ;  /* 0x000000070a067c24 */ /* 0x001fc8000f8e02ff */
[C---:B------:R-:W-:Y:S01]  /*0110*/  FFMA R5, R8.reuse, -1.5707962512969970703, R3 ;  /* 0xbfc90fda08057823 */ /* 0x040fe20000000003 */
[----:B------:R-:W0:Y:S03]  /*0120*/  LDCU.64 UR6, c[0x0][0x358] ;  /* 0x00006b00ff0677ac */ /* 0x000e260008000a00 */
[----:B------:R-:W-:Y:S01]  /*0130*/  FFMA R5, R8, -7.5497894158615963534e-08, R5 ;  /* 0xb3a2216808057823 */ /* 0x000fe20000000005 */
[----:B------:R-:W-:Y:S01]  /*0140*/  SHF.R.U32.HI R6, RZ, 0x1, R6 ;  /* 0x00000001ff067819 */ /* 0x000fe20000011606 */
[----:B--2---:R-:W-:Y:S01]  /*0150*/  IMAD R7, R10, UR5, R9 ;  /* 0x000000050a077c24 */ /* 0x004fe2000f8e0209 */
[----:B------:R-:W-:Y:S01]  /*0160*/  SHF.R.U32.HI R9, RZ, 0x1, R2 ;  /* 0x00000001ff097819 */ /* 0x000fe20000011602 */
[----:B------:R-:W-:Y:S01]  /*0170*/  FFMA R5, R8, -5.3903029534742383927e-15, R5 ;  /* 0xa7c234c508057823 */ /* 0x000fe20000000005 */
[----:B------:R-:W-:Y:S02]  /*0180*/  IMAD.MOV.U32 R10, RZ, RZ, R0 ;  /* 0x000000ffff0a7224 */ /* 0x000fe400078e0000 */
[----:B------:R-:W-:-:S02]  /*0190*/  IMAD.IADD R12, R7, 0x1, -R6 ;  /* 0x00000001070c7824 */ /* 0x000fc400078e0a06 */
[----:B------:R-:W-:Y:S02]  /*01a0*/  IMAD.IADD R9, R4, 0x1, -R9 ;  /* 0x0000000104097824 */ /* 0x000fe400078e0a09 */
[----:B------:R-:W-:Y:S01]  /*01b0*/  IMAD R4, R7, R2, R4 ;  /* 0x0000000207047224 */ /* 0x000fe200078e0204 */
[----:B------:R-:W-:Y:S01]  /*01c0*/  P2R R2, PR, RZ, 0x1 ;  /* 0x00000001ff027803 */ /* 0x000fe20000000000 */
[----:B------:R-:W-:Y:S01]  /*01d0*/  IMAD.MOV.U32 R6, RZ, RZ, R5 ;  /* 0x000000ffff067224 */ /* 0x000fe200078e0005 */
[----:B------:R-:W-:Y:S01]  /*01e0*/  I2FP.F32.S32 R2, R9 ;  /* 0x0000000900027245 */ /* 0x000fe20000201400 */
[----:B0-----:R-:W-:Y:S06]  /*01f0*/  @!P0 BRA `(.L_x_40) ;  /* 0x0000000400788947 */ /* 0x001fec0003800000 */
[----:B------:R-:W-:-:S13]  /*0200*/  FSETP.NEU.AND P0, PT, |R3|, +INF , PT ;  /* 0x7f8000000300780b */ /* 0x000fda0003f0d200 */
[----:B------:R-:W-:Y:S01]  /*0210*/  @!P0 FMUL R6, RZ, R3 ;  /* 0x00000003ff068220 */ /* 0x000fe20000400000 */
[----:B------:R-:W-:Y:S01]  /*0220*/  @!P0 IMAD.MOV.U32 R0, RZ, RZ, RZ ;  /* 0x000000ffff008224 */ /* 0x000fe200078e00ff */
[----:B------:R-:W-:Y:S06]  /*0230*/  @!P0 BRA `(.L_x_40) ;  /* 0x0000000400688947 */ /* 0x000fec0003800000 */
[----:B------:R-:W-:Y:S02]  /*0240*/  IMAD.SHL.U32 R0, R3, 0x100, RZ ;  /* 0x0000010003007824 */ /* 0x000fe400078e00ff */
[----:B------:R-:W-:Y:S02]  /*0250*/  HFMA2 R21, -RZ, RZ, 0, 0 ;  /* 0x00000000ff157431 */ /* 0x000fe400000001ff */
[----:B------:R-:W-:Y:S01]  /*0260*/  IMAD.MOV.U32 R13, RZ, RZ, RZ ;  /* 0x000000ffff0d7224 */ /* 0x000fe200078e00ff */
[----:B------:R-:W0:Y:S01]  /*0270*/  LDCU.64 UR8, c[0x4][0x40] ;  /* 0x01000800ff0877ac */ /* 0x000e220008000a00 */
[----:B------:R-:W-:Y:S01]  /*0280*/  IMAD.MOV.U32 R14, RZ, RZ, RZ ;  /* 0x000000ffff0e7224 */ /* 0x000fe200078e00ff */
[----:B------:R-:W-:Y:S01]  /*0290*/  LOP3.LUT R0, R0, 0x80000000, RZ, 0xfc, !PT ;  /* 0x8000000000007812 */ /* 0x000fe200078efcff */
[----:B------:R-:W-:-:S06]  /*02a0*/  UMOV UR4, URZ ;  /* 0x000000ff00047c82 */ /* 0x000fcc0008000000 */
.L_x_41:
[----:B0-----:R-:W-:Y:S02]  /*02b0*/  IMAD.U32 R7, RZ, RZ, UR9 ;  /* 0x00000009ff077e24 */ /* 0x001fe4000f8e00ff */
[----:B------:R-:W-:-:S05]  /*02c0*/  IMAD.U32 R6, RZ, RZ, UR8 ;  /* 0x00000008ff067e24 */ /* 0x000fca000f8e00ff */
[----:B------:R-:W2:Y:S01]  /*02d0*/  LDG.E.CONSTANT R7, desc[UR6][R6.64] ;  /* 0x0000000606077981 */ /* 0x000ea2000c1e9900 */
[----:B------:R-:W-:Y:S01]  /*02e0*/  UIADD3 UR4, UPT, UPT, UR4, 0x1, URZ ;  /* 0x0000000104047890 */ /* 0x000fe2000fffe0ff */
[C---:B------:R-:W-:Y:S01]  /*02f0*/  ISETP.EQ.AND P0, PT, R14.reuse, RZ, PT ;  /* 0x000000ff0e00720c */ /* 0x040fe20003f02270 */
[----:B------:R-:W-:Y:S01]  /*0300*/  UIADD3 UR8, UP1, UPT, UR8, 0x4, URZ ;  /* 0x0000000408087890 */ /* 0x000fe2000ff3e0ff */
[C---:B------:R-:W-:Y:S01]  /*0310*/  ISETP.EQ.AND P1, PT, R14.reuse, 0x4, PT ;  /* 0x000000040e00780c */ /* 0x040fe20003f22270 */
[----:B------:R-:W-:Y:S01]  /*0320*/  UISETP.NE.AND UP0, UPT, UR4, 0x6, UPT ;  /* 0x000000060400788c */ /* 0x000fe2000bf05270 */
[C---:B------:R-:W-:Y:S01]  /*0330*/  ISETP.EQ.AND P3, PT, R14.reuse, 0xc, PT ;  /* 0x0000000c0e00780c */ /* 0x040fe20003f62270 */
[----:B------:R-:W-:Y:S01]  /*0340*/  UIADD3.X UR9, UPT, UPT, URZ, UR9, URZ, UP1, !UPT ;  /* 0x00000009ff097290 */ /* 0x000fe20008ffe4ff */
[C---:B------:R-:W-:Y:S02]  /*0350*/  ISETP.EQ.AND P4, PT, R14.reuse, 0x10, PT ;  /* 0x000000100e00780c */ /* 0x040fe40003f82270 */
[----:B------:R-:W-:Y:S01]  /*0360*/  ISETP.EQ.AND P5, PT, R14, 0x14, PT ;  /* 0x000000140e00780c */ /* 0x000fe20003fa2270 */
[----:B--2---:R-:W-:-:S03]  /*0370*/  IMAD.WIDE.U32 R8, R7, R0, RZ ;  /* 0x0000000007087225 */ /* 0x004fc600078e00ff */
[----:B------:R-:W-:-:S05]  /*0380*/  IADD3 R8, P2, PT, R8, R13, RZ ;  /* 0x0000000d08087210 */ /* 0x000fca0007f5e0ff */
[----:B------:R-:W-:Y:S01]  /*0390*/  @P3 MOV R17, R8 ;  /* 0x0000000800113202 */ /* 0x000fe20000000f00 */
[----:B------:R-:W-:Y:S01]  /*03a0*/  IMAD.X R13, R9, 0x1, R21, P2 ;  /* 0x00000001090d7824 */ /* 0x000fe200010e0615 */
[C---:B------:R-:W-:Y:S01]  /*03b0*/  ISETP.EQ.AND P2, PT, R14.reuse, 0x8, PT ;  /* 0x000000080e00780c */ /* 0x040fe20003f42270 */
[--C-:B------:R-:W-:Y:S02]  /*03c0*/  @P0 IMAD.MOV.U32 R11, RZ, RZ, R8.reuse ;  /* 0x000000ffff0b0224 */ /* 0x100fe400078e0008 */
[--C-:B------:R-:W-:Y:S02]  /*03d0*/  @P1 IMAD.MOV.U32 R15, RZ, RZ, R8.reuse ;  /* 0x000000ffff0f1224 */ /* 0x100fe400078e0008 */
[--C-:B------:R-:W-:Y:S02]  /*03e0*/  @P4 IMAD.MOV.U32 R18, RZ, RZ, R8.reuse ;  /* 0x000000ffff124224 */ /* 0x100fe400078e0008 */
[----:B------:R-:W-:Y:S02]  /*03f0*/  @P5 IMAD.MOV.U32 R19, RZ, RZ, R8 ;  /* 0x000000ffff135224 */ /* 0x000fe400078e0008 */
[----:B------:R-:W-:-:S04]  /*0400*/  VIADD R14, R14, 0x4 ;  /* 0x000000040e0e7836 */ /* 0x000fc80000000000 */
[----:B------:R-:W-:Y:S01]  /*0410*/  @P2 IMAD.MOV.U32 R16, RZ, RZ, R8 ;  /* 0x000000ffff102224 */ /* 0x000fe200078e0008 */
[----:B------:R-:W-:Y:S06]  /*0420*/  BRA.U UP0, `(.L_x_41) ;  /* 0xfffffffd00a07547 */ /* 0x000fec000b83ffff */
[----:B------:R-:W-:-:S04]  /*0430*/  SHF.R.U32.HI R6, RZ, 0x17, R3 ;  /* 0x00000017ff067819 */ /* 0x000fc80000011603 */
[C---:B------:R-:W-:Y:S02]  /*0440*/  LOP3.LUT R0, R6.reuse, 0xe0, RZ, 0xc0, !PT ;  /* 0x000000e006007812 */ /* 0x040fe400078ec0ff */
[----:B------:R-:W-:-:S03]  /*0450*/  LOP3.LUT P6, RZ, R6, 0x1f, RZ, 0xc0, !PT ;  /* 0x0000001f06ff7812 */ /* 0x000fc600078cc0ff */
[----:B------:R-:W-:-:S05]  /*0460*/  VIADD R0, R0, 0xffffff80 ;  /* 0xffffff8000007836 */ /* 0x000fca0000000000 */
[----:B------:R-:W-:-:S05]  /*0470*/  SHF.R.U32.HI R0, RZ, 0x5, R0 ;  /* 0x00000005ff007819 */ /* 0x000fca0000011600 */
[----:B------:R-:W-:-:S05]  /*0480*/  IMAD.U32 R14, R0, -0x4, RZ ;  /* 0xfffffffc000e7824 */ /* 0x000fca00078e00ff */
[C---:B------:R-:W-:Y:S02]  /*0490*/  ISETP.EQ.AND P3, PT, R14.reuse, -0x18, PT ;  /* 0xffffffe80e00780c */ /* 0x040fe40003f62270 */
[C---:B------:R-:W-:Y:S02]  /*04a0*/  ISETP.EQ.AND P4, PT, R14.reuse, -0x14, PT ;  /* 0xffffffec0e00780c */ /* 0x040fe40003f82270 */
[C---:B------:R-:W-:Y:S02]  /*04b0*/  ISETP.EQ.AND P0, PT, R14.reuse, -0x10, PT ;  /* 0xfffffff00e00780c */ /* 0x040fe40003f02270 */
[C---:B------:R-:W-:Y:S02]  /*04c0*/  ISETP.EQ.AND P1, PT, R14.reuse, -0xc, PT ;  /* 0xfffffff40e00780c */ /* 0x040fe40003f22270 */
[C---:B------:R-:W-:Y:S02]  /*04d0*/  ISETP.EQ.AND P2, PT, R14.reuse, -0x8, PT ;  /* 0xfffffff80e00780c */ /* 0x040fe40003f42270 */
[----:B------:R-:W-:-:S03]  /*04e0*/  ISETP.EQ.AND P5, PT, R14, 0x4, PT ;  /* 0x000000040e00780c */ /* 0x000fc60003fa2270 */
[--C-:B------:R-:W-:Y:S01]  /*04f0*/  @P3 IMAD.MOV.U32 R0, RZ, RZ, R11.reuse ;  /* 0x000000ffff003224 */ /* 0x100fe200078e000b */
[C---:B------:R-:W-:Y:S01]  /*0500*/  ISETP.EQ.AND P3, PT, R14.reuse, -0x4, PT ;  /* 0xfffffffc0e00780c */ /* 0x040fe20003f62270 */
[----:B------:R-:W-:Y:S01]  /*0510*/  @P4 IMAD.MOV.U32 R7, RZ, RZ, R11 ;  /* 0x000000ffff074224 */ /* 0x000fe200078e000b */
[----:B------:R-:W-:Y:S01]  /*0520*/  @P4 MOV R0, R15 ;  /* 0x0000000f00004202 */ /* 0x000fe20000000f00 */
[----:B------:R-:W-:Y:S01]  /*0530*/  @P0 IMAD.MOV.U32 R7, RZ, RZ, R15 ;  /* 0x000000ffff070224 */ /* 0x000fe200078e000f */
[----:B------:R-:W-:Y:S01]  /*0540*/  ISETP.EQ.AND P4, PT, R14, RZ, PT ;  /* 0x000000ff0e00720c */ /* 0x000fe20003f82270 */
[--C-:B------:R-:W-:Y:S02]  /*0550*/  @P1 IMAD.MOV.U32 R7, RZ, RZ, R16.reuse ;  /* 0x000000ffff071224 */ /* 0x100fe400078e0010 */
[----:B------:R-:W-:Y:S02]  /*0560*/  @P2 IMAD.MOV.U32 R7, RZ, RZ, R17 ;  /* 0x000000ffff072224 */ /* 0x000fe400078e0011 */
[----:B------:R-:W-:-:S02]  /*0570*/  @P0 IMAD.MOV.U32 R0, RZ, RZ, R16 ;  /* 0x000000ffff000224 */ /* 0x000fc400078e0010 */
[----:B------:R-:W-:Y:S02]  /*0580*/  @P1 IMAD.MOV.U32 R0, RZ, RZ, R17 ;  /* 0x000000ffff001224 */ /* 0x000fe400078e0011 */
[--C-:B------:R-:W-:Y:S02]  /*0590*/  @P3 IMAD.MOV.U32 R7, RZ, RZ, R18.reuse ;  /* 0x000000ffff073224 */ /* 0x100fe400078e0012 */
[----:B------:R-:W-:Y:S01]  /*05a0*/  @P2 IMAD.MOV.U32 R0, RZ, RZ, R18 ;  /* 0x000000ffff002224 */ /* 0x000fe200078e0012 */
[----:B------:R-:W-:Y:S01]  /*05b0*/  @P3 MOV R0, R19 ;  /* 0x0000001300003202 */ /* 0x000fe20000000f00 */
[----:B------:R-:W-:Y:S02]  /*05c0*/  @P4 IMAD.MOV.U32 R7, RZ, RZ, R19 ;  /* 0x000000ffff074224 */ /* 0x000fe400078e0013 */
[--C-:B------:R-:W-:Y:S02]  /*05d0*/  @P5 IMAD.MOV.U32 R7, RZ, RZ, R13.reuse ;  /* 0x000000ffff075224 */ /* 0x100fe400078e000d */
[----:B------:R-:W-:-:S02]  /*05e0*/  @P4 IMAD.MOV.U32 R0, RZ, RZ, R13 ;  /* 0x000000ffff004224 */ /* 0x000fc400078e000d */
[----:B------:R-:W-:Y:S01]  /*05f0*/  IMAD.MOV.U32 R8, RZ, RZ, R7 ;  /* 0x000000ffff087224 */ /* 0x000fe200078e0007 */
[----:B------:R-:W-:Y:S06]  /*0600*/  @!P6 BRA `(.L_x_42) ;  /* 0x00000000002ce947 */ /* 0x000fec0003800000 */
[----:B------:R-:W-:Y:S01]  /*0610*/  @P0 IMAD.MOV.U32 R9, RZ, RZ, R11 ;  /* 0x000000ffff090224 */ /* 0x000fe200078e000b */
[----:B------:R-:W-:Y:S01]  /*0620*/  ISETP.EQ.AND P0, PT, R14, 0x8, PT ;  /* 0x000000080e00780c */ /* 0x000fe20003f02270 */
[----:B------:R-:W-:Y:S01]  /*0630*/  @P1 IMAD.MOV.U32 R9, RZ, RZ, R15 ;  /* 0x000000ffff091224 */ /* 0x000fe200078e000f */
[----:B------:R-:W-:Y:S01]  /*0640*/  LOP3.LUT R7, R6, 0x1f, RZ, 0xc0, !PT ;  /* 0x0000001f06077812 */ /* 0x000fe200078ec0ff */
[----:B------:R-:W-:Y:S01]  /*0650*/  @P2 IMAD.MOV.U32 R9, RZ, RZ, R16 ;  /* 0x000000ffff092224 */ /* 0x000fe200078e0010 */
[----:B------:R-:W-:Y:S01]  /*0660*/  @P3 MOV R9, R17 ;  /* 0x0000001100093202 */ /* 0x000fe20000000f00 */
[----:B------:R-:W-:Y:S01]  /*0670*/  @P4 IMAD.MOV.U32 R9, RZ, RZ, R18 ;  /* 0x000000ffff094224 */ /* 0x000fe200078e0012 */
[----:B------:R-:W-:Y:S01]  /*0680*/  SHF.L.W.U32.HI R0, R8, R7, R0 ;  /* 0x0000000708007219 */ /* 0x000fe20000010e00 */
[----:B------:R-:W-:-:S06]  /*0690*/  @P5 IMAD.MOV.U32 R9, RZ, RZ, R19 ;  /* 0x000000ffff095224 */ /* 0x000fcc00078e0013 */
[----:B------:R-:W-:-:S05]  /*06a0*/  @P0 IMAD.MOV.U32 R9, RZ, RZ, R13 ;  /* 0x000000ffff090224 */ /* 0x000fca00078e000d */
[----:B------:R-:W-:-:S07]  /*06b0*/  SHF.L.W.U32.HI R8, R9, R7, R8 ;  /* 0x0000000709087219 */ /* 0x000fce0000010e08 */
.L_x_42:
[C---:B------:R-:W-:Y:S01]  /*06c0*/  SHF.L.W.U32.HI R13, R8.reuse, 0x2, R0 ;  /* 0x00000002080d7819 */ /* 0x040fe20000010e00 */
[----:B------:R-:W-:Y:S01]  /*06d0*/  IMAD.SHL.U32 R6, R8, 0x4, RZ ;  /* 0x0000000408067824 */ /* 0x000fe200078e00ff */
[----:B------:R-:W-:Y:S01]  /*06e0*/  UMOV UR4, 0x54442d19 ;  /* 0x54442d1900047882 */ /* 0x000fe20000000000 */
[----:B------:R-:W-:Y:S01]  /*06f0*/  UMOV UR5, 0x3bf921fb ;  /* 0x3bf921fb00057882 */ /* 0x000fe20000000000 */
[----:B------:R-:W-:Y:S02]  /*0700*/  SHF.R.S32.HI R7, RZ, 0x1f, R13 ;  /* 0x0000001fff077819 */ /* 0x000fe4000001140d */
[----:B------:R-:W-:Y:S02]  /*0710*/  ISETP.GE.AND P0, PT, R3, RZ, PT ;  /* 0x000000ff0300720c */ /* 0x000fe40003f06270 */
[C---:B------:R-:W-:Y:S02]  /*0720*/  LOP3.LUT R6, R7.reuse, R6, RZ, 0x3c, !PT ;  /* 0x0000000607067212 */ /* 0x040fe400078e3cff */
[----:B------:R-:W-:-:S02]  /*0730*/  LOP3.LUT R7, R7, R13, RZ, 0x3c, !PT ;  /* 0x0000000d07077212 */ /* 0x000fc400078e3cff */
[----:B------:R-:W-:Y:S02]  /*0740*/  SHF.R.U32.HI R0, RZ, 0x1e, R0 ;  /* 0x0000001eff007819 */ /* 0x000fe40000011600 */
[C---:B------:R-:W-:Y:S02]  /*0750*/  LOP3.LUT R14, R13.reuse, R3, RZ, 0x3c, !PT ;  /* 0x000000030d0e7212 */ /* 0x040fe400078e3cff */
[----:B------:R-:W0:Y:S01]  /*0760*/  I2F.F64.S64 R6, R6 ;  /* 0x0000000600067312 */ /* 0x000e220000301c00 */
[----:B------:R-:W-:Y:S02]  /*0770*/  LEA.HI R0, R13, R0, RZ, 0x1 ;  /* 0x000000000d007211 */ /* 0x000fe400078f08ff */
[----:B------:R-:W-:-:S03]  /*0780*/  ISETP.GE.AND P1, PT, R14, RZ, PT ;  /* 0x000000ff0e00720c */ /* 0x000fc60003f26270 */
[----:B------:R-:W-:-:S04]  /*0790*/  IMAD.MOV R13, RZ, RZ, -R0 ;  /* 0x000000ffff0d7224 */ /* 0x000fc800078e0a00 */
[----:B------:R-:W-:Y:S01]  /*07a0*/  @!P0 IMAD.MOV.U32 R0, RZ, RZ, R13 ;  /* 0x000000ffff008224 */ /* 0x000fe200078e000d */
[----:B0-----:R-:W-:-:S10]  /*07b0*/  DMUL R8, R6, UR4 ;  /* 0x0000000406087c28 */ /* 0x001fd40008000000 */
[----:B------:R-:W0:Y:S02]  /*07c0*/  F2F.F32.F64 R8, R8 ;  /* 0x0000000800087310 */ /* 0x000e240000301000 */
[----:B0-----:R-:W-:-:S07]  /*07d0*/  FSEL R6, -R8, R8, !P1 ;  /* 0x0000000808067208 */ /* 0x001fce0004800100 */
.L_x_40:
[----:B------:R-:W-:Y:S02]  /*07e0*/  IMAD.MOV.U32 R13, RZ, RZ, 0x37cbac00 ;  /* 0x37cbac00ff0d7424 */ /* 0x000fe400078e00ff */
[----:B------:R-:W-:Y:S01]  /*07f0*/  FMUL R7, R6, R6 ;  /* 0x0000000606077220 */ /* 0x000fe20000400000 */
[C---:B------:R-:W-:Y:S01]  /*0800*/  LOP3.LUT R9, R0.reuse, 0x1, RZ, 0xc0, !PT ;  /* 0x0000000100097812 */ /* 0x040fe200078ec0ff */
[----:B------:R-:W-:Y:S01]  /*0810*/  VIADD R0, R0, 0x1 ;  /* 0x0000000100007836 */ /* 0x000fe20000000000 */
[----:B------:R-:W-:Y:S01]  /*0820*/  MOV R14, 0x3c0885e4 ;  /* 0x3c0885e4000e7802 */ /* 0x000fe20000000f00 */
[----:B------:R-:W-:Y:S01]  /*0830*/  FFMA R8, R7, R13, -0.0013887860113754868507 ;  /* 0xbab607ed07087423 */ /* 0x000fe2000000000d */
[----:B------:R-:W-:Y:S01]  /*0840*/  ISETP.NE.U32.AND P0, PT, R9, 0x1, PT ;  /* 0x000000010900780c */ /* 0x000fe20003f05070 */
[----:B------:R-:W-:Y:S01]  /*0850*/  IMAD.MOV.U32 R9, RZ, RZ, 0x3e2aaaa8 ;  /* 0x3e2aaaa8ff097424 */ /* 0x000fe200078e00ff */
[----:B------:R-:W-:Y:S02]  /*0860*/  FSETP.GE.AND P2, PT, |R3|, 105615, PT ;  /* 0x47ce47800300780b */ /* 0x000fe40003f46200 */
[----:B------:R-:W-:-:S02]  /*0870*/  FSEL R8, R8, -0.00019574658654164522886, P0 ;  /* 0xb94d415308087808 */ /* 0x000fc40000000000 */
[----:B------:R-:W-:Y:S02]  /*0880*/  FSEL R14, R14, 0.041666727513074874878, !P0 ;  /* 0x3d2aaabb0e0e7808 */ /* 0x000fe40004000000 */
[----:B------:R-:W-:Y:S02]  /*0890*/  LOP3.LUT P1, RZ, R0, 0x2, RZ, 0xc0, !PT ;  /* 0x0000000200ff7812 */ /* 0x000fe4000782c0ff */
[----:B------:R-:W-:Y:S01]  /*08a0*/  FSEL R0, R6, 1, !P0 ;  /* 0x3f80000006007808 */ /* 0x000fe20004000000 */
[----:B------:R-:W-:Y:S01]  /*08b0*/  FFMA R8, R7, R8, R14 ;  /* 0x0000000807087223 */ /* 0x000fe2000000000e */
[----:B------:R-:W-:Y:S01]  /*08c0*/  FSEL R9, -R9, -0.4999999701976776123, !P0 ;  /* 0xbeffffff09097808 */ /* 0x000fe20004000100 */
[----:B------:R-:W-:Y:S01]  /*08d0*/  IMAD.MOV.U32 R6, RZ, RZ, R5 ;  /* 0x000000ffff067224 */ /* 0x000fe200078e0005 */
[----:B------:R-:W-:Y:S01]  /*08e0*/  I2FP.F32.S32 R12, R12 ;  /* 0x0000000c000c7245 */ /* 0x000fe20000201400 */
[C---:B------:R-:W-:Y:S02]  /*08f0*/  FFMA R21, R7.reuse, R0, RZ ;  /* 0x0000000007157223 */ /* 0x040fe400000000ff */
[----:B------:R-:W-:-:S04]  /*0900*/  FFMA R8, R7, R8, R9 ;  /* 0x0000000807087223 */ /* 0x000fc80000000009 */
[----:B------:R-:W-:Y:S01]  /*0910*/  FFMA R21, R21, R8, R0 ;  /* 0x0000000815157223 */ /* 0x000fe20000000000 */
[----:B------:R-:W-:-:S03]  /*0920*/  IMAD.MOV.U32 R0, RZ, RZ, R10 ;  /* 0x000000ffff007224 */ /* 0x000fc600078e000a */
[----:B------:R-:W-:Y:S01]  /*0930*/  @P1 FADD R21, RZ, -R21 ;  /* 0x80000015ff151221 */ /* 0x000fe20000000000 */
[----:B------:R-:W-:Y:S06]  /*0940*/  @!P2 BRA `(.L_x_43) ;  /* 0x000000040074a947 */ /* 0x000fec0003800000 */
[----:B------:R-:W-:-:S13]  /*0950*/  FSETP.NEU.AND P0, PT, |R3|, +INF , PT ;  /* 0x7f8000000300780b */ /* 0x000fda0003f0d200 */
[----:B------:R-:W-:Y:S01]  /*0960*/  @!P0 FMUL R6, RZ, R3 ;  /* 0x00000003ff068220 */ /* 0x000fe20000400000 */
[----:B------:R-:W-:Y:S01]  /*0970*/  @!P0 IMAD.MOV.U32 R0, RZ, RZ, RZ ;  /* 0x000000ffff008224 */ /* 0x000fe200078e00ff */
[----:B------:R-:W-:Y:S06]  /*0980*/  @!P0 BRA `(.L_x_43) ;  /* 0x0000000400648947 */ /* 0x000fec0003800000 */
[----:B------:R-:W-:Y:S01]  /*0990*/  IMAD.SHL.U32 R0, R3, 0x100, RZ ;  /* 0x0000010003007824 */ /* 0x000fe200078e00ff */
[----:B------:R-:W-:Y:S01]  /*09a0*/  MOV R25, RZ ;  /* 0x000000ff00197202 */ /* 0x000fe20000000f00 */
[----:B------:R-:W-:Y:S01]  /*09b0*/  IMAD.MOV.U32 R23, RZ, RZ, RZ ;  /* 0x000000ffff177224 */ /* 0x000fe200078e00ff */
[----:B------:R-:W0:Y:S01]  /*09c0*/  LDCU.64 UR8, c[0x4][0x40] ;  /* 0x01000800ff0877ac */ /* 0x000e220008000a00 */
[----:B------:R-:W-:Y:S01]  /*09d0*/  IMAD.MOV.U32 R14, RZ, RZ, RZ ;  /* 0x000000ffff0e7224 */ /* 0x000fe200078e00ff */
[----:B------:R-:W-:Y:S01]  /*09e0*/  LOP3.LUT R27, R0, 0x80000000, RZ, 0xfc, !PT ;  /* 0x80000000001b7812 */ /* 0x000fe200078efcff */
[----:B------:R-:W-:-:S06]  /*09f0*/  UMOV UR4, URZ ;  /* 0x000000ff00047c82 */ /* 0x000fcc0008000000 */
.L_x_44:
        /* <DEDUP_REMOVED lines=46> */
[--C-:B------:R-:W-:Y:S01]  /*0ce0*/  @P2 IMAD.MOV.U32 R0, RZ, RZ, R18.reuse ;  /* 0x000000ffff002224 */ /* 0x100fe200078e0012 */
[----:B------:R-:W-:Y:S01]  /*0cf0*/  @P3 MOV R0, R19 ;  /* 0x0000001300003202 */ /* 0x000fe20000000f00 */
[----:B------:R-:W-:Y:S02]  /*0d00*/  @P3 IMAD.MOV.U32 R6, RZ, RZ, R18 ;  /* 0x000000ffff063224 */ /* 0x000fe400078e0012 */
[----:B------:R-:W-:Y:S02]  /*0d10*/  @P4 IMAD.MOV.U32 R6, RZ, RZ, R19 ;  /* 0x000000ffff064224 */ /* 0x000fe400078e0013 */
[--C-:B------:R-:W-:Y:S02]  /*0d20*/  @P4 IMAD.MOV.U32 R0, RZ, RZ, R23.reuse ;  /* 0x000000ffff004224 */ /* 0x100fe400078e0017 */
[----:B------:R-:W-:Y:S01]  /*0d30*/  @P5 IMAD.MOV.U32 R6, RZ, RZ, R23 ;  /* 0x000000ffff065224 */ /* 0x000fe200078e0017 */
[----:B------:R-:W-:Y:S06]  /*0d40*/  @!P6 BRA `(.L_x_45) ;  /* 0x00000000002ce947 */ /* 0x000fec0003800000 */
[----:B------:R-:W-:Y:S01]  /*0d50*/  @P0 IMAD.MOV.U32 R7, RZ, RZ, R11 ;  /* 0x000000ffff070224 */ /* 0x000fe200078e000b */
[----:B------:R-:W-:Y:S01]  /*0d60*/  ISETP.EQ.AND P0, PT, R9, 0x8, PT ;  /* 0x000000080900780c */ /* 0x000fe20003f02270 */
[----:B------:R-:W-:Y:S01]  /*0d70*/  @P1 IMAD.MOV.U32 R7, RZ, RZ, R15 ;  /* 0x000000ffff071224 */ /* 0x000fe200078e000f */
[----:B------:R-:W-:Y:S01]  /*0d80*/  LOP3.LUT R9, R8, 0x1f, RZ, 0xc0, !PT ;  /* 0x0000001f08097812 */ /* 0x000fe200078ec0ff */
[----:B------:R-:W-:Y:S02]  /*0d90*/  @P2 IMAD.MOV.U32 R7, RZ, RZ, R16 ;  /* 0x000000ffff072224 */ /* 0x000fe400078e0010 */
[----:B------:R-:W-:Y:S01]  /*0da0*/  @P3 IMAD.MOV.U32 R7, RZ, RZ, R17 ;  /* 0x000000ffff073224 */ /* 0x000fe200078e0011 */
[----:B------:R-:W-:Y:S01]  /*0db0*/  @P4 MOV R7, R18 ;  /* 0x0000001200074202 */ /* 0x000fe20000000f00 */
[----:B------:R-:W-:Y:S01]  /*0dc0*/  @P5 IMAD.MOV.U32 R7, RZ, RZ, R19 ;  /* 0x000000ffff075224 */ /* 0x000fe200078e0013 */
[----:B------:R-:W-:-:S05]  /*0dd0*/  SHF.L.W.U32.HI R0, R6, R9, R0 ;  /* 0x0000000906007219 */ /* 0x000fca0000010e00 */
[----:B------:R-:W-:-:S05]  /*0de0*/  @P0 IMAD.MOV.U32 R7, RZ, RZ, R23 ;  /* 0x000000ffff070224 */ /* 0x000fca00078e0017 */
[----:B------:R-:W-:-:S07]  /*0df0*/  SHF.L.W.U32.HI R6, R7, R9, R6 ;  /* 0x0000000907067219 */ /* 0x000fce0000010e06 */
.L_x_45:
        /* <DEDUP_REMOVED lines=18> */
.L_x_43:
[----:B------:R-:W0:Y:S01]  /*0f20*/  LDCU.64 UR10, c[0x0][0x3b0] ;  /* 0x00007600ff0a77ac */ /* 0x000e220008000a00 */
[----:B------:R-:W-:Y:S01]  /*0f30*/  FMUL R7, R6, R6 ;  /* 0x0000000606077220 */ /* 0x000fe20000400000 */
[C---:B------:R-:W-:Y:S01]  /*0f40*/  LOP3.LUT R8, R0.reuse, 0x1, RZ, 0xc0, !PT ;  /* 0x0000000100087812 */ /* 0x040fe200078ec0ff */
[----:B------:R-:W-:Y:S01]  /*0f50*/  IMAD.MOV.U32 R14, RZ, RZ, 0x3d2aaabb ;  /* 0x3d2aaabbff0e7424 */ /* 0x000fe200078e00ff */
[----:B------:R-:W-:Y:S01]  /*0f60*/  LOP3.LUT P1, RZ, R0, 0x2, RZ, 0xc0, !PT ;  /* 0x0000000200ff7812 */ /* 0x000fe2000782c0ff */
[----:B------:R-:W-:Y:S01]  /*0f70*/  FFMA R13, R7, R13, -0.0013887860113754868507 ;  /* 0xbab607ed070d7423 */ /* 0x000fe2000000000d */
[----:B------:R-:W-:Y:S02]  /*0f80*/  ISETP.NE.U32.AND P0, PT, R8, 0x1, PT ;  /* 0x000000010800780c */ /* 0x000fe40003f05070 */
[----:B------:R-:W-:Y:S02]  /*0f90*/  FSETP.GE.AND P2, PT, |R3|, 105615, PT ;  /* 0x47ce47800300780b */ /* 0x000fe40003f46200 */
[----:B------:R-:W-:Y:S01]  /*0fa0*/  FSEL R8, R13, -0.00019574658654164522886, !P0 ;  /* 0xb94d41530d087808 */ /* 0x000fe20004000000 */
[----:B------:R-:W-:Y:S01]  /*0fb0*/  IMAD.MOV.U32 R13, RZ, RZ, 0x3effffff ;  /* 0x3effffffff0d7424 */ /* 0x000fe200078e00ff */
[----:B------:R-:W-:-:S02]  /*0fc0*/  FSEL R14, R14, 0.0083327032625675201416, !P0 ;  /* 0x3c0885e40e0e7808 */ /* 0x000fc40004000000 */
[----:B------:R-:W-:Y:S01]  /*0fd0*/  FSEL R0, R6, 1, P0 ;  /* 0x3f80000006007808 */ /* 0x000fe20000000000 */
[----:B------:R-:W-:Y:S02]  /*0fe0*/  IMAD.MOV.U32 R6, RZ, RZ, R5 ;  /* 0x000000ffff067224 */ /* 0x000fe400078e0005 */
[----:B------:R-:W-:Y:S01]  /*0ff0*/  FFMA R8, R7, R8, R14 ;  /* 0x0000000807087223 */ /* 0x000fe2000000000e */
[----:B------:R-:W-:Y:S01]  /*1000*/  FSEL R14, -R13, -0.16666662693023681641, !P0 ;  /* 0xbe2aaaa80d0e7808 */ /* 0x000fe20004000100 */
[----:B0-----:R-:W-:Y:S02]  /*1010*/  USHF.R.U64 UR4, UR10, 0x1, UR11 ;  /* 0x000000010a047899 */ /* 0x001fe4000800120b */
[----:B------:R-:W-:Y:S02]  /*1020*/  USHF.R.U32.HI UR5, URZ, 0x1, UR11 ;  /* 0x00000001ff057899 */ /* 0x000fe4000801160b */
[C---:B------:R-:W-:Y:S01]  /*1030*/  FFMA R8, R7.reuse, R8, R14 ;  /* 0x0000000807087223 */ /* 0x040fe2000000000e */
[----:B------:R-:W-:-:S04]  /*1040*/  FFMA R7, R7, R0, RZ ;  /* 0x0000000007077223 */ /* 0x000fc800000000ff */
[----:B------:R-:W-:Y:S01]  /*1050*/  FFMA R7, R7, R8, R0 ;  /* 0x0000000807077223 */ /* 0x000fe20000000000 */
[----:B------:R-:W-:Y:S01]  /*1060*/  MOV R0, R10 ;  /* 0x0000000a00007202 */ /* 0x000fe20000000f00 */
[----:B------:R-:W0:Y:S02]  /*1070*/  I2F.U64 R14, UR4 ;  /* 0x00000004000e7d12 */ /* 0x000e240008301000 */
[----:B------:R-:W-:-:S04]  /*1080*/  @P1 FADD R7, RZ, -R7 ;  /* 0x80000007ff071221 */ /* 0x000fc80000000000 */
[----:B------:R-:W-:-:S04]  /*1090*/  FMUL R7, R12, R7 ;  /* 0x000000070c077220 */ /* 0x000fc80000400000 */
[----:B------:R-:W-:-:S04]  /*10a0*/  FFMA R7, R2, R21, R7 ;  /* 0x0000001502077223 */ /* 0x000fc80000000007 */
[----:B0-----:R-:W-:Y:S01]  /*10b0*/  FADD R14, R7, R14 ;  /* 0x0000000e070e7221 */ /* 0x001fe20000000000 */
[----:B------:R-:W-:Y:S06]  /*10c0*/  @!P2 BRA `(.L_x_46) ;  /* 0x000000040070a947 */ /* 0x000fec0003800000 */
[----:B------:R-:W-:-:S13]  /*10d0*/  FSETP.NEU.AND P0, PT, |R3|, +INF , PT ;  /* 0x7f8000000300780b */ /* 0x000fda0003f0d200 */
[----:B------:R-:W-:Y:S01]  /*10e0*/  @!P0 FMUL R6, RZ, R3 ;  /* 0x00000003ff068220 */ /* 0x000fe20000400000 */
[----:B------:R-:W-:Y:S01]  /*10f0*/  @!P0 IMAD.MOV.U32 R0, RZ, RZ, RZ ;  /* 0x000000ffff008224 */ /* 0x000fe200078e00ff */
[----:B------:R-:W-:Y:S06]  /*1100*/  @!P0 BRA `(.L_x_46) ;  /* 0x0000000400608947 */ /* 0x000fec0003800000 */
[----:B------:R-:W-:Y:S01]  /*1110*/  IMAD.SHL.U32 R0, R3, 0x100, RZ ;  /* 0x0000010003007824 */ /* 0x000fe200078e00ff */
[----:B------:R-:W-:Y:S01]  /*1120*/  CS2R R20, SRZ ;  /* 0x0000000000147805 */ /* 0x000fe2000001ff00 */
[----:B------:R-:W-:Y:S01]  /*1130*/  IMAD.MOV.U32 R23, RZ, RZ, RZ ;  /* 0x000000ffff177224 */ /* 0x000fe200078e00ff */
[----:B------:R-:W0:Y:S02]  /*1140*/  LDCU.64 UR8, c[0x4][0x40] ;  /* 0x01000800ff0877ac */ /* 0x000e240008000a00 */
[----:B------:R-:W-:Y:S01]  /*1150*/  LOP3.LUT R25, R0, 0x80000000, RZ, 0xfc, !PT ;  /* 0x8000000000197812 */ /* 0x000fe200078efcff */
[----:B------:R-:W-:-:S06]  /*1160*/  UMOV UR4, URZ ;  /* 0x000000ff00047c82 */ /* 0x000fcc0008000000 */
.L_x_47:
        /* <DEDUP_REMOVED lines=13> */
[----:B------:R-:W-:-:S04]  /*1240*/  IADD3 R0, P2, PT, R8, R21, RZ ;  /* 0x0000001508007210 */ /* 0x000fc80007f5e0ff */
        /* <DEDUP_REMOVED lines=14> */
[----:B------:R-:W-:-:S04]  /*1330*/  SHF.R.U32.HI R0, RZ, 0x5, R0 ;  /* 0x00000005ff007819 */ /* 0x000fc80000011600 */
[----:B------:R-:W-:-:S04]  /*1340*/  LEA R9, -R0, RZ, 0x2 ;  /* 0x000000ff00097211 */ /* 0x000fc800078e11ff */
        /* <DEDUP_REMOVED lines=8> */
[----:B------:R-:W-:Y:S02]  /*13d0*/  @P4 IMAD.MOV.U32 R6, RZ, RZ, R11 ;  /* 0x000000ffff064224 */ /* 0x000fe400078e000b */
[--C-:B------:R-:W-:Y:S01]  /*13e0*/  @P4 IMAD.MOV.U32 R0, RZ, RZ, R15.reuse ;  /* 0x000000ffff004224 */ /* 0x100fe200078e000f */
[----:B------:R-:W-:Y:S01]  /*13f0*/  ISETP.EQ.AND P4, PT, R9, RZ, PT ;  /* 0x000000ff0900720c */ /* 0x000fe20003f82270 */
[----:B------:R-:W-:Y:S02]  /*1400*/  @P0 IMAD.MOV.U32 R6, RZ, RZ, R15 ;  /* 0x000000ffff060224 */ /* 0x000fe400078e000f */
[--C-:B------:R-:W-:Y:S02]  /*1410*/  @P0 IMAD.MOV.U32 R0, RZ, RZ, R16.reuse ;  /* 0x000000ffff000224 */ /* 0x100fe400078e0010 */
[----:B------:R-:W-:Y:S01]  /*1420*/  @P1 IMAD.MOV.U32 R6, RZ, RZ, R16 ;  /* 0x000000ffff061224 */ /* 0x000fe200078e0010 */
[----:B------:R-:W-:Y:S01]  /*1430*/  @P2 MOV R6, R17 ;  /* 0x0000001100062202 */ /* 0x000fe20000000f00 */
[----:B------:R-:W-:-:S02]  /*1440*/  @P1 IMAD.MOV.U32 R0, RZ, RZ, R17 ;  /* 0x000000ffff001224 */ /* 0x000fc400078e0011 */
[--C-:B------:R-:W-:Y:S02]  /*1450*/  @P2 IMAD.MOV.U32 R0, RZ, RZ, R18.reuse ;  /* 0x000000ffff002224 */ /* 0x100fe400078e0012 */
[----:B------:R-:W-:Y:S02]  /*1460*/  @P3 IMAD.MOV.U32 R6, RZ, RZ, R18 ;  /* 0x000000ffff063224 */ /* 0x000fe400078e0012 */
[--C-:B------:R-:W-:Y:S02]  /*1470*/  @P3 IMAD.MOV.U32 R0, RZ, RZ, R19.reuse ;  /* 0x000000ffff003224 */ /* 0x100fe400078e0013 */
[----:B------:R-:W-:Y:S02]  /*1480*/  @P4 IMAD.MOV.U32 R6, RZ, RZ, R19 ;  /* 0x000000ffff064224 */ /* 0x000fe400078e0013 */
[--C-:B------:R-:W-:Y:S02]  /*1490*/  @P4 IMAD.MOV.U32 R0, RZ, RZ, R21.reuse ;  /* 0x000000ffff004224 */ /* 0x100fe400078e0015 */
[----:B------:R-:W-:Y:S01]  /*14a0*/  @P5 IMAD.MOV.U32 R6, RZ, RZ, R21 ;  /* 0x000000ffff065224 */ /* 0x000fe200078e0015 */
[----:B------:R-:W-:Y:S06]  /*14b0*/  @!P6 BRA `(.L_x_48) ;  /* 0x00000000002ce947 */ /* 0x000fec0003800000 */
[----:B------:R-:W-:Y:S01]  /*14c0*/  @P0 IMAD.MOV.U32 R7, RZ, RZ, R11 ;  /* 0x000000ffff070224 */ /* 0x000fe200078e000b */
[----:B------:R-:W-:Y:S02]  /*14d0*/  ISETP.EQ.AND P0, PT, R9, 0x8, PT ;  /* 0x000000080900780c */ /* 0x000fe40003f02270 */
[----:B------:R-:W-:Y:S01]  /*14e0*/  @P1 MOV R7, R15 ;  /* 0x0000000f00071202 */ /* 0x000fe20000000f00 */
[----:B------:R-:W-:Y:S01]  /*14f0*/  @P2 IMAD.MOV.U32 R7, RZ, RZ, R16 ;  /* 0x000000ffff072224 */ /* 0x000fe200078e0010 */
[----:B------:R-:W-:Y:S01]  /*1500*/  LOP3.LUT R9, R8, 0x1f, RZ, 0xc0, !PT ;  /* 0x0000001f08097812 */ /* 0x000fe200078ec0ff */
[----:B------:R-:W-:Y:S02]  /*1510*/  @P3 IMAD.MOV.U32 R7, RZ, RZ, R17 ;  /* 0x000000ffff073224 */ /* 0x000fe400078e0011 */
[----:B------:R-:W-:Y:S01]  /*1520*/  @P4 IMAD.MOV.U32 R7, RZ, RZ, R18 ;  /* 0x000000ffff074224 */ /* 0x000fe200078e0012 */
[----:B------:R-:W-:Y:S01]  /*1530*/  SHF.L.W.U32.HI R0, R6, R9, R0 ;  /* 0x0000000906007219 */ /* 0x000fe20000010e00 */
[----:B------:R-:W-:-:S04]  /*1540*/  @P5 IMAD.MOV.U32 R7, RZ, RZ, R19 ;  /* 0x000000ffff075224 */ /* 0x000fc800078e0013 */
[----:B------:R-:W-:-:S05]  /*1550*/  @P0 IMAD.MOV.U32 R7, RZ, RZ, R21 ;  /* 0x000000ffff070224 */ /* 0x000fca00078e0015 */
[----:B------:R-:W-:-:S07]  /*1560*/  SHF.L.W.U32.HI R6, R7, R9, R6 ;  /* 0x0000000907067219 */ /* 0x000fce0000010e06 */
.L_x_48:
[C---:B------:R-:W-:Y:S01]  /*1570*/  SHF.L.W.U32.HI R20, R6.reuse, 0x2, R0 ;  /* 0x0000000206147819 */ /* 0x040fe20000010e00 */
[----:B------:R-:W-:Y:S01]  /*1580*/  IMAD.SHL.U32 R6, R6, 0x4, RZ ;  /* 0x0000000406067824 */ /* 0x000fe200078e00ff */
[----:B------:R-:W-:Y:S01]  /*1590*/  UMOV UR4, 0x54442d19 ;  /* 0x54442d1900047882 */ /* 0x000fe20000000000 */
[----:B------:R-:W-:Y:S01]  /*15a0*/  UMOV UR5, 0x3bf921fb ;  /* 0x3bf921fb00057882 */ /* 0x000fe20000000000 */
[----:B------:R-:W-:Y:S02]  /*15b0*/  SHF.R.S32.HI R7, RZ, 0x1f, R20 ;  /* 0x0000001fff077819 */ /* 0x000fe40000011414 */
[----:B------:R-:W-:Y:S02]  /*15c0*/  SHF.R.U32.HI R0, RZ, 0x1e, R0 ;  /* 0x0000001eff007819 */ /* 0x000fe40000011600 */
[C---:B------:R-:W-:Y:S02]  /*15d0*/  LOP3.LUT R6, R7.reuse, R6, RZ, 0x3c, !PT ;  /* 0x0000000607067212 */ /* 0x040fe400078e3cff */
[----:B------:R-:W-:-:S02]  /*15e0*/  LOP3.LUT R7, R7, R20, RZ, 0x3c, !PT ;  /* 0x0000001407077212 */ /* 0x000fc400078e3cff */
[----:B------:R-:W-:Y:S02]  /*15f0*/  ISETP.GE.AND P1, PT, R3, RZ, PT ;  /* 0x000000ff0300720c */ /* 0x000fe40003f26270 */
[C---:B------:R-:W-:Y:S02]  /*1600*/  LEA.HI R0, R20.reuse, R0, RZ, 0x1 ;  /* 0x0000000014007211 */ /* 0x040fe400078f08ff */
[----:B------:R-:W0:Y:S01]  /*1610*/  I2F.F64.S64 R6, R6 ;  /* 0x0000000600067312 */ /* 0x000e220000301c00 */
[----:B------:R-:W-:Y:S02]  /*1620*/  LOP3.LUT R21, R20, R3, RZ, 0x3c, !PT ;  /* 0x0000000314157212 */ /* 0x000fe400078e3cff */
[----:B------:R-:W-:Y:S02]  /*1630*/  IMAD.MOV R20, RZ, RZ, -R0 ;  /* 0x000000ffff147224 */ /* 0x000fe400078e0a00 */
[----:B------:R-:W-:-:S04]  /*1640*/  ISETP.GE.AND P0, PT, R21, RZ, PT ;  /* 0x000000ff1500720c */ /* 0x000fc80003f06270 */
[----:B------:R-:W-:Y:S01]  /*1650*/  @!P1 MOV R0, R20 ;  /* 0x0000001400009202 */ /* 0x000fe20000000f00 */
[----:B0-----:R-:W-:-:S10]  /*1660*/  DMUL R8, R6, UR4 ;  /* 0x0000000406087c28 */ /* 0x001fd40008000000 */
[----:B------:R-:W0:Y:S02]  /*1670*/  F2F.F32.F64 R8, R8 ;  /* 0x0000000800087310 */ /* 0x000e240000301000 */
[----:B0-----:R-:W-:-:S07]  /*1680*/  FSEL R6, -R8, R8, !P0 ;  /* 0x0000000808067208 */ /* 0x001fce0004000100 */
.L_x_46:
[----:B------:R-:W-:Y:S02]  /*1690*/  IMAD.MOV.U32 R20, RZ, RZ, 0x37cbac00 ;  /* 0x37cbac00ff147424 */ /* 0x000fe400078e00ff */
[----:B------:R-:W-:Y:S01]  /*16a0*/  FMUL R7, R6, R6 ;  /* 0x0000000606077220 */ /* 0x000fe20000400000 */
[C---:B------:R-:W-:Y:S01]  /*16b0*/  LOP3.LUT R9, R0.reuse, 0x1, RZ, 0xc0, !PT ;  /* 0x0000000100097812 */ /* 0x040fe200078ec0ff */
[----:B------:R-:W-:Y:S01]  /*16c0*/  IMAD.MOV.U32 R22, RZ, RZ, 0x3c0885e4 ;  /* 0x3c0885e4ff167424 */ /* 0x000fe200078e00ff */
[----:B------:R-:W-:Y:S01]  /*16d0*/  FSETP.GE.AND P2, PT, |R3|, 105615, PT ;  /* 0x47ce47800300780b */ /* 0x000fe20003f46200 */
[----:B------:R-:W-:Y:S01]  /*16e0*/  FFMA R8, R7, R20, -0.0013887860113754868507 ;  /* 0xbab607ed07087423 */ /* 0x000fe20000000014 */
[----:B------:R-:W-:Y:S01]  /*16f0*/  ISETP.NE.U32.AND P0, PT, R9, 0x1, PT ;  /* 0x000000010900780c */ /* 0x000fe20003f05070 */
[----:B------:R-:W-:Y:S02]  /*1700*/  VIADD R0, R0, 0x1 ;  /* 0x0000000100007836 */ /* 0x000fe40000000000 */
[----:B------:R-:W-:Y:S01]  /*1710*/  IMAD.MOV.U32 R21, RZ, RZ, 0x3e2aaaa8 ;  /* 0x3e2aaaa8ff157424 */ /* 0x000fe200078e00ff */
[----:B------:R-:W-:-:S02]  /*1720*/  FSEL R8, R8, -0.00019574658654164522886, P0 ;  /* 0xb94d415308087808 */ /* 0x000fc40000000000 */
[----:B------:R-:W-:Y:S02]  /*1730*/  FSEL R22, R22, 0.041666727513074874878, !P0 ;  /* 0x3d2aaabb16167808 */ /* 0x000fe40004000000 */
[----:B------:R-:W-:Y:S02]  /*1740*/  LOP3.LUT P1, RZ, R0, 0x2, RZ, 0xc0, !PT ;  /* 0x0000000200ff7812 */ /* 0x000fe4000782c0ff */
[----:B------:R-:W-:Y:S01]  /*1750*/  FSEL R0, R6, 1, !P0 ;  /* 0x3f80000006007808 */ /* 0x000fe20004000000 */
[----:B------:R-:W-:Y:S01]  /*1760*/  FFMA R8, R7, R8, R22 ;  /* 0x0000000807087223 */ /* 0x000fe20000000016 */
[----:B------:R-:W-:-:S03]  /*1770*/  FSEL R21, -R21, -0.4999999701976776123, !P0 ;  /* 0xbeffffff15157808 */ /* 0x000fc60004000100 */
[C---:B------:R-:W-:Y:S02]  /*1780*/  FFMA R9, R7.reuse, R0, RZ ;  /* 0x0000000007097223 */ /* 0x040fe400000000ff */
[----:B------:R-:W-:-:S04]  /*1790*/  FFMA R8, R7, R8, R21 ;  /* 0x0000000807087223 */ /* 0x000fc80000000015 */
[----:B------:R-:W-:-:S04]  /*17a0*/  FFMA R9, R9, R8, R0 ;  /* 0x0000000809097223 */ /* 0x000fc80000000000 */
[----:B------:R-:W-:-:S04]  /*17b0*/  @P1 FADD R9, RZ, -R9 ;  /* 0x80000009ff091221 */ /* 0x000fc80000000000 */
[----:B------:R-:W-:Y:S01]  /*17c0*/  FMUL R21, R12, R9 ;  /* 0x000000090c157220 */ /* 0x000fe20000400000 */
[----:B------:R-:W-:Y:S06]  /*17d0*/  @!P2 BRA `(.L_x_49) ;  /* 0x000000040070a947 */ /* 0x000fec0003800000 */
        /* <DEDUP_REMOVED lines=11> */
.L_x_50:
        /* <DEDUP_REMOVED lines=11> */
[----:B------:R-:W-:-:S02]  /*1940*/  ISETP.EQ.AND P4, PT, R10, 0x10, PT ;  /* 0x000000100a00780c */ /* 0x000fc40003f82270 */
[C---:B------:R-:W-:Y:S01]  /*1950*/  ISETP.EQ.AND P5, PT, R10.reuse, 0x14, PT ;  /* 0x000000140a00780c */ /* 0x040fe20003fa2270 */
[----:B------:R-:W-:Y:S02]  /*1960*/  VIADD R10, R10, 0x4 ;  /* 0x000000040a0a7836 */ /* 0x000fe40000000000 */
[----:B--2---:R-:W-:-:S03]  /*1970*/  IMAD.WIDE.U32 R8, R6, R25, RZ ;  /* 0x0000001906087225 */ /* 0x004fc600078e00ff */
[----:B------:R-:W-:-:S04]  /*1980*/  IADD3 R0, P6, PT, R8, R5, RZ ;  /* 0x0000000508007210 */ /* 0x000fc80007fde0ff */
[----:B------:R-:W-:Y:S01]  /*1990*/  @P1 MOV R15, R0 ;  /* 0x00000000000f1202 */ /* 0x000fe20000000f00 */
[----:B------:R-:W-:Y:S02]  /*19a0*/  IMAD.X R5, R9, 0x1, R23, P6 ;  /* 0x0000000109057824 */ /* 0x000fe400030e0617 */
[--C-:B------:R-:W-:Y:S02]  /*19b0*/  @P0 IMAD.MOV.U32 R11, RZ, RZ, R0.reuse ;  /* 0x000000ffff0b0224 */ /* 0x100fe400078e0000 */
[--C-:B------:R-:W-:Y:S02]  /*19c0*/  @P2 IMAD.MOV.U32 R16, RZ, RZ, R0.reuse ;  /* 0x000000ffff102224 */ /* 0x100fe400078e0000 */
[--C-:B------:R-:W-:Y:S02]  /*19d0*/  @P3 IMAD.MOV.U32 R17, RZ, RZ, R0.reuse ;  /* 0x000000ffff113224 */ /* 0x100fe400078e0000 */
[--C-:B------:R-:W-:Y:S02]  /*19e0*/  @P4 IMAD.MOV.U32 R18, RZ, RZ, R0.reuse ;  /* 0x000000ffff124224 */ /* 0x100fe400078e0000 */
        /* <DEDUP_REMOVED lines=13> */
[----:B------:R-:W-:-:S03]  /*1ac0*/  ISETP.EQ.AND P5, PT, R8, RZ, PT ;  /* 0x000000ff0800720c */ /* 0x000fc60003fa2270 */
[--C-:B------:R-:W-:Y:S01]  /*1ad0*/  @P3 IMAD.MOV.U32 R0, RZ, RZ, R11.reuse ;  /* 0x000000ffff003224 */ /* 0x100fe200078e000b */
[C---:B------:R-:W-:Y:S01]  /*1ae0*/  ISETP.EQ.AND P3, PT, R8.reuse, -0x4, PT ;  /* 0xfffffffc0800780c */ /* 0x040fe20003f62270 */
[----:B------:R-:W-:Y:S02]  /*1af0*/  @P4 IMAD.MOV.U32 R6, RZ, RZ, R11 ;  /* 0x000000ffff064224 */ /* 0x000fe400078e000b */
[--C-:B------:R-:W-:Y:S01]  /*1b00*/  @P4 IMAD.MOV.U32 R0, RZ, RZ, R15.reuse ;  /* 0x000000ffff004224 */ /* 0x100fe200078e000f */
[----:B------:R-:W-:Y:S01]  /*1b10*/  ISETP.EQ.AND P4, PT, R8, 0x4, PT ;  /* 0x000000040800780c */ /* 0x000fe20003f82270 */
[----:B------:R-:W-:Y:S02]  /*1b20*/  @P2 IMAD.MOV.U32 R6, RZ, RZ, R15 ;  /* 0x000000ffff062224 */ /* 0x000fe400078e000f */
[--C-:B------:R-:W-:Y:S01]  /*1b30*/  @P2 IMAD.MOV.U32 R0, RZ, RZ, R16.reuse ;  /* 0x000000ffff002224 */ /* 0x100fe200078e0010 */
[----:B------:R-:W-:Y:S01]  /*1b40*/  @P1 MOV R0, R17 ;  /* 0x0000001100001202 */ /* 0x000fe20000000f00 */
[----:B------:R-:W-:-:S02]  /*1b50*/  @P1 IMAD.MOV.U32 R6, RZ, RZ, R16 ;  /* 0x000000ffff061224 */ /* 0x000fc400078e0010 */
[----:B------:R-:W-:Y:S02]  /*1b60*/  @P0 IMAD.MOV.U32 R6, RZ, RZ, R17 ;  /* 0x000000ffff060224 */ /* 0x000fe400078e0011 */
[--C-:B------:R-:W-:Y:S02]  /*1b70*/  @P0 IMAD.MOV.U32 R0, RZ, RZ, R18.reuse ;  /* 0x000000ffff000224 */ /* 0x100fe400078e0012 */
[----:B------:R-:W-:Y:S02]  /*1b80*/  @P3 IMAD.MOV.U32 R6, RZ, RZ, R18 ;  /* 0x000000ffff063224 */ /* 0x000fe400078e0012 */
[--C-:B------:R-:W-:Y:S02]  /*1b90*/  @P3 IMAD.MOV.U32 R0, RZ, RZ, R19.reuse ;  /* 0x000000ffff003224 */ /* 0x100fe400078e0013 */
[----:B------:R-:W-:Y:S01]  /*1ba0*/  @P5 IMAD.MOV.U32 R6, RZ, RZ, R19 ;  /* 0x000000ffff065224 */ /* 0x000fe200078e0013 */
[----:B------:R-:W-:Y:S01]  /*1bb0*/  @P4 MOV R6, R5 ;  /* 0x0000000500064202 */ /* 0x000fe20000000f00 */
[----:B------:R-:W-:Y:S01]  /*1bc0*/  @P5 IMAD.MOV.U32 R0, RZ, RZ, R5 ;  /* 0x000000ffff005224 */ /* 0x000fe200078e0005 */
[----:B------:R-:W-:Y:S06]  /*1bd0*/  @!P6 BRA `(.L_x_51) ;  /* 0x000000000028e947 */ /* 0x000fec0003800000 */
[----:B------:R-:W-:Y:S01]  /*1be0*/  @P1 IMAD.MOV.U32 R11, RZ, RZ, R15 ;  /* 0x000000ffff0b1224 */ /* 0x000fe200078e000f */
[----:B------:R-:W-:Y:S01]  /*1bf0*/  LOP3.LUT R7, R7, 0x1f, RZ, 0xc0, !PT ;  /* 0x0000001f07077812 */ /* 0x000fe200078ec0ff */
[----:B------:R-:W-:Y:S01]  /*1c00*/  @P0 IMAD.MOV.U32 R11, RZ, RZ, R16 ;  /* 0x000000ffff0b0224 */ /* 0x000fe200078e0010 */
[----:B------:R-:W-:Y:S01]  /*1c10*/  ISETP.EQ.AND P0, PT, R8, 0x8, PT ;  /* 0x000000080800780c */ /* 0x000fe20003f02270 */
[----:B------:R-:W-:Y:S01]  /*1c20*/  @P3 IMAD.MOV.U32 R11, RZ, RZ, R17 ;  /* 0x000000ffff0b3224 */ /* 0x000fe200078e0011 */
[----:B------:R-:W-:Y:S01]  /*1c30*/  SHF.L.W.U32.HI R0, R6, R7, R0 ;  /* 0x0000000706007219 */ /* 0x000fe20000010e00 */
[----:B------:R-:W-:Y:S02]  /*1c40*/  @P5 IMAD.MOV.U32 R11, RZ, RZ, R18 ;  /* 0x000000ffff0b5224 */ /* 0x000fe400078e0012 */
[----:B------:R-:W-:-:S08]  /*1c50*/  @P4 IMAD.MOV.U32 R11, RZ, RZ, R19 ;  /* 0x000000ffff0b4224 */ /* 0x000fd000078e0013 */
[----:B------:R-:W-:-:S05]  /*1c60*/  @P0 IMAD.MOV.U32 R11, RZ, RZ, R5 ;  /* 0x000000ffff0b0224 */ /* 0x000fca00078e0005 */
[----:B------:R-:W-:-:S07]  /*1c70*/  SHF.L.W.U32.HI R6, R11, R7, R6 ;  /* 0x000000070b067219 */ /* 0x000fce0000010e06 */
.L_x_51:
[C---:B------:R-:W-:Y:S01]  /*1c80*/  SHF.L.W.U32.HI R10, R6.reuse, 0x2, R0 ;  /* 0x00000002060a7819 */ /* 0x040fe20000010e00 */
[----:B------:R-:W-:Y:S01]  /*1c90*/  UMOV UR4, 0x54442d19 ;  /* 0x54442d1900047882 */ /* 0x000fe20000000000 */
[----:B------:R-:W-:Y:S01]  /*1ca0*/  SHF.L.U32 R6, R6, 0x2, RZ ;  /* 0x0000000206067819 */ /* 0x000fe200000006ff */
[----:B------:R-:W-:Y:S01]  /*1cb0*/  UMOV UR5, 0x3bf921fb ;  /* 0x3bf921fb00057882 */ /* 0x000fe20000000000 */
[----:B------:R-:W-:Y:S02]  /*1cc0*/  SHF.R.S32.HI R5, RZ, 0x1f, R10 ;  /* 0x0000001fff057819 */ /* 0x000fe4000001140a */
[----:B------:R-:W-:Y:S02]  /*1cd0*/  ISETP.GE.AND P1, PT, R3, RZ, PT ;  /* 0x000000ff0300720c */ /* 0x000fe40003f26270 */
[C---:B------:R-:W-:Y:S02]  /*1ce0*/  LOP3.LUT R8, R5.reuse, R6, RZ, 0x3c, !PT ;  /* 0x0000000605087212 */ /* 0x040fe400078e3cff */
[----:B------:R-:W-:-:S02]  /*1cf0*/  LOP3.LUT R9, R5, R10, RZ, 0x3c, !PT ;  /* 0x0000000a05097212 */ /* 0x000fc400078e3cff */
[----:B------:R-:W-:Y:S02]  /*1d00*/  SHF.R.U32.HI R0, RZ, 0x1e, R0 ;  /* 0x0000001eff007819 */ /* 0x000fe40000011600 */
[----:B------:R-:W0:Y:S01]  /*1d10*/  I2F.F64.S64 R6, R8 ;  /* 0x0000000800067312 */ /* 0x000e220000301c00 */
[C---:B------:R-:W-:Y:S02]  /*1d20*/  LOP3.LUT R3, R10.reuse, R3, RZ, 0x3c, !PT ;  /* 0x000000030a037212 */ /* 0x040fe400078e3cff */
[----:B------:R-:W-:Y:S02]  /*1d30*/  LEA.HI R10, R10, R0, RZ, 0x1 ;  /* 0x000000000a0a7211 */ /* 0x000fe400078f08ff */
[----:B------:R-:W-:-:S03]  /*1d40*/  ISETP.GE.AND P0, PT, R3, RZ, PT ;  /* 0x000000ff0300720c */ /* 0x000fc60003f06270 */
[----:B------:R-:W-:-:S04]  /*1d50*/  IMAD.MOV R0, RZ, RZ, -R10 ;  /* 0x000000ffff007224 */ /* 0x000fc800078e0a0a */
[----:B------:R-:W-:Y:S01]  /*1d60*/  @!P1 IMAD.MOV.U32 R10, RZ, RZ, R0 ;  /* 0x000000ffff0a9224 */ /* 0x000fe200078e0000 */
[----:B0-----:R-:W-:-:S10]  /*1d70*/  DMUL R6, R6, UR4 ;  /* 0x0000000406067c28 */ /* 0x001fd40008000000 */
[----:B------:R-:W0:Y:S02]  /*1d80*/  F2F.F32.F64 R6, R6 ;  /* 0x0000000600067310 */ /* 0x000e240000301000 */
[----:B0-----:R-:W-:-:S07]  /*1d90*/  FSEL R5, -R6, R6, !P0 ;  /* 0x0000000606057208 */ /* 0x001fce0004000100 */
.L_x_49:
[----:B------:R-:W0:Y:S01]  /*1da0*/  LDCU.64 UR8, c[0x0][0x3b8] ;  /* 0x00007700ff0877ac */ /* 0x000e220008000a00 */
[C---:B------:R-:W-:Y:S01]  /*1db0*/  LOP3.LUT R0, R10.reuse, 0x1, RZ, 0xc0, !PT ;  /* 0x000000010a007812 */ /* 0x040fe200078ec0ff */
[----:B------:R-:W-:Y:S01]  /*1dc0*/  FMUL R3, R5, R5 ;  /* 0x0000000505037220 */ /* 0x000fe20000400000 */
[----:B------:R-:W-:Y:S01]  /*1dd0*/  LOP3.LUT P1, RZ, R10, 0x2, RZ, 0xc0, !PT ;  /* 0x000000020aff7812 */ /* 0x000fe2000782c0ff */
[----:B------:R-:W-:Y:S01]  /*1de0*/  BSSY.RECONVERGENT B0, `(.L_x_52) ;  /* 0x0000037000007945 */ /* 0x000fe20003800200 */
[----:B------:R-:W-:Y:S01]  /*1df0*/  ISETP.NE.U32.AND P0, PT, R0, 0x1, PT ;  /* 0x000000010000780c */ /* 0x000fe20003f05070 */
[----:B------:R-:W-:Y:S01]  /*1e00*/  FFMA R20, R3, R20, -0.0013887860113754868507 ;  /* 0xbab607ed03147423 */ /* 0x000fe20000000014 */
[----:B------:R-:W-:Y:S02]  /*1e10*/  IMAD.MOV.U32 R0, RZ, RZ, 0x3d2aaabb ;  /* 0x3d2aaabbff007424 */ /* 0x000fe400078e00ff */
[----:B------:R-:W-:Y:S02]  /*1e20*/  FSEL R13, -R13, -0.16666662693023681641, !P0 ;  /* 0xbe2aaaa80d0d7808 */ /* 0x000fe40004000100 */
[----:B------:R-:W-:-:S02]  /*1e30*/  FSEL R20, R20, -0.00019574658654164522886, !P0 ;  /* 0xb94d415314147808 */ /* 0x000fc40004000000 */
[----:B------:R-:W-:Y:S01]  /*1e40*/  FSEL R0, R0, 0.0083327032625675201416, !P0 ;  /* 0x3c0885e400007808 */ /* 0x000fe20004000000 */
[----:B0-----:R-:W-:-:S04]  /*1e50*/  USHF.R.U64 UR4, UR8, 0x1, UR9 ;  /* 0x0000000108047899 */ /* 0x001fc80008001209 */
[----:B------:R-:W-:Y:S01]  /*1e60*/  FFMA R20, R3, R20, R0 ;  /* 0x0000001403147223 */ /* 0x000fe20000000000 */
[----:B------:R-:W-:Y:S01]  /*1e70*/  USHF.R.U32.HI UR5, URZ, 0x1, UR9 ;  /* 0x00000001ff057899 */ /* 0x000fe20008011609 */
[----:B------:R-:W-:Y:S02]  /*1e80*/  FSEL R0, R5, 1, P0 ;  /* 0x3f80000005007808 */ /* 0x000fe40000000000 */
[----:B------:R-:W-:-:S03]  /*1e90*/  FFMA R13, R3, R20, R13 ;  /* 0x00000014030d7223 */ /* 0x000fc6000000000d */
[----:B------:R-:W-:-:S03]  /*1ea0*/  FFMA R3, R3, R0, RZ ;  /* 0x0000000003037223 */ /* 0x000fc600000000ff */
[----:B------:R-:W0:Y:S01]  /*1eb0*/  I2F.U64 R6, UR4 ;  /* 0x0000000400067d12 */ /* 0x000e220008301000 */
[----:B------:R-:W-:-:S04]  /*1ec0*/  FFMA R0, R3, R13, R0 ;  /* 0x0000000d03007223 */ /* 0x000fc80000000000 */
[----:B------:R-:W-:-:S04]  /*1ed0*/  @P1 FADD R0, RZ, -R0 ;  /* 0x80000000ff001221 */ /* 0x000fc80000000000 */
[----:B------:R-:W-:-:S04]  /*1ee0*/  FFMA R21, R2, -R0, R21 ;  /* 0x8000000002157223 */ /* 0x000fc80000000015 */
[----:B0-----:R-:W-:Y:S02]  /*1ef0*/  FADD R21, R21, R6 ;  /* 0x0000000615157221 */ /* 0x001fe40000000000 */
[----:B------:R-:W0:Y:S08]  /*1f00*/  F2I.TRUNC.NTZ R6, R14 ;  /* 0x0000000e00067305 */ /* 0x000e30000020f100 */
[----:B------:R-:W1:Y:S01]  /*1f10*/  F2I.TRUNC.NTZ R21, R21 ;  /* 0x0000001500157305 */ /* 0x000e62000020f100 */
[----:B0-----:R-:W-:-:S02]  /*1f20*/  ISETP.GE.U32.AND P1, PT, R6, UR10, PT ;  /* 0x0000000a06007c0c */ /* 0x001fc4000bf26070 */
[----:B------:R-:W-:Y:S02]  /*1f30*/  SHF.R.S32.HI R7, RZ, 0x1f, R6 ;  /* 0x0000001fff077819 */ /* 0x000fe40000011406 */
[----:B-1----:R-:W-:Y:S02]  /*1f40*/  ISETP.GE.U32.AND P0, PT, R21, UR8, PT ;  /* 0x0000000815007c0c */ /* 0x002fe4000bf06070 */
[----:B------:R-:W-:-:S04]  /*1f50*/  SHF.R.S32.HI R0, RZ, 0x1f, R21 ;  /* 0x0000001fff007819 */ /* 0x000fc80000011415 */
[----:B------:R-:W-:-:S04]  /*1f60*/  ISETP.GE.U32.AND.EX P0, PT, R0, UR9, PT, P0 ;  /* 0x0000000900007c0c */ /* 0x000fc8000bf06100 */
[----:B------:R-:W-:-:S13]  /*1f70*/  ISETP.GE.U32.OR.EX P0, PT, R7, UR11, P0, P1 ;  /* 0x0000000b07007c0c */ /* 0x000fda0008706510 */
[----:B------:R-:W-:Y:S05]  /*1f80*/  @P0 BRA `(.L_x_53) ;  /* 0x00000000005c0947 */ /* 0x000fea0003800000 */
[----:B------:R-:W0:Y:S01]  /*1f90*/  LDCU.64 UR4, c[0x0][0x3a0] ;  /* 0x00007400ff0477ac */ /* 0x000e220008000a00 */
[----:B------:R-:W1:Y:S01]  /*1fa0*/  LDCU.64 UR8, c[0x0][0x388] ;  /* 0x00007100ff0877ac */ /* 0x000e620008000a00 */
[----:B0-----:R-:W-:Y:S02]  /*1fb0*/  IMAD R0, R0, UR4, RZ ;  /* 0x0000000400007c24 */ /* 0x001fe4000f8e02ff */
[----:B------:R-:W-:-:S04]  /*1fc0*/  IMAD.WIDE.U32 R6, R21, UR4, R6 ;  /* 0x0000000415067c25 */ /* 0x000fc8000f8e0006 */
[----:B------:R-:W-:Y:S01]  /*1fd0*/  IMAD R3, R21, UR5, R0 ;  /* 0x0000000515037c24 */ /* 0x000fe2000f8e0200 */
[----:B-1----:R-:W-:-:S03]  /*1fe0*/  IADD3 R8, P0, PT, R6, UR8, RZ ;  /* 0x0000000806087c10 */ /* 0x002fc6000ff1e0ff */
[----:B------:R-:W-:Y:S02]  /*1ff0*/  IMAD.IADD R0, R7, 0x1, R3 ;  /* 0x0000000107007824 */ /* 0x000fe400078e0203 */
[----:B------:R-:W0:Y:S03]  /*2000*/  LDC.64 R2, c[0x0][0x380] ;  /* 0x0000e000ff027b82 */ /* 0x000e260000000a00 */
[----:B------:R-:W-:Y:S01]  /*2010*/  IADD3.X R9, PT, PT, R0, UR9, RZ, P0, !PT ;  /* 0x0000000900097c10 */ /* 0x000fe200087fe4ff */
[----:B------:R-:W1:Y:S05]  /*2020*/  LDCU.128 UR8, c[0x0][0x390] ;  /* 0x00007200ff0877ac */ /* 0x000e6a0008000c00 */
[----:B------:R-:W2:Y:S01]  /*2030*/  LDG.E.U8 R9, desc[UR6][R8.64] ;  /* 0x0000000608097981 */ /* 0x000ea2000c1e1100 */
[----:B-1----:R-:W-:Y:S01]  /*2040*/  IADD3 R10, P0, PT, R6, UR8, RZ ;  /* 0x00000008060a7c10 */ /* 0x002fe2000ff1e0ff */
[----:B0-----:R-:W-:-:S03]  /*2050*/  IMAD.WIDE R2, R4, 0x4, R2 ;  /* 0x0000000404027825 */ /* 0x001fc600078e0202 */
[----:B------:R-:W-:Y:S02]  /*2060*/  IADD3.X R11, PT, PT, R0, UR9, RZ, P0, !PT ;  /* 0x00000009000b7c10 */ /* 0x000fe400087fe4ff */
[----:B--2---:R1:W-:Y:S04]  /*2070*/  STG.E.U8 desc[UR6][R2.64], R9 ;  /* 0x0000000902007986 */ /* 0x0043e8000c101106 */
[----:B------:R-:W2:Y:S01]  /*2080*/  LDG.E.U8 R11, desc[UR6][R10.64] ;  /* 0x000000060a0b7981 */ /* 0x000ea2000c1e1100 */
[----:B------:R-:W-:-:S04]  /*2090*/  IADD3 R6, P0, PT, R6, UR10, RZ ;  /* 0x0000000a06067c10 */ /* 0x000fc8000ff1e0ff */
[----:B------:R-:W-:Y:S01]  /*20a0*/  IADD3.X R7, PT, PT, R0, UR11, RZ, P0, !PT ;  /* 0x0000000b00077c10 */ /* 0x000fe200087fe4ff */
[----:B--2---:R1:W-:Y:S05]  /*20b0*/  STG.E.U8 desc[UR6][R2.64+0x1], R11 ;  /* 0x0000010b02007986 */ /* 0x0043ea000c101106 */
[----:B------:R-:W2:Y:S01]  /*20c0*/  LDG.E.U8 R7, desc[UR6][R6.64] ;  /* 0x0000000606077981 */ /* 0x000ea2000c1e1100 */
[----:B------:R-:W-:-:S03]  /*20d0*/  SHF.R.S32.HI R5, RZ, 0x1f, R4 ;  /* 0x0000001fff057819 */ /* 0x000fc60000011404 */
[----:B--2---:R1:W-:Y:S01]  /*20e0*/  STG.E.U8 desc[UR6][R2.64+0x2], R7 ;  /* 0x0000020702007986 */ /* 0x0043e2000c101106 */
[----:B------:R-:W-:Y:S05]  /*20f0*/  BRA `(.L_x_54) ;  /* 0x0000000000147947 */ /* 0x000fea0003800000 */
.L_x_53:
[----:B------:R-:W0:Y:S01]  /*2100*/  LDC.64 R2, c[0x0][0x380] ;  /* 0x0000e000ff027b82 */ /* 0x000e220000000a00 */
[----:B------:R-:W-:Y:S01]  /*2110*/  SHF.R.S32.HI R5, RZ, 0x1f, R4 ;  /* 0x0000001fff057819 */ /* 0x000fe20000011404 */
[----:B0-----:R-:W-:-:S05]  /*2120*/  IMAD.WIDE R2, R4, 0x4, R2 ;  /* 0x0000000404027825 */ /* 0x001fca00078e0202 */
[----:B------:R0:W-:Y:S04]  /*2130*/  STG.E.U16 desc[UR6][R2.64], RZ ;  /* 0x000000ff02007986 */ /* 0x0001e8000c101506 */
[----:B------:R0:W-:Y:S02]  /*2140*/  STG.E.U8 desc[UR6][R2.64+0x2], RZ ;  /* 0x000002ff02007986 */ /* 0x0001e4000c101106 */
.L_x_54:
[----:B------:R-:W-:Y:S05]  /*2150*/  BSYNC.RECONVERGENT B0 ;  /* 0x0000000000007941 */ /* 0x000fea0003800200 */
.L_x_52:
[----:B------:R-:W0:Y:S01]  /*2160*/  LDCU.64 UR4, c[0x0][0x380] ;  /* 0x00007000ff0477ac */ /* 0x000e220008000a00 */
[----:B------:R-:W-:Y:S01]  /*2170*/  IMAD.MOV.U32 R0, RZ, RZ, 0xff ;  /* 0x000000ffff007424 */ /* 0x000fe200078e00ff */
[----:B01----:R-:W-:-:S04]  /*2180*/  LEA R2, P0, R4, UR4, 0x2 ;  /* 0x0000000404027c11 */ /* 0x003fc8000f8010ff */
[----:B------:R-:W-:-:S05]  /*2190*/  LEA.HI.X R3, R4, UR5, R5, 0x2, P0 ;  /* 0x0000000504037c11 */ /* 0x000fca00080f1405 */
[----:B------:R-:W-:Y:S01]  /*21a0*/  STG.E.U8 desc[UR6][R2.64+0x3], R0 ;  /* 0x0000030002007986 */ /* 0x000fe2000c101106 */
[----:B------:R-:W-:Y:S05]  /*21b0*/  EXIT ;  /* 0x000000000000794d */ /* 0x000fea0003800000 */
.L_x_55:
        /* <DEDUP_REMOVED lines=12> */
.L_x_222:


//--------------------- .text._Z16Equalization_GPUPhS_S_mS_S_S_PjS0_S0_ --------------------------
	.section	.text._Z16Equalization_GPUPhS_S_mS_S_S_PjS0_S0_,"ax",@progbits
	.align	128
        .global         _Z16Equalization_GPUPhS_S_mS_S_S_PjS0_S0_
        .type           _Z16Equalization_GPUPhS_S_mS_S_S_PjS0_S0_,@function
        .size           _Z16Equalization_GPUPhS_S_mS_S_S_PjS0_S0_,(.L_x_223 - _Z16Equalization_GPUPhS_S_mS_S_S_PjS0_S0_)
        .other          _Z16Equalization_GPUPhS_S_mS_S_S_PjS0_S0_,@"STO_CUDA_ENTRY STV_DEFAULT"
_Z16Equalization_GPUPhS_S_mS_S_S_PjS0_S0_:
.text._Z16Equalization_GPUPhS_S_mS_S_S_PjS0_S0_:
[----:B------:R-:W-:Y:S01]  /*0000*/  LDC R1, c[0x0][0x37c] ;  /* 0x0000df00ff017b82 */ /* 0x000fe20000000800 */
[----:B------:R-:W0:Y:S07]  /*0010*/  S2R R0, SR_TID.X ;  /* 0x0000000000007919 */ /* 0x000e2e0000002100 */
[----:B------:R-:W0:Y:S01]  /*0020*/  S2UR UR4, SR_CTAID.X ;  /* 0x00000000000479c3 */ /* 0x000e220000002500 */
[----:B------:R-:W1:Y:S01]  /*0030*/  LDCU UR6, c[0x0][0x398] ;  /* 0x00007300ff0677ac */ /* 0x000e620008000800 */
[----:B------:R-:W2:Y:S01]  /*0040*/  S2R R2, SR_TID.Y ;  /* 0x0000000000027919 */ /* 0x000ea20000002200 */
[----:B------:R-:W3:Y:S05]  /*0050*/  LDCU.128 UR8, c[0x0][0x380] ;  /* 0x00007000ff0877ac */ /* 0x000eea0008000c00 */
[----:B------:R-:W0:Y:S01]  /*0060*/  LDC R3, c[0x0][0x360] ;  /* 0x0000d800ff037b82 */ /* 0x000e220000000800 */
[----:B------:R-:W4:Y:S07]  /*0070*/  LDCU.128 UR12, c[0x0][0x3a0] ;  /* 0x00007400ff0c77ac */ /* 0x000f2e0008000c00 */
[----:B------:R-:W2:Y:S08]  /*0080*/  S2UR UR5, SR_CTAID.Y ;  /* 0x00000000000579c3 */ /* 0x000eb00000002600 */
[----:B------:R-:W2:Y:S01]  /*0090*/  LDC R5, c[0x0][0x364] ;  /* 0x0000d900ff057b82 */ /* 0x000ea20000000800 */
[----:B0-----:R-:W-:-:S02]  /*00a0*/  IMAD R0, R3, UR4, R0 ;  /* 0x0000000403007c24 */ /* 0x001fc4000f8e0200 */
[----:B--2---:R-:W-:Y:S01]  /*00b0*/  IMAD R3, R5, UR5, R2 ;  /* 0x0000000505037c24 */ /* 0x004fe2000f8e0202 */
[----:B------:R-:W0:Y:S03]  /*00c0*/  LDCU.64 UR4, c[0x0][0x358] ;  /* 0x00006b00ff0477ac */ /* 0x000e260008000a00 */
[----:B-1----:R-:W-:Y:S01]  /*00d0*/  IMAD R0, R3, UR6, R0 ;  /* 0x0000000603007c24 */ /* 0x002fe2000f8e0200 */
[----:B------:R-:W1:Y:S01]  /*00e0*/  LDCU.64 UR6, c[0x0][0x390] ;  /* 0x00007200ff0677ac */ /* 0x000e620008000a00 */
[----:B------:R-:W2:Y:S03]  /*00f0*/  LDC.64 R2, c[0x0][0x3b8] ;  /* 0x0000ee00ff027b82 */ /* 0x000ea60000000a00 */
[----:B---3--:R-:W-:Y:S02]  /*0100*/  IADD3 R4, P0, PT, R0, UR8, RZ ;  /* 0x0000000800047c10 */ /* 0x008fe4000ff1e0ff */
[----:B------:R-:W-:-:S04]  /*0110*/  SHF.R.S32.HI R14, RZ, 0x1f, R0 ;  /* 0x0000001fff0e7819 */ /* 0x000fc80000011400 */
[----:B------:R-:W-:-:S06]  /*0120*/  IADD3.X R5, PT, PT, R14, UR9, RZ, P0, !PT ;  /* 0x000000090e057c10 */ /* 0x000fcc00087fe4ff */
[----:B0-----:R-:W2:Y:S01]  /*0130*/  LDG.E.U8 R5, desc[UR4][R4.64] ;  /* 0x0000000404057981 */ /* 0x001ea2000c1e1100 */
[C---:B----4-:R-:W-:Y:S02]  /*0140*/  IADD3 R6, P0, PT, R0.reuse, UR12, RZ ;  /* 0x0000000c00067c10 */ /* 0x050fe4000ff1e0ff */
[----:B------:R-:W-:Y:S01]  /*0150*/  IADD3 R8, P1, PT, R0, UR10, RZ ;  /* 0x0000000a00087c10 */ /* 0x000fe2000ff3e0ff */
[----:B--2---:R-:W-:Y:S01]  /*0160*/  IMAD.WIDE.U32 R2, R5, 0x4, R2 ;  /* 0x0000000405027825 */ /* 0x004fe200078e0002 */
[C---:B------:R-:W-:Y:S01]  /*0170*/  IADD3.X R7, PT, PT, R14.reuse, UR13, RZ, P0, !PT ;  /* 0x0000000d0e077c10 */ /* 0x040fe200087fe4ff */
[----:B------:R-:W0:Y:S04]  /*0180*/  LDC.64 R4, c[0x0][0x3c0] ;  /* 0x0000f000ff047b82 */ /* 0x000e280000000a00 */
[----:B------:R-:W2:Y:S01]  /*0190*/  LDG.E R3, desc[UR4][R2.64] ;  /* 0x0000000402037981 */ /* 0x000ea2000c1e1900 */
[----:B------:R-:W-:-:S03]  /*01a0*/  IADD3.X R9, PT, PT, R14, UR11, RZ, P1, !PT ;  /* 0x0000000b0e097c10 */ /* 0x000fc60008ffe4ff */
[----:B--2---:R2:W-:Y:S04]  /*01b0*/  STG.E.U8 desc[UR4][R6.64], R3 ;  /* 0x0000000306007986 */ /* 0x0045e8000c101104 */
[----:B------:R-:W0:Y:S01]  /*01c0*/  LDG.E.U8 R9, desc[UR4][R8.64] ;  /* 0x0000000408097981 */ /* 0x000e22000c1e1100 */
[C---:B------:R-:W-:Y:S02]  /*01d0*/  IADD3 R10, P0, PT, R0.reuse, UR14, RZ ;  /* 0x0000000e000a7c10 */ /* 0x040fe4000ff1e0ff */
[----:B-1----:R-:W-:Y:S01]  /*01e0*/  IADD3 R12, P1, PT, R0, UR6, RZ ;  /* 0x00000006000c7c10 */ /* 0x002fe2000ff3e0ff */
[----:B--2---:R-:W1:Y:S01]  /*01f0*/  LDC.64 R2, c[0x0][0x3c8] ;  /* 0x0000f200ff027b82 */ /* 0x004e620000000a00 */
[----:B0-----:R-:W-:-:S05]  /*0200*/  IMAD.WIDE.U32 R4, R9, 0x4, R4 ;  /* 0x0000000409047825 */ /* 0x001fca00078e0004 */
[----:B------:R-:W2:Y:S01]  /*0210*/  LDG.E R15, desc[UR4][R4.64] ;  /* 0x00000004040f7981 */ /* 0x000ea2000c1e1900 */
[C---:B------:R-:W-:Y:S02]  /*0220*/  IADD3.X R11, PT, PT, R14.reuse, UR15, RZ, P0, !PT ;  /* 0x0000000f0e0b7c10 */ /* 0x040fe400087fe4ff */
[----:B------:R-:W-:Y:S01]  /*0230*/  IADD3.X R13, PT, PT, R14, UR7, RZ, P1, !PT ;  /* 0x000000070e0d7c10 */ /* 0x000fe20008ffe4ff */
[----:B------:R-:W0:Y:S02]  /*0240*/  LDCU.64 UR6, c[0x0][0x3b0] ;  /* 0x00007600ff0677ac */ /* 0x000e240008000a00 */
[----:B--2---:R-:W-:Y:S04]  /*0250*/  STG.E.U8 desc[UR4][R10.64], R15 ;  /* 0x0000000f0a007986 */ /* 0x004fe8000c101104 */
[----:B------:R-:W1:Y:S01]  /*0260*/  LDG.E.U8 R13, desc[UR4][R12.64] ;  /* 0x000000040c0d7981 */ /* 0x000e62000c1e1100 */
[----:B0-----:R-:W-:Y:S01]  /*0270*/  IADD3 R4, P0, PT, R0, UR6, RZ ;  /* 0x0000000600047c10 */ /* 0x001fe2000ff1e0ff */
[----:B-1----:R-:W-:-:S06]  /*0280*/  IMAD.WIDE.U32 R2, R13, 0x4, R2 ;  /* 0x000000040d027825 */ /* 0x002fcc00078e0002 */
[----:B------:R-:W2:Y:S01]  /*0290*/  LDG.E R3, desc[UR4][R2.64] ;  /* 0x0000000402037981 */ /* 0x000ea2000c1e1900 */
[----:B------:R-:W-:-:S05]  /*02a0*/  IADD3.X R5, PT, PT, R14, UR7, RZ, P0, !PT ;  /* 0x000000070e057c10 */ /* 0x000fca00087fe4ff */
[----:B--2---:R-:W-:Y:S01]  /*02b0*/  STG.E.U8 desc[UR4][R4.64], R3 ;  /* 0x0000000304007986 */ /* 0x004fe2000c101104 */
[----:B------:R-:W-:Y:S05]  /*02c0*/  EXIT ;  /* 0x000000000000794d */ /* 0x000fea0003800000 */
.L_x_56:
        /* <DEDUP_REMOVED lines=11> */
.L_x_223:


//--------------------- .text._Z13Get_HistogramPhS_S_mPjS0_S0_ --------------------------
	.section	.text._Z13Get_HistogramPhS_S_mPjS0_S0_,"ax",@progbits
	.align	128
        .global         _Z13Get_HistogramPhS_S_mPjS0_S0_
        .type           _Z13Get_HistogramPhS_S_mPjS0_S0_,@function
        .size           _Z13Get_HistogramPhS_S_mPjS0_S0_,(.L_x_224 - _Z13Get_HistogramPhS_S_mPjS0_S0_)
        .other          _Z13Get_HistogramPhS_S_mPjS0_S0_,@"STO_CUDA_ENTRY STV_DEFAULT"
_Z13Get_HistogramPhS_S_mPjS0_S0_:
.text._Z13Get_HistogramPhS_S_mPjS0_S0_:
[----:B------:R-:W-:Y:S01]  /*0000*/  LDC R1, c[0x0][0x37c] ;  /* 0x0000df00ff017b82 */ /* 0x000fe20000000800 */
[----:B------:R-:W0:Y:S07]  /*0010*/  S2R R0, SR_TID.X ;  /* 0x0000000000007919 */ /* 0x000e2e0000002100 */
[----:B------:R-:W0:Y:S01]  /*0020*/  S2UR UR4, SR_CTAID.X ;  /* 0x00000000000479c3 */ /* 0x000e220000002500 */
[----:B------:R-:W1:Y:S01]  /*0030*/  LDCU UR6, c[0x0][0x398] ;  /* 0x00007300ff0677ac */ /* 0x000e620008000800 */
[----:B------:R-:W2:Y:S01]  /*0040*/  S2R R2, SR_TID.Y ;  /* 0x0000000000027919 */ /* 0x000ea20000002200 */
[----:B------:R-:W3:Y:S05]  /*0050*/  LDCU.128 UR8, c[0x0][0x380] ;  /* 0x00007000ff0877ac */ /* 0x000eea0008000c00 */
[----:B------:R-:W0:Y:S08]  /*0060*/  LDC R3, c[0x0][0x360] ;  /* 0x0000d800ff037b82 */ /* 0x000e300000000800 */
[----:B------:R-:W2:Y:S08]  /*0070*/  S2UR UR5, SR_CTAID.Y ;  /* 0x00000000000579c3 */ /* 0x000eb00000002600 */
[----:B------:R-:W2:Y:S01]  /*0080*/  LDC R5, c[0x0][0x364] ;  /* 0x0000d900ff057b82 */ /* 0x000ea20000000800 */
[----:B0-----:R-:W-:-:S02]  /*0090*/  IMAD R0, R3, UR4, R0 ;  /* 0x0000000403007c24 */ /* 0x001fc4000f8e0200 */
[----:B------:R-:W-:-:S05]  /*00a0*/  HFMA2 R13, -RZ, RZ, 0, 5.9604644775390625e-08 ;  /* 0x00000001ff0d7431 */ /* 0x000fca00000001ff */
[----:B------:R-:W0:Y:S01]  /*00b0*/  LDC.64 R6, c[0x0][0x3a8] ;  /* 0x0000ea00ff067b82 */ /* 0x000e220000000a00 */
[----:B--2---:R-:W-:Y:S01]  /*00c0*/  IMAD R3, R5, UR5, R2 ;  /* 0x0000000505037c24 */ /* 0x004fe2000f8e0202 */
[----:B------:R-:W2:Y:S03]  /*00d0*/  LDCU.64 UR4, c[0x0][0x358] ;  /* 0x00006b00ff0477ac */ /* 0x000ea60008000a00 */
[----:B-1----:R-:W-:Y:S01]  /*00e0*/  IMAD R0, R3, UR6, R0 ;  /* 0x0000000603007c24 */ /* 0x002fe2000f8e0200 */
[----:B------:R-:W1:Y:S02]  /*00f0*/  LDCU.64 UR6, c[0x0][0x390] ;  /* 0x00007200ff0677ac */ /* 0x000e640008000a00 */
[----:B------:R-:W4:Y:S02]  /*0100*/  LDC.64 R2, c[0x0][0x3a0] ;  /* 0x0000e800ff027b82 */ /* 0x000f240000000a00 */
[----:B---3--:R-:W-:-:S02]  /*0110*/  IADD3 R4, P0, PT, R0, UR8, RZ ;  /* 0x0000000800047c10 */ /* 0x008fc4000ff1e0ff */
[----:B------:R-:W-:-:S04]  /*0120*/  SHF.R.S32.HI R11, RZ, 0x1f, R0 ;  /* 0x0000001fff0b7819 */ /* 0x000fc80000011400 */
[----:B------:R-:W-:-:S06]  /*0130*/  IADD3.X R5, PT, PT, R11, UR9, RZ, P0, !PT ;  /* 0x000000090b057c10 */ /* 0x000fcc00087fe4ff */
[----:B--2---:R-:W4:Y:S01]  /*0140*/  LDG.E.U8 R5, desc[UR4][R4.64] ;  /* 0x0000000404057981 */ /* 0x004f22000c1e1100 */
[----:B------:R-:W-:-:S04]  /*0150*/  IADD3 R8, P0, PT, R0, UR10, RZ ;  /* 0x0000000a00087c10 */ /* 0x000fc8000ff1e0ff */
[----:B------:R-:W-:Y:S01]  /*0160*/  IADD3.X R9, PT, PT, R11, UR11, RZ, P0, !PT ;  /* 0x0000000b0b097c10 */ /* 0x000fe200087fe4ff */
[----:B----4-:R-:W-:-:S05]  /*0170*/  IMAD.WIDE.U32 R2, R5, 0x4, R2 ;  /* 0x0000000405027825 */ /* 0x010fca00078e0002 */
[----:B------:R-:W-:Y:S04]  /*0180*/  REDG.E.ADD.STRONG.GPU desc[UR4][R2.64], R13 ;  /* 0x0000000d0200798e */ /* 0x000fe8000c12e104 */
[----:B------:R-:W0:Y:S01]  /*0190*/  LDG.E.U8 R9, desc[UR4][R8.64] ;  /* 0x0000000408097981 */ /* 0x000e22000c1e1100 */
[----:B-1----:R-:W-:-:S04]  /*01a0*/  IADD3 R10, P0, PT, R0, UR6, RZ ;  /* 0x00000006000a7c10 */ /* 0x002fc8000ff1e0ff */
[----:B------:R-:W-:Y:S01]  /*01b0*/  IADD3.X R11, PT, PT, R11, UR7, RZ, P0, !PT ;  /* 0x000000070b0b7c10 */ /* 0x000fe200087fe4ff */
[----:B0-----:R-:W-:Y:S02]  /*01c0*/  IMAD.WIDE.U32 R4, R9, 0x4, R6 ;  /* 0x0000000409047825 */ /* 0x001fe400078e0006 */
[----:B------:R-:W0:Y:S03]  /*01d0*/  LDC.64 R6, c[0x0][0x3b0] ;  /* 0x0000ec00ff067b82 */ /* 0x000e260000000a00 */
[----:B------:R-:W-:Y:S04]  /*01e0*/  REDG.E.ADD.STRONG.GPU desc[UR4][R4.64], R13 ;  /* 0x0000000d0400798e */ /* 0x000fe8000c12e104 */
[----:B------:R-:W0:Y:S02]  /*01f0*/  LDG.E.U8 R11, desc[UR4][R10.64] ;  /* 0x000000040a0b7981 */ /* 0x000e24000c1e1100 */
[----:B0-----:R-:W-:-:S05]  /*0200*/  IMAD.WIDE.U32 R6, R11, 0x4, R6 ;  /* 0x000000040b067825 */ /* 0x001fca00078e0006 */
[----:B------:R-:W-:Y:S01]  /*0210*/  REDG.E.ADD.STRONG.GPU desc[UR4][R6.64], R13 ;  /* 0x0000000d0600798e */ /* 0x000fe2000c12e104 */
[----:B------:R-:W-:Y:S05]  /*0220*/  EXIT ;  /* 0x000000000000794d */ /* 0x000fea0003800000 */
.L_x_57:
        /* <DEDUP_REMOVED lines=13> */
.L_x_224:


//--------------------- .text._Z20Operador_ConvolucionPhS_S_mS_S_S_mmPfj --------------------------
	.section	.text._Z20Operador_ConvolucionPhS_S_mS_S_S_mmPfj,"ax",@progbits
	.align	128
        .global         _Z20Operador_ConvolucionPhS_S_mS_S_S_mmPfj
        .type           _Z20Operador_ConvolucionPhS_S_mS_S_S_mmPfj,@function
        .size           _Z20Operador_ConvolucionPhS_S_mS_S_S_mmPfj,(.L_x_225 - _Z20Operador_ConvolucionPhS_S_mS_S_S_mmPfj)
        .other          _Z20Operador_ConvolucionPhS_S_mS_S_S_mmPfj,@"STO_CUDA_ENTRY STV_DEFAULT"
_Z20Operador_ConvolucionPhS_S_mS_S_S_mmPfj:
.text._Z20Operador_ConvolucionPhS_S_mS_S_S_mmPfj:
[----:B------:R-:W-:Y:S01]  /*0000*/  LDC R1, c[0x0][0x37c] ;  /* 0x0000df00ff017b82 */ /* 0x000fe20000000800 */
[----:B------:R-:W0:Y:S07]  /*0010*/  S2R R0, SR_TID.Y ;  /* 0x0000000000007919 */ /* 0x000e2e0000002200 */
[----:B------:R-:W1:Y:S01]  /*0020*/  LDC R2, c[0x0][0x360] ;  /* 0x0000d800ff027b82 */ /* 0x000e620000000800 */
[----:B------:R-:W2:Y:S01]  /*0030*/  LDCU UR5, c[0x0][0x3d0] ;  /* 0x00007a00ff0577ac */ /* 0x000ea20008000800 */
[----:B------:R-:W-:Y:S01]  /*0040*/  PRMT R4, RZ, 0x7610, R4 ;  /* 0x00007610ff047816 */ /* 0x000fe20000000004 */
[----:B------:R-:W1:Y:S01]  /*0050*/  S2R R3, SR_TID.X ;  /* 0x0000000000037919 */ /* 0x000e620000002100 */
[----:B------:R-:W-:Y:S01]  /*0060*/  PRMT R22, RZ, 0x7610, R22 ;  /* 0x00007610ff167816 */ /* 0x000fe20000000016 */
[----:B------:R-:W3:Y:S03]  /*0070*/  LDCU.64 UR6, c[0x0][0x3c8] ;  /* 0x00007900ff0677ac */ /* 0x000ee60008000a00 */
[----:B------:R-:W0:Y:S01]  /*0080*/  S2UR UR8, SR_CTAID.Y ;  /* 0x00000000000879c3 */ /* 0x000e220000002600 */
[----:B------:R-:W4:Y:S07]  /*0090*/  LDCU.64 UR14, c[0x0][0x358] ;  /* 0x00006b00ff0e77ac */ /* 0x000f2e0008000a00 */
[----:B------:R-:W0:Y:S01]  /*00a0*/  LDC R5, c[0x0][0x364] ;  /* 0x0000d900ff057b82 */ /* 0x000e220000000800 */
[----:B--2---:R-:W-:-:S02]  /*00b0*/  USHF.R.U32.HI UR16, URZ, 0x1, UR5 ;  /* 0x00000001ff107899 */ /* 0x004fc40008011605 */
[----:B------:R-:W-:Y:S02]  /*00c0*/  ULOP3.LUT UR5, UR5, 0xfffffffe, URZ, 0xc0, !UPT ;  /* 0xfffffffe05057892 */ /* 0x000fe4000f8ec0ff */
[----:B---3--:R-:W-:-:S03]  /*00d0*/  UIADD3 UR11, UP0, UPT, UR6, 0x8, URZ ;  /* 0x00000008060b7890 */ /* 0x008fc6000ff1e0ff */
[----:B------:R-:W1:Y:S01]  /*00e0*/  S2UR UR4, SR_CTAID.X ;  /* 0x00000000000479c3 */ /* 0x000e620000002500 */
[----:B------:R-:W-:Y:S02]  /*00f0*/  UIADD3 UR9, UPT, UPT, -UR16, URZ, URZ ;  /* 0x000000ff10097290 */ /* 0x000fe4000fffe1ff */
[----:B------:R-:W-:Y:S02]  /*0100*/  UIADD3.X UR12, UPT, UPT, URZ, UR7, URZ, UP0, !UPT ;  /* 0x00000007ff0c7290 */ /* 0x000fe400087fe4ff */
[----:B------:R-:W-:Y:S01]  /*0110*/  ULOP3.LUT UR17, UR5, 0x1, URZ, 0xfc, !UPT ;  /* 0x0000000105117892 */ /* 0x000fe2000f8efcff */
[----:B0-----:R-:W-:Y:S01]  /*0120*/  IMAD R0, R5, UR8, R0 ;  /* 0x0000000805007c24 */ /* 0x001fe2000f8e0200 */
[----:B------:R-:W-:-:S03]  /*0130*/  UIADD3 UR8, UPT, UPT, -UR16, 0x1, URZ ;  /* 0x0000000110087890 */ /* 0x000fc6000fffe1ff */
[----:B------:R-:W-:Y:S02]  /*0140*/  VIADD R5, R0, -UR16 ;  /* 0x8000001000057c36 */ /* 0x000fe40008000000 */
[----:B-1----:R-:W-:Y:S01]  /*0150*/  IMAD R3, R2, UR4, R3 ;  /* 0x0000000402037c24 */ /* 0x002fe2000f8e0203 */
[----:B------:R-:W-:Y:S01]  /*0160*/  PRMT R2, RZ, 0x7610, R2 ;  /* 0x00007610ff027816 */ /* 0x000fe20000000002 */
[----:B------:R-:W-:Y:S01]  /*0170*/  UMOV UR4, URZ ;  /* 0x000000ff00047c82 */ /* 0x000fe20008000000 */
[----:B----4-:R-:W-:-:S07]  /*0180*/  SHF.R.S32.HI R5, RZ, 0x1f, R5 ;  /* 0x0000001fff057819 */ /* 0x010fce0000011405 */
.L_x_75:
[----:B------:R-:W0:Y:S01]  /*0190*/  LDCU.64 UR20, c[0x0][0x3c0] ;  /* 0x00007800ff1477ac */ /* 0x000e220008000a00 */
[----:B------:R-:W-:Y:S01]  /*01a0*/  VIADD R6, R3, UR9 ;  /* 0x0000000903067c36 */ /* 0x000fe20008000000 */
[----:B------:R-:W-:Y:S01]  /*01b0*/  BSSY.RECONVERGENT B0, `(.L_x_58) ;  /* 0x0000033000007945 */ /* 0x000fe20003800200 */
[----:B------:R-:W-:Y:S01]  /*01c0*/  VIADD R15, R0, -UR16 ;  /* 0x80000010000f7c36 */ /* 0x000fe20008000000 */
[----:B------:R-:W1:Y:S04]  /*01d0*/  LDCU.64 UR18, c[0x0][0x3b8] ;  /* 0x00007700ff1277ac */ /* 0x000e680008000a00 */
[----:B------:R-:W-:Y:S01]  /*01e0*/  VIMNMX R7, PT, PT, R15, R6, PT ;  /* 0x000000060f077248 */ /* 0x000fe20003fe0100 */
[----:B------:R-:W2:Y:S03]  /*01f0*/  LDCU.64 UR6, c[0x0][0x3c8] ;  /* 0x00007900ff0677ac */ /* 0x000ea60008000a00 */
[----:B------:R-:W-:Y:S01]  /*0200*/  ISETP.GE.AND P1, PT, R7, 0x1, PT ;  /* 0x000000010700780c */ /* 0x000fe20003f26270 */
[----:B------:R-:W3:Y:S01]  /*0210*/  LDCU UR13, c[0x0][0x398] ;  /* 0x00007300ff0d77ac */ /* 0x000ee20008000800 */
[----:B------:R-:W-:Y:S01]  /*0220*/  SHF.R.S32.HI R7, RZ, 0x1f, R6 ;  /* 0x0000001fff077819 */ /* 0x000fe20000011406 */
[----:B------:R-:W-:Y:S01]  /*0230*/  UMOV UR10, UR9 ;  /* 0x00000009000a7c82 */ /* 0x000fe20008000000 */
[----:B0-----:R-:W-:Y:S01]  /*0240*/  ISETP.GE.U32.AND P2, PT, R15, UR20, PT ;  /* 0x000000140f007c0c */ /* 0x001fe2000bf46070 */
[----:B------:R-:W-:-:S02]  /*0250*/  UIADD3 UR9, UPT, UPT, UR9, 0x1, URZ ;  /* 0x0000000109097890 */ /* 0x000fc4000fffe0ff */
[----:B------:R-:W-:Y:S01]  /*0260*/  UISETP.NE.AND UP0, UPT, UR10, UR16, UPT ;  /* 0x000000100a00728c */ /* 0x000fe2000bf05270 */
[----:B-1----:R-:W-:Y:S02]  /*0270*/  ISETP.GE.U32.AND P0, PT, R6, UR18, PT ;  /* 0x0000001206007c0c */ /* 0x002fe4000bf06070 */
[----:B------:R-:W-:Y:S01]  /*0280*/  ISETP.GE.U32.OR.EX P1, PT, R5, UR21, !P1, P2 ;  /* 0x0000001505007c0c */ /* 0x000fe2000cf26520 */
[----:B--2---:R-:W-:-:S03]  /*0290*/  UIMAD.WIDE UR6, UR4, 0x4, UR6 ;  /* 0x00000004040678a5 */ /* 0x004fc6000f8e0206 */
[----:B------:R-:W-:Y:S01]  /*02a0*/  ISETP.GE.U32.OR.EX P1, PT, R7, UR19, P1, P0 ;  /* 0x0000001307007c0c */ /* 0x000fe20008f26500 */
[----:B---3--:R-:W-:-:S12]  /*02b0*/  IMAD R14, R15, UR13, R6 ;  /* 0x0000000d0f0e7c24 */ /* 0x008fd8000f8e0206 */
[----:B------:R-:W-:Y:S05]  /*02c0*/  @P1 BRA `(.L_x_59) ;  /* 0x0000000000841947 */ /* 0x000fea0003800000 */
[----:B------:R-:W0:Y:S01]  /*02d0*/  LDCU.128 UR24, c[0x0][0x380] ;  /* 0x00007000ff1877ac */ /* 0x000e220008000c00 */
[----:B------:R-:W-:Y:S01]  /*02e0*/  SHF.R.S32.HI R13, RZ, 0x1f, R14 ;  /* 0x0000001fff0d7819 */ /* 0x000fe2000001140e */
[----:B------:R-:W-:Y:S01]  /*02f0*/  IMAD.U32 R10, RZ, RZ, UR6 ;  /* 0x00000006ff0a7e24 */ /* 0x000fe2000f8e00ff */
[----:B------:R-:W1:Y:S01]  /*0300*/  LDCU.64 UR22, c[0x0][0x390] ;  /* 0x00007200ff1677ac */ /* 0x000e620008000a00 */
[----:B------:R-:W-:-:S05]  /*0310*/  IMAD.U32 R11, RZ, RZ, UR7 ;  /* 0x00000007ff0b7e24 */ /* 0x000fca000f8e00ff */
[----:B------:R2:W3:Y:S01]  /*0320*/  LDG.E R10, desc[UR14][R10.64] ;  /* 0x0000000e0a0a7981 */ /* 0x0004e2000c1e1900 */
[C---:B0-----:R-:W-:Y:S02]  /*0330*/  IADD3 R16, P1, PT, R14.reuse, UR24, RZ ;  /* 0x000000180e107c10 */ /* 0x041fe4000ff3e0ff */
[C---:B------:R-:W-:Y:S02]  /*0340*/  IADD3 R8, P2, PT, R14.reuse, UR26, RZ ;  /* 0x0000001a0e087c10 */ /* 0x040fe4000ff5e0ff */
[C---:B------:R-:W-:Y:S02]  /*0350*/  IADD3.X R17, PT, PT, R13.reuse, UR25, RZ, P1, !PT ;  /* 0x000000190d117c10 */ /* 0x040fe40008ffe4ff */
[----:B-1----:R-:W-:Y:S02]  /*0360*/  IADD3 R12, P1, PT, R14, UR22, RZ ;  /* 0x000000160e0c7c10 */ /* 0x002fe4000ff3e0ff */
[C---:B------:R-:W-:Y:S01]  /*0370*/  IADD3.X R9, PT, PT, R13.reuse, UR27, RZ, P2, !PT ;  /* 0x0000001b0d097c10 */ /* 0x040fe200097fe4ff */
[----:B------:R-:W4:Y:S01]  /*0380*/  LDG.E.U8 R16, desc[UR14][R16.64] ;  /* 0x0000000e10107981 */ /* 0x000f22000c1e1100 */
[----:B------:R-:W-:-:S03]  /*0390*/  IADD3.X R13, PT, PT, R13, UR23, RZ, P1, !PT ;  /* 0x000000170d0d7c10 */ /* 0x000fc60008ffe4ff */
[----:B------:R-:W5:Y:S04]  /*03a0*/  LDG.E.U8 R8, desc[UR14][R8.64] ;  /* 0x0000000e08087981 */ /* 0x000f68000c1e1100 */
[----:B------:R-:W2:Y:S01]  /*03b0*/  LDG.E.U8 R12, desc[UR14][R12.64] ;  /* 0x0000000e0c0c7981 */ /* 0x000ea2000c1e1100 */
[----:B------:R-:W-:Y:S02]  /*03c0*/  LOP3.LUT R22, R22, 0xff, RZ, 0xc0, !PT ;  /* 0x000000ff16167812 */ /* 0x000fe400078ec0ff */
[----:B------:R-:W-:Y:S02]  /*03d0*/  LOP3.LUT R2, R2, 0xff, RZ, 0xc0, !PT ;  /* 0x000000ff02027812 */ /* 0x000fe400078ec0ff */
[----:B------:R-:W-:Y:S02]  /*03e0*/  LOP3.LUT R4, R4, 0xff, RZ, 0xc0, !PT ;  /* 0x000000ff04047812 */ /* 0x000fe400078ec0ff */
[----:B------:R-:W3:Y:S08]  /*03f0*/  I2F.U16 R22, R22 ;  /* 0x0000001600167306 */ /* 0x000ef00000101000 */
[----:B------:R-:W0:Y:S08]  /*0400*/  I2F.U16 R19, R4 ;  /* 0x0000000400137306 */ /* 0x000e300000101000 */
[----:B------:R-:W1:Y:S01]  /*0410*/  I2F.U16 R2, R2 ;  /* 0x0000000200027306 */ /* 0x000e620000101000 */
[----:B----4-:R-:W-:-:S02]  /*0420*/  I2FP.F32.U32 R17, R16 ;  /* 0x0000001000117245 */ /* 0x010fc40000201000 */
[----:B-----5:R-:W-:Y:S02]  /*0430*/  I2FP.F32.U32 R9, R8 ;  /* 0x0000000800097245 */ /* 0x020fe40000201000 */
[----:B--2---:R-:W-:Y:S01]  /*0440*/  I2FP.F32.U32 R11, R12 ;  /* 0x0000000c000b7245 */ /* 0x004fe20000201000 */
[----:B---3--:R-:W-:Y:S02]  /*0450*/  FFMA R17, R17, R10, R22 ;  /* 0x0000000a11117223 */ /* 0x008fe40000000016 */
[C---:B0-----:R-:W-:Y:S02]  /*0460*/  FFMA R9, R10.reuse, R9, R19 ;  /* 0x000000090a097223 */ /* 0x041fe40000000013 */
[----:B-1----:R-:W-:Y:S02]  /*0470*/  FFMA R11, R10, R11, R2 ;  /* 0x0000000b0a0b7223 */ /* 0x002fe40000000002 */
[----:B------:R-:W0:Y:S08]  /*0480*/  F2I.U32.TRUNC.NTZ R17, R17 ;  /* 0x0000001100117305 */ /* 0x000e30000020f000 */
[----:B------:R-:W1:Y:S08]  /*0490*/  F2I.U32.TRUNC.NTZ R9, R9 ;  /* 0x0000000900097305 */ /* 0x000e70000020f000 */
[----:B------:R-:W2:Y:S01]  /*04a0*/  F2I.U32.TRUNC.NTZ R11, R11 ;  /* 0x0000000b000b7305 */ /* 0x000ea2000020f000 */
[----:B0-----:R-:W-:-:S02]  /*04b0*/  PRMT R22, R17, 0x7610, R22 ;  /* 0x0000761011167816 */ /* 0x001fc40000000016 */
[----:B-1----:R-:W-:Y:S02]  /*04c0*/  PRMT R4, R9, 0x7610, R4 ;  /* 0x0000761009047816 */ /* 0x002fe40000000004 */
[----:B--2---:R-:W-:-:S07]  /*04d0*/  PRMT R2, R11, 0x7610, R2 ;  /* 0x000076100b027816 */ /* 0x004fce0000000002 */
.L_x_59:
[----:B------:R-:W-:Y:S05]  /*04e0*/  BSYNC.RECONVERGENT B0 ;  /* 0x0000000000007941 */ /* 0x000fea0003800200 */
.L_x_58:
[----:B------:R-:W-:Y:S01]  /*04f0*/  ULOP3.LUT UR10, UR17, 0x3, URZ, 0xc0, !UPT ;  /* 0x00000003110a7892 */ /* 0x000fe2000f8ec0ff */
[----:B------:R-:W-:Y:S01]  /*0500*/  ISETP.GE.U32.AND.EX P5, PT, R7, UR19, PT, P0 ;  /* 0x0000001307007c0c */ /* 0x000fe2000bfa6100 */
[----:B------:R-:W-:Y:S02]  /*0510*/  UIADD3 UR18, UPT, UPT, UR4, 0x1, URZ ;  /* 0x0000000104127890 */ /* 0x000fe4000fffe0ff */
[----:B------:R-:W-:-:S03]  /*0520*/  UISETP.NE.AND UP1, UPT, UR10, 0x1, UPT ;  /* 0x000000010a00788c */ /* 0x000fc6000bf25270 */
[----:B------:R-:W-:Y:S01]  /*0530*/  UMOV UR10, UR8 ;  /* 0x00000008000a7c82 */ /* 0x000fe20008000000 */
[----:B------:R-:W-:-:S05]  /*0540*/  IMAD.U32 R8, RZ, RZ, UR18 ;  /* 0x00000012ff087e24 */ /* 0x000fca000f8e00ff */
[----:B------:R-:W-:Y:S05]  /*0550*/  BRA.U !UP1, `(.L_x_60) ;  /* 0x0000000509707547 */ /* 0x000fea000b800000 */
[----:B------:R-:W-:Y:S01]  /*0560*/  VIADD R9, R0, UR8 ;  /* 0x0000000800097c36 */ /* 0x000fe20008000000 */
[----:B------:R-:W-:Y:S01]  /*0570*/  ISETP.GT.AND P1, PT, R15, -0x2, PT ;  /* 0xfffffffe0f00780c */ /* 0x000fe20003f24270 */
[----:B------:R-:W-:Y:S01]  /*0580*/  IMAD.U32 R11, RZ, RZ, UR16 ;  /* 0x00000010ff0b7e24 */ /* 0x000fe2000f8e00ff */
[----:B------:R-:W-:Y:S01]  /*0590*/  BSSY.RECONVERGENT B0, `(.L_x_61) ;  /* 0x0000030000007945 */ /* 0x000fe20003800200 */
[----:B------:R-:W-:Y:S01]  /*05a0*/  VIADD R14, R14, UR13 ;  /* 0x0000000d0e0e7c36 */ /* 0x000fe20008000000 */
[----:B------:R-:W-:Y:S02]  /*05b0*/  VIMNMX R10, PT, PT, R6, R9, PT ;  /* 0x00000009060a7248 */ /* 0x000fe40003fe0100 */
[----:B------:R-:W-:Y:S02]  /*05c0*/  ISETP.GE.U32.AND P4, PT, R9, UR20, PT ;  /* 0x0000001409007c0c */ /* 0x000fe4000bf86070 */
[----:B------:R-:W-:Y:S02]  /*05d0*/  ISETP.GE.AND P3, PT, R10, 0x1, PT ;  /* 0x000000010a00780c */ /* 0x000fe40003f66270 */
[----:B------:R-:W-:-:S02]  /*05e0*/  SHF.R.S32.HI R9, RZ, 0x1f, R9 ;  /* 0x0000001fff097819 */ /* 0x000fc40000011409 */
[----:B------:R-:W-:Y:S02]  /*05f0*/  IADD3 R8, PT, PT, R0, 0x2, -R11 ;  /* 0x0000000200087810 */ /* 0x000fe40007ffe80b */
[----:B------:R-:W-:Y:S02]  /*0600*/  ISETP.GE.U32.OR.EX P3, PT, R9, UR21, !P3, P4 ;  /* 0x0000001509007c0c */ /* 0x000fe4000df66540 */
[----:B------:R-:W-:Y:S02]  /*0610*/  ISETP.LT.U32.AND P2, PT, R8, UR20, PT ;  /* 0x0000001408007c0c */ /* 0x000fe4000bf41070 */
[----:B------:R-:W-:Y:S02]  /*0620*/  ISETP.GE.U32.OR.EX P3, PT, R7, UR19, P3, P0 ;  /* 0x0000001307007c0c */ /* 0x000fe40009f66500 */
[----:B------:R-:W-:Y:S02]  /*0630*/  ISETP.GT.AND P1, PT, R6, RZ, P1 ;  /* 0x000000ff0600720c */ /* 0x000fe40000f24270 */
[----:B------:R-:W-:-:S04]  /*0640*/  SHF.R.S32.HI R8, RZ, 0x1f, R8 ;  /* 0x0000001fff087819 */ /* 0x000fc80000011408 */
[----:B------:R-:W-:-:S04]  /*0650*/  ISETP.LT.U32.AND.EX P1, PT, R8, UR21, P1, P2 ;  /* 0x0000001508007c0c */ /* 0x000fc80008f21120 */
[----:B------:R-:W-:Y:S01]  /*0660*/  ISETP.GE.U32.OR.EX P1, PT, R7, UR19, !P1, P0 ;  /* 0x0000001307007c0c */ /* 0x000fe2000cf26500 */
[----:B------:R-:W-:-:S12]  /*0670*/  @P3 BRA `(.L_x_62) ;  /* 0x0000000000843947 */ /* 0x000fd80003800000 */
[----:B------:R-:W0:Y:S01]  /*0680*/  LDCU.128 UR24, c[0x0][0x380] ;  /* 0x00007000ff1877ac */ /* 0x000e220008000c00 */
[----:B------:R-:W-:Y:S01]  /*0690*/  SHF.R.S32.HI R11, RZ, 0x1f, R14 ;  /* 0x0000001fff0b7819 */ /* 0x000fe2000001140e */
[----:B------:R-:W-:Y:S01]  /*06a0*/  IMAD.U32 R12, RZ, RZ, UR6 ;  /* 0x00000006ff0c7e24 */ /* 0x000fe2000f8e00ff */
[----:B------:R-:W1:Y:S01]  /*06b0*/  LDCU.64 UR22, c[0x0][0x390] ;  /* 0x00007200ff1677ac */ /* 0x000e620008000a00 */
[----:B------:R-:W-:-:S05]  /*06c0*/  IMAD.U32 R13, RZ, RZ, UR7 ;  /* 0x00000007ff0d7e24 */ /* 0x000fca000f8e00ff */
[----:B------:R-:W2:Y:S01]  /*06d0*/  LDG.E R12, desc[UR14][R12.64+0x4] ;  /* 0x0000040e0c0c7981 */ /* 0x000ea2000c1e1900 */
[C---:B0-----:R-:W-:Y:S02]  /*06e0*/  IADD3 R16, P0, PT, R14.reuse, UR24, RZ ;  /* 0x000000180e107c10 */ /* 0x041fe4000ff1e0ff */
[C---:B------:R-:W-:Y:S02]  /*06f0*/  IADD3 R8, P2, PT, R14.reuse, UR26, RZ ;  /* 0x0000001a0e087c10 */ /* 0x040fe4000ff5e0ff */
[C---:B------:R-:W-:Y:S02]  /*0700*/  IADD3.X R17, PT, PT, R11.reuse, UR25, RZ, P0, !PT ;  /* 0x000000190b117c10 */ /* 0x040fe400087fe4ff */
[----:B-1----:R-:W-:Y:S02]  /*0710*/  IADD3 R10, P0, PT, R14, UR22, RZ ;  /* 0x000000160e0a7c10 */ /* 0x002fe4000ff1e0ff */
[C---:B------:R-:W-:Y:S01]  /*0720*/  IADD3.X R9, PT, PT, R11.reuse, UR27, RZ, P2, !PT ;  /* 0x0000001b0b097c10 */ /* 0x040fe200097fe4ff */
[----:B------:R-:W3:Y:S01]  /*0730*/  LDG.E.U8 R16, desc[UR14][R16.64] ;  /* 0x0000000e10107981 */ /* 0x000ee2000c1e1100 */
[----:B------:R-:W-:-:S03]  /*0740*/  IADD3.X R11, PT, PT, R11, UR23, RZ, P0, !PT ;  /* 0x000000170b0b7c10 */ /* 0x000fc600087fe4ff */
[----:B------:R-:W4:Y:S04]  /*0750*/  LDG.E.U8 R8, desc[UR14][R8.64] ;  /* 0x0000000e08087981 */ /* 0x000f28000c1e1100 */
[----:B------:R-:W5:Y:S01]  /*0760*/  LDG.E.U8 R10, desc[UR14][R10.64] ;  /* 0x0000000e0a0a7981 */ /* 0x000f62000c1e1100 */
[----:B------:R-:W-:Y:S02]  /*0770*/  LOP3.LUT R22, R22, 0xff, RZ, 0xc0, !PT ;  /* 0x000000ff16167812 */ /* 0x000fe400078ec0ff */
[----:B------:R-:W-:Y:S02]  /*0780*/  LOP3.LUT R2, R2, 0xff, RZ, 0xc0, !PT ;  /* 0x000000ff02027812 */ /* 0x000fe400078ec0ff */
[----:B------:R-:W-:Y:S02]  /*0790*/  LOP3.LUT R4, R4, 0xff, RZ, 0xc0, !PT ;  /* 0x000000ff04047812 */ /* 0x000fe400078ec0ff */
[----:B------:R-:W2:Y:S08]  /*07a0*/  I2F.U16 R22, R22 ;  /* 0x0000001600167306 */ /* 0x000eb00000101000 */
[----:B------:R-:W0:Y:S08]  /*07b0*/  I2F.U16 R19, R4 ;  /* 0x0000000400137306 */ /* 0x000e300000101000 */
[----:B------:R-:W1:Y:S01]  /*07c0*/  I2F.U16 R2, R2 ;  /* 0x0000000200027306 */ /* 0x000e620000101000 */
[----:B---3--:R-:W-:-:S02]  /*07d0*/  I2FP.F32.U32 R15, R16 ;  /* 0x00000010000f7245 */ /* 0x008fc40000201000 */
[----:B----4-:R-:W-:Y:S02]  /*07e0*/  I2FP.F32.U32 R9, R8 ;  /* 0x0000000800097245 */ /* 0x010fe40000201000 */
[----:B-----5:R-:W-:Y:S01]  /*07f0*/  I2FP.F32.U32 R11, R10 ;  /* 0x0000000a000b7245 */ /* 0x020fe20000201000 */
[----:B--2---:R-:W-:Y:S02]  /*0800*/  FFMA R15, R15, R12, R22 ;  /* 0x0000000c0f0f7223 */ /* 0x004fe40000000016 */
        /* <DEDUP_REMOVED lines=8> */
.L_x_62:
[----:B------:R-:W-:Y:S05]  /*0890*/  BSYNC.RECONVERGENT B0 ;  /* 0x0000000000007941 */ /* 0x000fea0003800200 */
.L_x_61:
[----:B------:R-:W-:Y:S04]  /*08a0*/  BSSY.RECONVERGENT B0, `(.L_x_63) ;  /* 0x0000024000007945 */ /* 0x000fe80003800200 */
[----:B------:R-:W-:Y:S05]  /*08b0*/  @P1 BRA `(.L_x_64) ;  /* 0x0000000000881947 */ /* 0x000fea0003800000 */
[----:B------:R-:W0:Y:S01]  /*08c0*/  LDCU.128 UR20, c[0x0][0x380] ;  /* 0x00007000ff1477ac */ /* 0x000e220008000c00 */
[----:B------:R-:W-:Y:S02]  /*08d0*/  VIADD R12, R14, UR13 ;  /* 0x0000000d0e0c7c36 */ /* 0x000fe40008000000 */
[----:B------:R-:W-:Y:S01]  /*08e0*/  IMAD.U32 R10, RZ, RZ, UR6 ;  /* 0x00000006ff0a7e24 */ /* 0x000fe2000f8e00ff */
[----:B------:R-:W1:Y:S01]  /*08f0*/  LDCU.64 UR18, c[0x0][0x390] ;  /* 0x00007200ff1277ac */ /* 0x000e620008000a00 */
[----:B------:R-:W-:Y:S01]  /*0900*/  IMAD.U32 R11, RZ, RZ, UR7 ;  /* 0x00000007ff0b7e24 */ /* 0x000fe2000f8e00ff */
[----:B------:R-:W-:-:S04]  /*0910*/  SHF.R.S32.HI R13, RZ, 0x1f, R12 ;  /* 0x0000001fff0d7819 */ /* 0x000fc8000001140c */
        /* <DEDUP_REMOVED lines=28> */
.L_x_64:
[----:B------:R-:W-:Y:S05]  /*0ae0*/  BSYNC.RECONVERGENT B0 ;  /* 0x0000000000007941 */ /* 0x000fea0003800200 */
.L_x_63:
[----:B------:R-:W-:Y:S02]  /*0af0*/  UIADD3 UR6, UPT, UPT, UR4, 0x3, URZ ;  /* 0x0000000304067890 */ /* 0x000fe4000fffe0ff */
[----:B------:R-:W-:-:S04]  /*0b00*/  UIADD3 UR10, UPT, UPT, -UR16, 0x3, URZ ;  /* 0x00000003100a7890 */ /* 0x000fc8000fffe1ff */
[----:B------:R-:W-:-:S08]  /*0b10*/  IMAD.U32 R8, RZ, RZ, UR6 ;  /* 0x00000006ff087e24 */ /* 0x000fd0000f8e00ff */
.L_x_60:
[----:B------:R-:W-:-:S09]  /*0b20*/  UISETP.GE.U32.AND UP1, UPT, UR5, 0x3, UPT ;  /* 0x000000030500788c */ /* 0x000fd2000bf26070 */
[----:B------:R-:W-:Y:S05]  /*0b30*/  BRA.U !UP1, `(.L_x_65) ;  /* 0x0000000909e47547 */ /* 0x000fea000b800000 */
[----:B------:R-:W-:Y:S01]  /*0b40*/  VIADD R11, R0, UR10 ;  /* 0x0000000a000b7c36 */ /* 0x000fe20008000000 */
[----:B------:R-:W0:Y:S01]  /*0b50*/  LDCU UR6, c[0x0][0x398] ;  /* 0x00007300ff0677ac */ /* 0x000e220008000800 */
[----:B------:R-:W-:Y:S02]  /*0b60*/  IMAD.U32 R10, RZ, RZ, UR13 ;  /* 0x0000000dff0a7e24 */ /* 0x000fe4000f8e00ff */
[C---:B------:R-:W-:Y:S01]  /*0b70*/  VIADD R15, R11.reuse, 0x2 ;  /* 0x000000020b0f7836 */ /* 0x040fe20000000000 */
[----:B------:R-:W1:Y:S01]  /*0b80*/  LDCU.64 UR22, c[0x0][0x390] ;  /* 0x00007200ff1677ac */ /* 0x000e620008000a00 */
[C---:B------:R-:W-:Y:S02]  /*0b90*/  IMAD R13, R11.reuse, R10, UR13 ;  /* 0x0000000d0b0d7e24 */ /* 0x040fe4000f8e020a */
[C---:B------:R-:W-:Y:S01]  /*0ba0*/  VIADD R21, R11.reuse, 0x3 ;  /* 0x000000030b157836 */ /* 0x040fe20000000000 */
[----:B------:R-:W2:Y:S01]  /*0bb0*/  LDCU.64 UR18, c[0x0][0x3c0] ;  /* 0x00007800ff1277ac */ /* 0x000ea20008000a00 */
[----:B------:R-:W-:-:S02]  /*0bc0*/  VIADD R9, R11, 0x1 ;  /* 0x000000010b097836 */ /* 0x000fc40000000000 */
[--C-:B------:R-:W-:Y:S01]  /*0bd0*/  IMAD R10, R11, UR13, R6.reuse ;  /* 0x0000000d0b0a7c24 */ /* 0x100fe2000f8e0206 */
[----:B------:R-:W3:Y:S01]  /*0be0*/  LDCU.64 UR20, c[0x0][0x3b8] ;  /* 0x00007700ff1477ac */ /* 0x000ee20008000a00 */
[----:B------:R-:W-:Y:S02]  /*0bf0*/  IMAD.IADD R11, R6, 0x1, R13 ;  /* 0x00000001060b7824 */ /* 0x000fe400078e020d */
[--C-:B------:R-:W-:Y:S01]  /*0c00*/  IMAD R20, R15, UR13, R6.reuse ;  /* 0x0000000d0f147c24 */ /* 0x100fe2000f8e0206 */
[----:B------:R-:W4:Y:S01]  /*0c10*/  LDCU.128 UR24, c[0x0][0x380] ;  /* 0x00007000ff1877ac */ /* 0x000f220008000c00 */
[----:B------:R-:W-:Y:S01]  /*0c20*/  IMAD R21, R21, UR13, R6 ;  /* 0x0000000d15157c24 */ /* 0x000fe2000f8e0206 */
[----:B0-----:R-:W-:-:S12]  /*0c30*/  UIADD3 UR7, UPT, UPT, -UR16, UR10, URZ ;  /* 0x0000000a10077290 */ /* 0x001fd8000fffe1ff */
.L_x_74:
[C---:B------:R-:W-:Y:S01]  /*0c40*/  VIADD R17, R9.reuse, 0xffffffff ;  /* 0xffffffff09117836 */ /* 0x040fe20000000000 */
[C---:B--2---:R-:W-:Y:S01]  /*0c50*/  ISETP.GE.U32.AND P2, PT, R9.reuse, UR18, PT ;  /* 0x0000001209007c0c */ /* 0x044fe2000bf46070 */
[C---:B------:R-:W-:Y:S01]  /*0c60*/  VIADD R13, R9.reuse, 0x1 ;  /* 0x00000001090d7836 */ /* 0x040fe20000000000 */
[----:B------:R-:W-:Y:S01]  /*0c70*/  BSSY.RECONVERGENT B0, `(.L_x_66) ;  /* 0x0000038000007945 */ /* 0x000fe20003800200 */
[----:B------:R-:W-:Y:S01]  /*0c80*/  VIADD R15, R9, 0x2 ;  /* 0x00000002090f7836 */ /* 0x000fe20000000000 */
[----:B------:R-:W-:Y:S02]  /*0c90*/  ISETP.GE.U32.AND P1, PT, R17, UR18, PT ;  /* 0x0000001211007c0c */ /* 0x000fe4000bf26070 */
[----:B------:R-:W-:Y:S02]  /*0ca0*/  SHF.R.S32.HI R12, RZ, 0x1f, R17 ;  /* 0x0000001fff0c7819 */ /* 0x000fe40000011411 */
[----:B------:R-:W-:Y:S02]  /*0cb0*/  ISETP.GE.U32.AND P4, PT, R13, UR18, PT ;  /* 0x000000120d007c0c */ /* 0x000fe4000bf86070 */
[----:B------:R-:W-:-:S02]  /*0cc0*/  ISETP.GE.U32.OR.EX P1, PT, R12, UR19, P5, P1 ;  /* 0x000000130c007c0c */ /* 0x000fc4000af26510 */
[----:B------:R-:W-:Y:S02]  /*0cd0*/  VIMNMX R12, PT, PT, R6, R17, PT ;  /* 0x00000011060c7248 */ /* 0x000fe40003fe0100 */
[----:B------:R-:W-:Y:S02]  /*0ce0*/  SHF.R.S32.HI R14, RZ, 0x1f, R13 ;  /* 0x0000001fff0e7819 */ /* 0x000fe4000001140d */
[----:B------:R-:W-:Y:S01]  /*0cf0*/  ISETP.LT.OR P1, PT, R12, 0x1, P1 ;  /* 0x000000010c00780c */ /* 0x000fe20000f21670 */
[----:B------:R-:W-:Y:S01]  /*0d00*/  IMAD.U32 R12, RZ, RZ, UR11 ;  /* 0x0000000bff0c7e24 */ /* 0x000fe2000f8e00ff */
[----:B------:R-:W-:Y:S02]  /*0d10*/  ISETP.GT.U32.AND P3, PT, R17, 0x7ffffffe, PT ;  /* 0x7ffffffe1100780c */ /* 0x000fe40003f64070 */
[----:B------:R-:W-:Y:S02]  /*0d20*/  ISETP.GE.U32.OR.EX P4, PT, R14, UR19, P5, P4 ;  /* 0x000000130e007c0c */ /* 0x000fe4000af86540 */
[----:B------:R-:W-:-:S02]  /*0d30*/  SHF.R.S32.HI R14, RZ, 0x1f, R9 ;  /* 0x0000001fff0e7819 */ /* 0x000fc40000011409 */
[C---:B------:R-:W-:Y:S02]  /*0d40*/  ISETP.LT.OR P3, PT, R6.reuse, 0x1, P3 ;  /* 0x000000010600780c */ /* 0x040fe40001f61670 */
[----:B------:R-:W-:Y:S02]  /*0d50*/  VIMNMX R13, PT, PT, R6, R13, PT ;  /* 0x0000000d060d7248 */ /* 0x000fe40003fe0100 */
[----:B------:R-:W-:Y:S02]  /*0d60*/  ISETP.GE.U32.AND P0, PT, R15, UR18, PT ;  /* 0x000000120f007c0c */ /* 0x000fe4000bf06070 */
[----:B------:R-:W-:Y:S02]  /*0d70*/  SHF.R.S32.HI R16, RZ, 0x1f, R15 ;  /* 0x0000001fff107819 */ /* 0x000fe4000001140f */
[----:B------:R-:W-:Y:S02]  /*0d80*/  ISETP.GE.U32.OR.EX P2, PT, R14, UR19, P3, P2 ;  /* 0x000000130e007c0c */ /* 0x000fe40009f46520 */
[----:B------:R-:W-:Y:S01]  /*0d90*/  ISETP.LT.OR P4, PT, R13, 0x1, P4 ;  /* 0x000000010d00780c */ /* 0x000fe20002781670 */
[----:B------:R-:W-:Y:S01]  /*0da0*/  IMAD.U32 R13, RZ, RZ, UR12 ;  /* 0x0000000cff0d7e24 */ /* 0x000fe2000f8e00ff */
[----:B------:R-:W-:-:S02]  /*0db0*/  ISETP.GE.U32.OR.EX P0, PT, R16, UR19, P5, P0 ;  /* 0x0000001310007c0c */ /* 0x000fc4000af06500 */
[----:B------:R-:W-:Y:S01]  /*0dc0*/  VIMNMX R15, PT, PT, R6, R15, PT ;  /* 0x0000000f060f7248 */ /* 0x000fe20003fe0100 */
[----:B------:R-:W-:Y:S01]  /*0dd0*/  IMAD.WIDE R12, R8, 0x4, R12 ;  /* 0x00000004080c7825 */ /* 0x000fe200078e020c */
[----:B---3--:R-:W-:Y:S02]  /*0de0*/  ISETP.GE.U32.AND P3, PT, R6, UR20, PT ;  /* 0x0000001406007c0c */ /* 0x008fe4000bf66070 */
[----:B------:R-:W-:Y:S02]  /*0df0*/  ISETP.LT.OR P0, PT, R15, 0x1, P0 ;  /* 0x000000010f00780c */ /* 0x000fe40000701670 */
[----:B------:R-:W-:Y:S01]  /*0e00*/  ISETP.GE.U32.OR.EX P2, PT, R7, UR21, P2, P3 ;  /* 0x0000001507007c0c */ /* 0x000fe20009746530 */
[----:B------:R-:W-:-:S12]  /*0e10*/  @P1 BRA `(.L_x_67) ;  /* 0x0000000000741947 */ /* 0x000fd80003800000 */
[----:B------:R-:W-:Y:S01]  /*0e20*/  SHF.R.S32.HI R15, RZ, 0x1f, R10 ;  /* 0x0000001fff0f7819 */ /* 0x000fe2000001140a */
[----:B------:R-:W2:Y:S01]  /*0e30*/  LDG.E R23, desc[UR14][R12.64+-0x8] ;  /* 0xfffff80e0c177981 */ /* 0x000ea2000c1e1900 */
[C---:B----4-:R-:W-:Y:S02]  /*0e40*/  IADD3 R18, P1, PT, R10.reuse, UR24, RZ ;  /* 0x000000180a127c10 */ /* 0x050fe4000ff3e0ff */
[C---:B------:R-:W-:Y:S02]  /*0e50*/  IADD3 R16, P3, PT, R10.reuse, UR26, RZ ;  /* 0x0000001a0a107c10 */ /* 0x040fe4000ff7e0ff */
[C---:B------:R-:W-:Y:S02]  /*0e60*/  IADD3.X R19, PT, PT, R15.reuse, UR25, RZ, P1, !PT ;  /* 0x000000190f137c10 */ /* 0x040fe40008ffe4ff */
[----:B-1----:R-:W-:Y:S02]  /*0e70*/  IADD3 R14, P1, PT, R10, UR22, RZ ;  /* 0x000000160a0e7c10 */ /* 0x002fe4000ff3e0ff */
[C---:B------:R-:W-:Y:S01]  /*0e80*/  IADD3.X R17, PT, PT, R15.reuse, UR27, RZ, P3, !PT ;  /* 0x0000001b0f117c10 */ /* 0x040fe20009ffe4ff */
[----:B------:R0:W3:Y:S01]  /*0e90*/  LDG.E.U8 R18, desc[UR14][R18.64] ;  /* 0x0000000e12127981 */ /* 0x0000e2000c1e1100 */
[----:B------:R-:W-:-:S03]  /*0ea0*/  IADD3.X R15, PT, PT, R15, UR23, RZ, P1, !PT ;  /* 0x000000170f0f7c10 */ /* 0x000fc60008ffe4ff */
[----:B------:R-:W4:Y:S04]  /*0eb0*/  LDG.E.U8 R16, desc[UR14][R16.64] ;  /* 0x0000000e10107981 */ /* 0x000f28000c1e1100 */
[----:B------:R-:W5:Y:S01]  /*0ec0*/  LDG.E.U8 R14, desc[UR14][R14.64] ;  /* 0x0000000e0e0e7981 */ /* 0x000f62000c1e1100 */
[----:B------:R-:W-:Y:S02]  /*0ed0*/  LOP3.LUT R4, R4, 0xff, RZ, 0xc0, !PT ;  /* 0x000000ff04047812 */ /* 0x000fe400078ec0ff */
[----:B------:R-:W-:Y:S02]  /*0ee0*/  LOP3.LUT R22, R22, 0xff, RZ, 0xc0, !PT ;  /* 0x000000ff16167812 */ /* 0x000fe400078ec0ff */
[----:B------:R-:W-:Y:S02]  /*0ef0*/  LOP3.LUT R2, R2, 0xff, RZ, 0xc0, !PT ;  /* 0x000000ff02027812 */ /* 0x000fe400078ec0ff */
[----:B------:R-:W2:Y:S08]  /*0f00*/  I2F.U16 R25, R22 ;  /* 0x0000001600197306 */ /* 0x000eb00000101000 */
[----:B------:R-:W1:Y:S08]  /*0f10*/  I2F.U16 R4, R4 ;  /* 0x0000000400047306 */ /* 0x000e700000101000 */
[----:B0-----:R-:W0:Y:S01]  /*0f20*/  I2F.U16 R19, R2 ;  /* 0x0000000200137306 */ /* 0x001e220000101000 */
[----:B---3--:R-:W-:-:S02]  /*0f30*/  I2FP.F32.U32 R18, R18 ;  /* 0x0000001200127245 */ /* 0x008fc40000201000 */
[----:B----4-:R-:W-:Y:S02]  /*0f40*/  I2FP.F32.U32 R16, R16 ;  /* 0x0000001000107245 */ /* 0x010fe40000201000 */
[----:B-----5:R-:W-:Y:S01]  /*0f50*/  I2FP.F32.U32 R14, R14 ;  /* 0x0000000e000e7245 */ /* 0x020fe20000201000 */
[----:B--2---:R-:W-:Y:S02]  /*0f60*/  FFMA R18, R18, R23, R25 ;  /* 0x0000001712127223 */ /* 0x004fe40000000019 */
[C---:B-1----:R-:W-:Y:S02]  /*0f70*/  FFMA R16, R23.reuse, R16, R4 ;  /* 0x0000001017107223 */ /* 0x042fe40000000004 */
[----:B0-----:R-:W-:Y:S02]  /*0f80*/  FFMA R14, R23, R14, R19 ;  /* 0x0000000e170e7223 */ /* 0x001fe40000000013 */
[----:B------:R-:W0:Y:S08]  /*0f90*/  F2I.U32.TRUNC.NTZ R18, R18 ;  /* 0x0000001200127305 */ /* 0x000e30000020f000 */
[----:B------:R-:W1:Y:S08]  /*0fa0*/  F2I.U32.TRUNC.NTZ R16, R16 ;  /* 0x0000001000107305 */ /* 0x000e70000020f000 */
[----:B------:R-:W2:Y:S01]  /*0fb0*/  F2I.U32.TRUNC.NTZ R14, R14 ;  /* 0x0000000e000e7305 */ /* 0x000ea2000020f000 */
[----:B0-----:R-:W-:-:S02]  /*0fc0*/  PRMT R22, R18, 0x7610, R22 ;  /* 0x0000761012167816 */ /* 0x001fc40000000016 */
[----:B-1----:R-:W-:Y:S02]  /*0fd0*/  PRMT R4, R16, 0x7610, R4 ;  /* 0x0000761010047816 */ /* 0x002fe40000000004 */
[----:B--2---:R-:W-:-:S07]  /*0fe0*/  PRMT R2, R14, 0x7610, R2 ;  /* 0x000076100e027816 */ /* 0x004fce0000000002 */
.L_x_67:
[----:B-1--4-:R-:W-:Y:S05]  /*0ff0*/  BSYNC.RECONVERGENT B0 ;  /* 0x0000000000007941 */ /* 0x012fea0003800200 */
.L_x_66:
[----:B------:R-:W-:Y:S04]  /*1000*/  BSSY.RECONVERGENT B0, `(.L_x_68) ;  /* 0x000001f000007945 */ /* 0x000fe80003800200 */
[----:B------:R-:W-:Y:S05]  /*1010*/  @P2 BRA `(.L_x_69) ;  /* 0x0000000000742947 */ /* 0x000fea0003800000 */
[----:B------:R-:W-:Y:S01]  /*1020*/  SHF.R.S32.HI R15, RZ, 0x1f, R11 ;  /* 0x0000001fff0f7819 */ /* 0x000fe2000001140b */
[----:B------:R-:W2:Y:S01]  /*1030*/  LDG.E R23, desc[UR14][R12.64+-0x4] ;  /* 0xfffffc0e0c177981 */ /* 0x000ea2000c1e1900 */
[C---:B------:R-:W-:Y:S02]  /*1040*/  IADD3 R18, P1, PT, R11.reuse, UR24, RZ ;  /* 0x000000180b127c10 */ /* 0x040fe4000ff3e0ff */
[----:B------:R-:W-:Y:S02]  /*1050*/  IADD3 R16, P2, PT, R11, UR26, RZ ;  /* 0x0000001a0b107c10 */ /* 0x000fe4000ff5e0ff */
[----:B------:R-:W-:Y:S02]  /*1060*/  IADD3.X R19, PT, PT, R15, UR25, RZ, P1, !PT ;  /* 0x000000190f137c10 */ /* 0x000fe40008ffe4ff */
[----:B------:R-:W-:Y:S02]  /*1070*/  IADD3 R14, P1, PT, R11, UR22, RZ ;  /* 0x000000160b0e7c10 */ /* 0x000fe4000ff3e0ff */
        /* <DEDUP_REMOVED lines=23> */
.L_x_69:
[----:B------:R-:W-:Y:S05]  /*11f0*/  BSYNC.RECONVERGENT B0 ;  /* 0x0000000000007941 */ /* 0x000fea0003800200 */
.L_x_68:
[----:B------:R-:W-:Y:S04]  /*1200*/  BSSY.RECONVERGENT B0, `(.L_x_70) ;  /* 0x000001f000007945 */ /* 0x000fe80003800200 */
[----:B------:R-:W-:Y:S05]  /*1210*/  @P4 BRA `(.L_x_71) ;  /* 0x0000000000744947 */ /* 0x000fea0003800000 */
[----:B------:R-:W-:Y:S01]  /*1220*/  SHF.R.S32.HI R19, RZ, 0x1f, R20 ;  /* 0x0000001fff137819 */ /* 0x000fe20000011414 */
[----:B------:R-:W2:Y:S01]  /*1230*/  LDG.E R23, desc[UR14][R12.64] ;  /* 0x0000000e0c177981 */ /* 0x000ea2000c1e1900 */
[C---:B------:R-:W-:Y:S02]  /*1240*/  IADD3 R16, P1, PT, R20.reuse, UR24, RZ ;  /* 0x0000001814107c10 */ /* 0x040fe4000ff3e0ff */
[C---:B------:R-:W-:Y:S02]  /*1250*/  IADD3 R14, P2, PT, R20.reuse, UR26, RZ ;  /* 0x0000001a140e7c10 */ /* 0x040fe4000ff5e0ff */
[C---:B------:R-:W-:Y:S02]  /*1260*/  IADD3.X R17, PT, PT, R19.reuse, UR25, RZ, P1, !PT ;  /* 0x0000001913117c10 */ /* 0x040fe40008ffe4ff */
        /* <DEDUP_REMOVED lines=24> */
.L_x_71:
[----:B------:R-:W-:Y:S05]  /*13f0*/  BSYNC.RECONVERGENT B0 ;  /* 0x0000000000007941 */ /* 0x000fea0003800200 */
.L_x_70:
[----:B------:R-:W-:Y:S04]  /*1400*/  BSSY.RECONVERGENT B0, `(.L_x_72) ;  /* 0x000001f000007945 */ /* 0x000fe80003800200 */
[----:B------:R-:W-:Y:S05]  /*1410*/  @P0 BRA `(.L_x_73) ;  /* 0x0000000000740947 */ /* 0x000fea0003800000 */
[----:B------:R-:W-:Y:S01]  /*1420*/  SHF.R.S32.HI R19, RZ, 0x1f, R21 ;  /* 0x0000001fff137819 */ /* 0x000fe20000011415 */
[----:B------:R0:W2:Y:S01]  /*1430*/  LDG.E R12, desc[UR14][R12.64+0x4] ;  /* 0x0000040e0c0c7981 */ /* 0x0000a2000c1e1900 */
[C---:B------:R-:W-:Y:S02]  /*1440*/  IADD3 R16, P0, PT, R21.reuse, UR24, RZ ;  /* 0x0000001815107c10 */ /* 0x040fe4000ff1e0ff */
[----:B------:R-:W-:Y:S02]  /*1450*/  IADD3 R14, P1, PT, R21, UR26, RZ ;  /* 0x0000001a150e7c10 */ /* 0x000fe4000ff3e0ff */
[----:B------:R-:W-:Y:S02]  /*1460*/  IADD3.X R17, PT, PT, R19, UR25, RZ, P0, !PT ;  /* 0x0000001913117c10 */ /* 0x000fe400087fe4ff */
[----:B------:R-:W-:Y:S02]  /*1470*/  IADD3 R18, P0, PT, R21, UR22, RZ ;  /* 0x0000001615127c10 */ /* 0x000fe4000ff1e0ff */
[C---:B------:R-:W-:Y:S01]  /*1480*/  IADD3.X R15, PT, PT, R19.reuse, UR27, RZ, P1, !PT ;  /* 0x0000001b130f7c10 */ /* 0x040fe20008ffe4ff */
[----:B------:R-:W3:Y:S01]  /*1490*/  LDG.E.U8 R16, desc[UR14][R16.64] ;  /* 0x0000000e10107981 */ /* 0x000ee2000c1e1100 */
[----:B------:R-:W-:-:S03]  /*14a0*/  IADD3.X R19, PT, PT, R19, UR23, RZ, P0, !PT ;  /* 0x0000001713137c10 */ /* 0x000fc600087fe4ff */
[----:B------:R-:W0:Y:S04]  /*14b0*/  LDG.E.U8 R14, desc[UR14][R14.64] ;  /* 0x0000000e0e0e7981 */ /* 0x000e28000c1e1100 */
[----:B------:R-:W4:Y:S01]  /*14c0*/  LDG.E.U8 R18, desc[UR14][R18.64] ;  /* 0x0000000e12127981 */ /* 0x000f22000c1e1100 */
[----:B------:R-:W-:Y:S02]  /*14d0*/  LOP3.LUT R22, R22, 0xff, RZ, 0xc0, !PT ;  /* 0x000000ff16167812 */ /* 0x000fe400078ec0ff */
[----:B------:R-:W-:Y:S02]  /*14e0*/  LOP3.LUT R2, R2, 0xff, RZ, 0xc0, !PT ;  /* 0x000000ff02027812 */ /* 0x000fe400078ec0ff */
[----:B------:R-:W-:Y:S02]  /*14f0*/  LOP3.LUT R4, R4, 0xff, RZ, 0xc0, !PT ;  /* 0x000000ff04047812 */ /* 0x000fe400078ec0ff */
[----:B------:R-:W2:Y:S08]  /*1500*/  I2F.U16 R22, R22 ;  /* 0x0000001600167306 */ /* 0x000eb00000101000 */
[----:B------:R-:W1:Y:S08]  /*1510*/  I2F.U16 R23, R4 ;  /* 0x0000000400177306 */ /* 0x000e700000101000 */
[----:B------:R-:W5:Y:S01]  /*1520*/  I2F.U16 R2, R2 ;  /* 0x0000000200027306 */ /* 0x000f620000101000 */
[----:B---3--:R-:W-:-:S02]  /*1530*/  I2FP.F32.U32 R17, R16 ;  /* 0x0000001000117245 */ /* 0x008fc40000201000 */
[----:B0-----:R-:W-:Y:S02]  /*1540*/  I2FP.F32.U32 R13, R14 ;  /* 0x0000000e000d7245 */ /* 0x001fe40000201000 */
[----:B----4-:R-:W-:Y:S01]  /*1550*/  I2FP.F32.U32 R15, R18 ;  /* 0x00000012000f7245 */ /* 0x010fe20000201000 */
[----:B--2---:R-:W-:Y:S02]  /*1560*/  FFMA R17, R17, R12, R22 ;  /* 0x0000000c11117223 */ /* 0x004fe40000000016 */
[C---:B-1----:R-:W-:Y:S02]  /*1570*/  FFMA R13, R12.reuse, R13, R23 ;  /* 0x0000000d0c0d7223 */ /* 0x042fe40000000017 */
[----:B-----5:R-:W-:Y:S02]  /*1580*/  FFMA R15, R12, R15, R2 ;  /* 0x0000000f0c0f7223 */ /* 0x020fe40000000002 */
[----:B------:R-:W0:Y:S08]  /*1590*/  F2I.U32.TRUNC.NTZ R17, R17 ;  /* 0x0000001100117305 */ /* 0x000e30000020f000 */
[----:B------:R-:W1:Y:S08]  /*15a0*/  F2I.U32.TRUNC.NTZ R13, R13 ;  /* 0x0000000d000d7305 */ /* 0x000e70000020f000 */
[----:B------:R-:W2:Y:S01]  /*15b0*/  F2I.U32.TRUNC.NTZ R15, R15 ;  /* 0x0000000f000f7305 */ /* 0x000ea2000020f000 */
[----:B0-----:R-:W-:-:S02]  /*15c0*/  PRMT R22, R17, 0x7610, R22 ;  /* 0x0000761011167816 */ /* 0x001fc40000000016 */
[----:B-1----:R-:W-:Y:S02]  /*15d0*/  PRMT R4, R13, 0x7610, R4 ;  /* 0x000076100d047816 */ /* 0x002fe40000000004 */
[----:B--2---:R-:W-:-:S07]  /*15e0*/  PRMT R2, R15, 0x7610, R2 ;  /* 0x000076100f027816 */ /* 0x004fce0000000002 */
.L_x_73:
[----:B------:R-:W-:Y:S05]  /*15f0*/  BSYNC.RECONVERGENT B0 ;  /* 0x0000000000007941 */ /* 0x000fea0003800200 */
.L_x_72:
[----:B------:R-:W-:Y:S01]  /*1600*/  UIADD3 UR7, UPT, UPT, UR7, 0x4, URZ ;  /* 0x0000000407077890 */ /* 0x000fe2000fffe0ff */
[----:B------:R-:W-:Y:S01]  /*1610*/  VIADD R8, R8, 0x4 ;  /* 0x0000000408087836 */ /* 0x000fe20000000000 */
[----:B------:R-:W-:Y:S01]  /*1620*/  UMOV UR13, UR6 ;  /* 0x00000006000d7c82 */ /* 0x000fe20008000000 */
[----:B------:R-:W-:Y:S01]  /*1630*/  VIADD R9, R9, 0x4 ;  /* 0x0000000409097836 */ /* 0x000fe20000000000 */
[----:B------:R-:W-:Y:S01]  /*1640*/  UISETP.NE.AND UP1, UPT, UR7, 0x1, UPT ;  /* 0x000000010700788c */ /* 0x000fe2000bf25270 */
[----:B------:R-:W-:Y:S02]  /*1650*/  IMAD.U32 R12, RZ, RZ, UR13 ;  /* 0x0000000dff0c7e24 */ /* 0x000fe4000f8e00ff */
[----:B------:R-:W-:Y:S02]  /*1660*/  IMAD.U32 R13, RZ, RZ, UR13 ;  /* 0x0000000dff0d7e24 */ /* 0x000fe4000f8e00ff */
[----:B------:R-:W-:Y:S02]  /*1670*/  IMAD.U32 R15, RZ, RZ, UR13 ;  /* 0x0000000dff0f7e24 */ /* 0x000fe4000f8e00ff */
[----:B------:R-:W-:-:S02]  /*1680*/  IMAD R11, R12, 0x4, R11 ;  /* 0x000000040c0b7824 */ /* 0x000fc400078e020b */
[----:B------:R-:W-:Y:S02]  /*1690*/  IMAD R20, R13, 0x4, R20 ;  /* 0x000000040d147824 */ /* 0x000fe400078e0214 */
[----:B------:R-:W-:Y:S02]  /*16a0*/  IMAD R21, R12, 0x4, R21 ;  /* 0x000000040c157824 */ /* 0x000fe400078e0215 */
[----:B------:R-:W-:Y:S01]  /*16b0*/  IMAD R10, R15, 0x4, R10 ;  /* 0x000000040f0a7824 */ /* 0x000fe200078e020a */
[----:B------:R-:W-:Y:S06]  /*16c0*/  BRA.U UP1, `(.L_x_74) ;  /* 0xfffffff5015c7547 */ /* 0x000fec000b83ffff */
.L_x_65:
[----:B------:R-:W-:Y:S01]  /*16d0*/  UIADD3 UR4, UPT, UPT, UR17, UR4, URZ ;  /* 0x0000000411047290 */ /* 0x000fe2000fffe0ff */
[----:B------:R-:W-:Y:S11]  /*16e0*/  BRA.U UP0, `(.L_x_75) ;  /* 0xffffffe900a87547 */ /* 0x000ff6000b83ffff */
[----:B------:R-:W0:Y:S01]  /*16f0*/  LDCU.128 UR20, c[0x0][0x3a0] ;  /* 0x00007400ff1477ac */ /* 0x000e220008000c00 */
[----:B------:R-:W-:Y:S01]  /*1700*/  IMAD R0, R0, UR13, R3 ;  /* 0x0000000d00007c24 */ /* 0x000fe2000f8e0203 */
[----:B------:R-:W1:Y:S04]  /*1710*/  LDCU.64 UR6, c[0x0][0x3b0] ;  /* 0x00007600ff0677ac */ /* 0x000e680008000a00 */
[----:B------:R-:W-:Y:S02]  /*1720*/  SHF.R.S32.HI R3, RZ, 0x1f, R0 ;  /* 0x0000001fff037819 */ /* 0x000fe40000011400 */
[C---:B0-----:R-:W-:Y:S02]  /*1730*/  IADD3 R6, P0, PT, R0.reuse, UR20, RZ ;  /* 0x0000001400067c10 */ /* 0x041fe4000ff1e0ff */
[----:B------:R-:W-:-:S02]  /*1740*/  IADD3 R8, P1, PT, R0, UR22, RZ ;  /* 0x0000001600087c10 */ /* 0x000fc4000ff3e0ff */
[----:B-1----:R-:W-:Y:S02]  /*1750*/  IADD3 R10, P2, PT, R0, UR6, RZ ;  /* 0x00000006000a7c10 */ /* 0x002fe4000ff5e0ff */
[C---:B------:R-:W-:Y:S02]  /*1760*/  IADD3.X R7, PT, PT, R3.reuse, UR21, RZ, P0, !PT ;  /* 0x0000001503077c10 */ /* 0x040fe400087fe4ff */
[C---:B------:R-:W-:Y:S02]  /*1770*/  IADD3.X R9, PT, PT, R3.reuse, UR23, RZ, P1, !PT ;  /* 0x0000001703097c10 */ /* 0x040fe40008ffe4ff */
[----:B------:R-:W-:Y:S01]  /*1780*/  IADD3.X R11, PT, PT, R3, UR7, RZ, P2, !PT ;  /* 0x00000007030b7c10 */ /* 0x000fe200097fe4ff */
[----:B------:R-:W-:Y:S04]  /*1790*/  STG.E.U8 desc[UR14][R6.64], R22 ;  /* 0x0000001606007986 */ /* 0x000fe8000c10110e */
[----:B------:R-:W-:Y:S04]  /*17a0*/  STG.E.U8 desc[UR14][R8.64], R4 ;  /* 0x0000000408007986 */ /* 0x000fe8000c10110e */
[----:B------:R-:W-:Y:S01]  /*17b0*/  STG.E.U8 desc[UR14][R10.64], R2 ;  /* 0x000000020a007986 */ /* 0x000fe2000c10110e */
[----:B------:R-:W-:Y:S05]  /*17c0*/  EXIT ;  /* 0x000000000000794d */ /* 0x000fea0003800000 */
.L_x_76:
        /* <DEDUP_REMOVED lines=11> */
.L_x_225:


//--------------------- .text._Z13median_filterPhS_S_mS_S_S_mmj --------------------------
	.section	.text._Z13median_filterPhS_S_mS_S_S_mmj,"ax",@progbits
	.align	128
        .global         _Z13median_filterPhS_S_mS_S_S_mmj
        .type           _Z13median_filterPhS_S_mS_S_S_mmj,@function
        .size           _Z13median_filterPhS_S_mS_S_S_mmj,(.L_x_226 - _Z13median_filterPhS_S_mS_S_S_mmj)
        .other          _Z13median_filterPhS_S_mS_S_S_mmj,@"STO_CUDA_ENTRY STV_DEFAULT"
_Z13median_filterPhS_S_mS_S_S_mmj:
.text._Z13median_filterPhS_S_mS_S_S_mmj:
[----:B------:R-:W0:Y:S01]  /*0000*/  LDC R1, c[0x0][0x37c] ;  /* 0x0000df00ff017b82 */ /* 0x000e220000000800 */
[----:B------:R-:W1:Y:S07]  /*0010*/  S2R R2, SR_TID.X ;  /* 0x0000000000027919 */ /* 0x000e6e0000002100 */
[----:B------:R-:W1:Y:S01]  /*0020*/  S2UR UR5, SR_CTAID.X ;  /* 0x00000000000579c3 */ /* 0x000e620000002500 */
[----:B------:R-:W2:Y:S01]  /*0030*/  LDCU UR4, c[0x0][0x3c8] ;  /* 0x00007900ff0477ac */ /* 0x000ea20008000800 */
[----:B0-----:R-:W-:Y:S01]  /*0040*/  VIADD R1, R1, 0xffffff90 ;  /* 0xffffff9001017836 */ /* 0x001fe20000000000 */
[----:B------:R-:W0:Y:S01]  /*0050*/  S2R R0, SR_TID.Y ;  /* 0x0000000000007919 */ /* 0x000e220000002200 */
[----:B------:R-:W3:Y:S02]  /*0060*/  LDCU.64 UR8, c[0x0][0x358] ;  /* 0x00006b00ff0877ac */ /* 0x000ee40008000a00 */
[----:B------:R-:W-:-:S02]  /*0070*/  VIADD R4, R1, 0x24 ;  /* 0x0000002401047836 */ /* 0x000fc40000000000 */
[----:B------:R-:W1:Y:S08]  /*0080*/  LDC R3, c[0x0][0x360] ;  /* 0x0000d800ff037b82 */ /* 0x000e700000000800 */
[----:B------:R-:W0:Y:S01]  /*0090*/  S2UR UR7, SR_CTAID.Y ;  /* 0x00000000000779c3 */ /* 0x000e220000002600 */
[----:B--2---:R-:W-:Y:S02]  /*00a0*/  USHF.R.U32.HI UR6, URZ, 0x1, UR4 ;  /* 0x00000001ff067899 */ /* 0x004fe40008011604 */
[----:B------:R-:W-:-:S05]  /*00b0*/  ULOP3.LUT UR4, UR4, 0xfffffffe, URZ, 0xc0, !UPT ;  /* 0xfffffffe04047892 */ /* 0x000fca000f8ec0ff */
[----:B------:R-:W0:Y:S01]  /*00c0*/  LDC R5, c[0x0][0x364] ;  /* 0x0000d900ff057b82 */ /* 0x000e220000000800 */
[----:B------:R-:W-:Y:S01]  /*00d0*/  UISETP.GE.U32.AND UP0, UPT, UR4, 0x3, UPT ;  /* 0x000000030400788c */ /* 0x000fe2000bf06070 */
[----:B-1----:R-:W-:Y:S01]  /*00e0*/  IMAD R2, R3, UR5, R2 ;  /* 0x0000000503027c24 */ /* 0x002fe2000f8e0202 */
[----:B------:R-:W-:Y:S01]  /*00f0*/  UIADD3 UR5, UPT, UPT, -UR6, URZ, URZ ;  /* 0x000000ff06057290 */ /* 0x000fe2000fffe1ff */
[----:B0-----:R-:W-:Y:S02]  /*0100*/  IMAD R3, R5, UR7, R0 ;  /* 0x0000000705037c24 */ /* 0x001fe4000f8e0200 */
[----:B------:R-:W-:Y:S02]  /*0110*/  VIADD R5, R1, 0x48 ;  /* 0x0000004801057836 */ /* 0x000fe40000000000 */
[----:B------:R-:W-:Y:S02]  /*0120*/  VIADD R7, R3, -UR6 ;  /* 0x8000000603077c36 */ /* 0x000fe40008000000 */
[----:B------:R-:W-:-:S03]  /*0130*/  IMAD.MOV.U32 R0, RZ, RZ, RZ ;  /* 0x000000ffff007224 */ /* 0x000fc600078e00ff */
[----:B------:R-:W-:Y:S01]  /*0140*/  SHF.R.S32.HI R6, RZ, 0x1f, R7 ;  /* 0x0000001fff067819 */ /* 0x000fe20000011407 */
[----:B---3--:R-:W-:-:S07]  /*0150*/  VIADD R7, R7, 0x2 ;  /* 0x0000000207077836 */ /* 0x008fce0000000000 */
.L_x_83:
[----:B0-----:R-:W0:Y:S01]  /*0160*/  LDCU.64 UR12, c[0x0][0x3c0] ;  /* 0x00007800ff0c77ac */ /* 0x001e220008000a00 */
[----:B------:R-:W-:Y:S01]  /*0170*/  VIADD R8, R2, UR5 ;  /* 0x0000000502087c36 */ /* 0x000fe20008000000 */
[----:B-1----:R-:W1:Y:S01]  /*0180*/  LDC.64 R12, c[0x0][0x380] ;  /* 0x0000e000ff0c7b82 */ /* 0x002e620000000a00 */
[----:B------:R-:W-:Y:S01]  /*0190*/  VIADD R17, R3, -UR6 ;  /* 0x8000000603117c36 */ /* 0x000fe20008000000 */
[----:B------:R-:W2:Y:S04]  /*01a0*/  LDCU.64 UR10, c[0x0][0x3b8] ;  /* 0x00007700ff0a77ac */ /* 0x000ea80008000a00 */
[----:B------:R-:W-:Y:S01]  /*01b0*/  VIMNMX R9, PT, PT, R17, R8, PT ;  /* 0x0000000811097248 */ /* 0x000fe20003fe0100 */
[----:B------:R-:W3:Y:S01]  /*01c0*/  LDCU UR7, c[0x0][0x398] ;  /* 0x00007300ff0777ac */ /* 0x000ee20008000800 */
[----:B------:R-:W4:Y:S02]  /*01d0*/  LDC.64 R14, c[0x0][0x388] ;  /* 0x0000e200ff0e7b82 */ /* 0x000f240000000a00 */
[----:B------:R-:W-:Y:S01]  /*01e0*/  ISETP.GE.AND P1, PT, R9, 0x1, PT ;  /* 0x000000010900780c */ /* 0x000fe20003f26270 */
[----:B------:R-:W1:Y:S01]  /*01f0*/  LDCU UR16, c[0x0][0x398] ;  /* 0x00007300ff1077ac */ /* 0x000e620008000800 */
[----:B------:R-:W-:Y:S01]  /*0200*/  SHF.R.S32.HI R9, RZ, 0x1f, R8 ;  /* 0x0000001fff097819 */ /* 0x000fe20000011408 */
[----:B------:R-:W1:Y:S01]  /*0210*/  LDCU.64 UR18, c[0x0][0x3c0] ;  /* 0x00007800ff1277ac */ /* 0x000e620008000a00 */
[----:B0-----:R-:W-:Y:S01]  /*0220*/  ISETP.GE.U32.AND P2, PT, R17, UR12, PT ;  /* 0x0000000c11007c0c */ /* 0x001fe2000bf46070 */
[----:B------:R-:W0:Y:S01]  /*0230*/  LDCU.64 UR20, c[0x0][0x3b8] ;  /* 0x00007700ff1477ac */ /* 0x000e220008000a00 */
[----:B--2---:R-:W-:-:S02]  /*0240*/  ISETP.GE.U32.AND P0, PT, R8, UR10, PT ;  /* 0x0000000a08007c0c */ /* 0x004fc4000bf06070 */
[----:B------:R-:W-:Y:S01]  /*0250*/  ISETP.GE.U32.OR.EX P1, PT, R6, UR13, !P1, P2 ;  /* 0x0000000d06007c0c */ /* 0x000fe2000cf26520 */
[----:B------:R-:W2:Y:S01]  /*0260*/  LDCU UR10, c[0x0][0x3c8] ;  /* 0x00007900ff0a77ac */ /* 0x000ea20008000800 */
[----:B---3--:R-:W-:Y:S02]  /*0270*/  IMAD R19, R17, UR7, R8 ;  /* 0x0000000711137c24 */ /* 0x008fe4000f8e0208 */
[----:B------:R-:W-:Y:S01]  /*0280*/  ISETP.GE.U32.OR.EX P1, PT, R9, UR11, P1, P0 ;  /* 0x0000000b09007c0c */ /* 0x000fe20008f26500 */
[----:B------:R-:W3:Y:S01]  /*0290*/  LDCU.64 UR22, c[0x0][0x390] ;  /* 0x00007200ff1677ac */ /* 0x000ee20008000a00 */
[----:B------:R-:W0:Y:S11]  /*02a0*/  LDCU.128 UR24, c[0x0][0x380] ;  /* 0x00007000ff1877ac */ /* 0x000e360008000c00 */
[----:B------:R-:W5:Y:S01]  /*02b0*/  @!P1 LDC.64 R10, c[0x0][0x390] ;  /* 0x0000e400ff0a9b82 */ /* 0x000f620000000a00 */
[----:B------:R-:W-:-:S02]  /*02c0*/  @!P1 SHF.R.S32.HI R16, RZ, 0x1f, R19 ;  /* 0x0000001fff109819 */ /* 0x000fc40000011413 */
[C---:B-1----:R-:W-:Y:S02]  /*02d0*/  @!P1 IADD3 R12, P2, PT, R19.reuse, R12, RZ ;  /* 0x0000000c130c9210 */ /* 0x042fe40007f5e0ff */
[----:B----4-:R-:W-:-:S03]  /*02e0*/  @!P1 IADD3 R14, P3, PT, R19, R14, RZ ;  /* 0x0000000e130e9210 */ /* 0x010fc60007f7e0ff */
[C---:B------:R-:W-:Y:S02]  /*02f0*/  @!P1 IMAD.X R13, R16.reuse, 0x1, R13, P2 ;  /* 0x00000001100d9824 */ /* 0x040fe400010e060d */
[----:B------:R-:W-:-:S03]  /*0300*/  @!P1 IMAD.X R15, R16, 0x1, R15, P3 ;  /* 0x00000001100f9824 */ /* 0x000fc600018e060f */
[----:B------:R-:W4:Y:S04]  /*0310*/  @!P1 LDG.E.U8 R12, desc[UR8][R12.64] ;  /* 0x000000080c0c9981 */ /* 0x000f28000c1e1100 */
[----:B------:R-:W3:Y:S01]  /*0320*/  @!P1 LDG.E.U8 R14, desc[UR8][R14.64] ;  /* 0x000000080e0e9981 */ /* 0x000ee2000c1e1100 */
[----:B-----5:R-:W-:-:S05]  /*0330*/  @!P1 IADD3 R10, P2, PT, R19, R10, RZ ;  /* 0x0000000a130a9210 */ /* 0x020fca0007f5e0ff */
[----:B------:R-:W-:-:S05]  /*0340*/  @!P1 IMAD.X R11, R16, 0x1, R11, P2 ;  /* 0x00000001100b9824 */ /* 0x000fca00010e060b */
[----:B------:R-:W5:Y:S01]  /*0350*/  @!P1 LDG.E.U8 R10, desc[UR8][R10.64] ;  /* 0x000000080a0a9981 */ /* 0x000f62000c1e1100 */
[C---:B------:R-:W-:Y:S01]  /*0360*/  @!P1 IMAD R21, R0.reuse, 0x4, R1 ;  /* 0x0000000400159824 */ /* 0x040fe200078e0201 */
[----:B--2---:R-:W-:Y:S01]  /*0370*/  ULOP3.LUT UP1, URZ, UR10, 0x2, URZ, 0xc0, !UPT ;  /* 0x000000020aff7892 */ /* 0x004fe2000f82c0ff */
[----:B------:R-:W-:Y:S01]  /*0380*/  ISETP.GE.U32.AND.EX P2, PT, R9, UR11, PT, P0 ;  /* 0x0000000b09007c0c */ /* 0x000fe2000bf46100 */
[----:B------:R-:W-:Y:S01]  /*0390*/  @!P1 VIADD R0, R0, 0x1 ;  /* 0x0000000100009836 */ /* 0x000fe20000000000 */
[----:B------:R-:W-:Y:S01]  /*03a0*/  UIADD3 UR4, UPT, UPT, -UR6, 0x1, URZ ;  /* 0x0000000106047890 */ /* 0x000fe2000fffe1ff */
[----:B----4-:R1:W-:Y:S04]  /*03b0*/  @!P1 STL [R21], R12 ;  /* 0x0000000c15009387 */ /* 0x0103e80000100800 */
[----:B---3--:R1:W-:Y:S04]  /*03c0*/  @!P1 STL [R21+0x24], R14 ;  /* 0x0000240e15009387 */ /* 0x0083e80000100800 */
[----:B-----5:R1:W-:Y:S01]  /*03d0*/  @!P1 STL [R21+0x48], R10 ;  /* 0x0000480a15009387 */ /* 0x0203e20000100800 */
[----:B0-----:R-:W-:Y:S05]  /*03e0*/  BRA.U !UP1, `(.L_x_77) ;  /* 0x0000000109d87547 */ /* 0x001fea000b800000 */
[----:B------:R-:W-:Y:S01]  /*03f0*/  VIADD R11, R3, UR4 ;  /* 0x00000004030b7c36 */ /* 0x000fe20008000000 */
[----:B-1----:R-:W0:Y:S01]  /*0400*/  LDC.64 R12, c[0x0][0x388] ;  /* 0x0000e200ff0c7b82 */ /* 0x002e220000000a00 */
[----:B------:R-:W-:-:S03]  /*0410*/  VIADD R19, R19, UR7 ;  /* 0x0000000713137c36 */ /* 0x000fc60008000000 */
[----:B------:R-:W-:Y:S02]  /*0420*/  VIMNMX R10, PT, PT, R8, R11, PT ;  /* 0x0000000b080a7248 */ /* 0x000fe40003fe0100 */
[----:B------:R-:W-:Y:S02]  /*0430*/  ISETP.GE.U32.AND P3, PT, R11, UR12, PT ;  /* 0x0000000c0b007c0c */ /* 0x000fe4000bf66070 */
[----:B------:R-:W-:Y:S02]  /*0440*/  SHF.R.S32.HI R11, RZ, 0x1f, R11 ;  /* 0x0000001fff0b7819 */ /* 0x000fe4000001140b */
[----:B------:R-:W-:-:S04]  /*0450*/  ISETP.GE.AND P1, PT, R10, 0x1, PT ;  /* 0x000000010a00780c */ /* 0x000fc80003f26270 */
[----:B------:R-:W-:Y:S02]  /*0460*/  ISETP.GE.U32.OR.EX P1, PT, R11, UR13, !P1, P3 ;  /* 0x0000000d0b007c0c */ /* 0x000fe4000cf26530 */
[----:B------:R-:W1:Y:S02]  /*0470*/  LDC.64 R10, c[0x0][0x380] ;  /* 0x0000e000ff0a7b82 */ /* 0x000e640000000a00 */
[----:B------:R-:W-:-:S13]  /*0480*/  ISETP.GE.U32.OR.EX P1, PT, R9, UR11, P1, P0 ;  /* 0x0000000b09007c0c */ /* 0x000fda0008f26500 */
[----:B------:R-:W2:Y:S01]  /*0490*/  @!P1 LDC.64 R14, c[0x0][0x390] ;  /* 0x0000e400ff0e9b82 */ /* 0x000ea20000000a00 */
[----:B------:R-:W-:Y:S02]  /*04a0*/  @!P1 SHF.R.S32.HI R16, RZ, 0x1f, R19 ;  /* 0x0000001fff109819 */ /* 0x000fe40000011413 */
[----:B0-----:R-:W-:-:S05]  /*04b0*/  @!P1 IADD3 R12, P4, PT, R19, R12, RZ ;  /* 0x0000000c130c9210 */ /* 0x001fca0007f9e0ff */
[----:B------:R-:W-:Y:S01]  /*04c0*/  @!P1 IMAD.X R13, R16, 0x1, R13, P4 ;  /* 0x00000001100d9824 */ /* 0x000fe200020e060d */
[----:B-1----:R-:W-:-:S04]  /*04d0*/  @!P1 IADD3 R10, P3, PT, R19, R10, RZ ;  /* 0x0000000a130a9210 */ /* 0x002fc80007f7e0ff */
[----:B------:R-:W3:Y:S01]  /*04e0*/  @!P1 LDG.E.U8 R12, desc[UR8][R12.64] ;  /* 0x000000080c0c9981 */ /* 0x000ee2000c1e1100 */
[----:B------:R-:W-:-:S05]  /*04f0*/  @!P1 IMAD.X R11, R16, 0x1, R11, P3 ;  /* 0x00000001100b9824 */ /* 0x000fca00018e060b */
[----:B------:R-:W4:Y:S01]  /*0500*/  @!P1 LDG.E.U8 R10, desc[UR8][R10.64] ;  /* 0x000000080a0a9981 */ /* 0x000f22000c1e1100 */
[----:B--2---:R-:W-:-:S05]  /*0510*/  @!P1 IADD3 R14, P3, PT, R19, R14, RZ ;  /* 0x0000000e130e9210 */ /* 0x004fca0007f7e0ff */
[----:B------:R-:W-:-:S05]  /*0520*/  @!P1 IMAD.X R15, R16, 0x1, R15, P3 ;  /* 0x00000001100f9824 */ /* 0x000fca00018e060f */
[----:B------:R-:W2:Y:S01]  /*0530*/  @!P1 LDG.E.U8 R14, desc[UR8][R14.64] ;  /* 0x000000080e0e9981 */ /* 0x000ea2000c1e1100 */
[----:B------:R-:W-:Y:S01]  /*0540*/  ISETP.GT.AND P3, PT, R17, -0x2, PT ;  /* 0xfffffffe1100780c */ /* 0x000fe20003f64270 */
[----:B------:R-:W-:Y:S01]  /*0550*/  @!P1 IMAD R21, R0, 0x4, R1 ;  /* 0x0000000400159824 */ /* 0x000fe200078e0201 */
[----:B------:R-:W-:Y:S02]  /*0560*/  ISETP.LT.U32.AND P4, PT, R7, UR12, PT ;  /* 0x0000000c07007c0c */ /* 0x000fe4000bf81070 */
[----:B------:R-:W-:Y:S02]  /*0570*/  SHF.R.S32.HI R16, RZ, 0x1f, R7 ;  /* 0x0000001fff107819 */ /* 0x000fe40000011407 */
[----:B------:R-:W-:-:S04]  /*0580*/  ISETP.GT.AND P3, PT, R8, RZ, P3 ;  /* 0x000000ff0800720c */ /* 0x000fc80001f64270 */
[----:B------:R-:W-:-:S04]  /*0590*/  ISETP.LT.U32.AND.EX P3, PT, R16, UR13, P3, P4 ;  /* 0x0000000d10007c0c */ /* 0x000fc80009f61140 */
[----:B------:R-:W-:Y:S01]  /*05a0*/  ISETP.GE.U32.OR.EX P3, PT, R9, UR11, !P3, P0 ;  /* 0x0000000b09007c0c */ /* 0x000fe2000df66500 */
[----:B------:R-:W-:Y:S01]  /*05b0*/  UIADD3 UR4, UPT, UPT, -UR6, 0x3, URZ ;  /* 0x0000000306047890 */ /* 0x000fe2000fffe1ff */
[----:B------:R-:W-:Y:S01]  /*05c0*/  BSSY.RECONVERGENT B0, `(.L_x_77) ;  /* 0x0000018000007945 */ /* 0x000fe20003800200 */
[----:B------:R-:W-:Y:S01]  /*05d0*/  @!P1 VIADD R0, R0, 0x1 ;  /* 0x0000000100009836 */ /* 0x000fe20000000000 */
[----:B---3--:R0:W-:Y:S04]  /*05e0*/  @!P1 STL [R21+0x24], R12 ;  /* 0x0000240c15009387 */ /* 0x0081e80000100800 */
[----:B----4-:R0:W-:Y:S04]  /*05f0*/  @!P1 STL [R21], R10 ;  /* 0x0000000a15009387 */ /* 0x0101e80000100800 */
[----:B--2---:R0:W-:Y:S01]  /*0600*/  @!P1 STL [R21+0x48], R14 ;  /* 0x0000480e15009387 */ /* 0x0041e20000100800 */
[----:B------:R-:W-:Y:S05]  /*0610*/  @P3 BRA `(.L_x_78) ;  /* 0x0000000000483947 */ /* 0x000fea0003800000 */
[----:B------:R-:W1:Y:S01]  /*0620*/  LDCU.128 UR12, c[0x0][0x380] ;  /* 0x00007000ff0c77ac */ /* 0x000e620008000c00 */
[----:B0-----:R-:W-:Y:S01]  /*0630*/  VIADD R12, R19, UR7 ;  /* 0x00000007130c7c36 */ /* 0x001fe20008000000 */
[----:B------:R-:W0:Y:S04]  /*0640*/  LDCU.64 UR10, c[0x0][0x390] ;  /* 0x00007200ff0a77ac */ /* 0x000e280008000a00 */
[----:B------:R-:W-:Y:S02]  /*0650*/  SHF.R.S32.HI R13, RZ, 0x1f, R12 ;  /* 0x0000001fff0d7819 */ /* 0x000fe4000001140c */
[C---:B-1----:R-:W-:Y:S02]  /*0660*/  IADD3 R14, P0, PT, R12.reuse, UR12, RZ ;  /* 0x0000000c0c0e7c10 */ /* 0x042fe4000ff1e0ff */
[----:B------:R-:W-:-:S02]  /*0670*/  IADD3 R10, P1, PT, R12, UR14, RZ ;  /* 0x0000000e0c0a7c10 */ /* 0x000fc4000ff3e0ff */
[----:B0-----:R-:W-:Y:S02]  /*0680*/  IADD3 R12, P3, PT, R12, UR10, RZ ;  /* 0x0000000a0c0c7c10 */ /* 0x001fe4000ff7e0ff */
[C---:B------:R-:W-:Y:S02]  /*0690*/  IADD3.X R15, PT, PT, R13.reuse, UR13, RZ, P0, !PT ;  /* 0x0000000d0d0f7c10 */ /* 0x040fe400087fe4ff */
[C---:B------:R-:W-:Y:S02]  /*06a0*/  IADD3.X R11, PT, PT, R13.reuse, UR15, RZ, P1, !PT ;  /* 0x0000000f0d0b7c10 */ /* 0x040fe40008ffe4ff */
[----:B------:R-:W-:Y:S01]  /*06b0*/  IADD3.X R13, PT, PT, R13, UR11, RZ, P3, !PT ;  /* 0x0000000b0d0d7c10 */ /* 0x000fe20009ffe4ff */
[----:B------:R-:W2:Y:S04]  /*06c0*/  LDG.E.U8 R14, desc[UR8][R14.64] ;  /* 0x000000080e0e7981 */ /* 0x000ea8000c1e1100 */
[----:B------:R-:W3:Y:S04]  /*06d0*/  LDG.E.U8 R10, desc[UR8][R10.64] ;  /* 0x000000080a0a7981 */ /* 0x000ee8000c1e1100 */
[----:B------:R-:W4:Y:S01]  /*06e0*/  LDG.E.U8 R12, desc[UR8][R12.64] ;  /* 0x000000080c0c7981 */ /* 0x000f22000c1e1100 */
[----:B------:R-:W-:-:S02]  /*06f0*/  IMAD R17, R0, 0x4, R1 ;  /* 0x0000000400117824 */ /* 0x000fc400078e0201 */
[----:B------:R-:W-:-:S03]  /*0700*/  VIADD R0, R0, 0x1 ;  /* 0x0000000100007836 */ /* 0x000fc60000000000 */
[----:B--2---:R1:W-:Y:S04]  /*0710*/  STL [R17], R14 ;  /* 0x0000000e11007387 */ /* 0x0043e80000100800 */
[----:B---3--:R1:W-:Y:S04]  /*0720*/  STL [R17+0x24], R10 ;  /* 0x0000240a11007387 */ /* 0x0083e80000100800 */
[----:B----4-:R1:W-:Y:S02]  /*0730*/  STL [R17+0x48], R12 ;  /* 0x0000480c11007387 */ /* 0x0103e40000100800 */
.L_x_78:
[----:B------:R-:W-:Y:S05]  /*0740*/  BSYNC.RECONVERGENT B0 ;  /* 0x0000000000007941 */ /* 0x000fea0003800200 */
.L_x_77:
[----:B------:R-:W-:Y:S05]  /*0750*/  BRA.U !UP0, `(.L_x_79) ;  /* 0x0000000508ac7547 */ /* 0x000fea000b800000 */
.L_x_82:
[----:B------:R-:W-:Y:S01]  /*0760*/  VIADD R19, R3, UR4 ;  /* 0x0000000403137c36 */ /* 0x000fe20008000000 */
[----:B01----:R-:W0:Y:S01]  /*0770*/  LDC.64 R12, c[0x0][0x380] ;  /* 0x0000e000ff0c7b82 */ /* 0x003e220000000a00 */
[C---:B------:R-:W-:Y:S02]  /*0780*/  ISETP.GE.U32.AND P1, PT, R8.reuse, UR20, PT ;  /* 0x0000001408007c0c */ /* 0x040fe4000bf26070 */
[C---:B------:R-:W-:Y:S01]  /*0790*/  VIADD R14, R19.reuse, 0x1 ;  /* 0x00000001130e7836 */ /* 0x040fe20000000000 */
[----:B------:R-:W-:Y:S01]  /*07a0*/  VIMNMX R10, PT, PT, R8, R19, PT ;  /* 0x00000013080a7248 */ /* 0x000fe20003fe0100 */
[C---:B------:R-:W-:Y:S01]  /*07b0*/  IMAD R21, R19.reuse, UR16, R8 ;  /* 0x0000001013157c24 */ /* 0x040fe2000f8e0208 */
[----:B------:R-:W-:Y:S02]  /*07c0*/  ISETP.GE.U32.AND P3, PT, R19, UR18, PT ;  /* 0x0000001213007c0c */ /* 0x000fe4000bf66070 */
[----:B------:R-:W-:Y:S01]  /*07d0*/  ISETP.GE.AND P0, PT, R10, 0x1, PT ;  /* 0x000000010a00780c */ /* 0x000fe20003f06270 */
[----:B------:R-:W1:Y:S01]  /*07e0*/  LDC.64 R16, c[0x0][0x380] ;  /* 0x0000e000ff107b82 */ /* 0x000e620000000a00 */
[----:B------:R-:W-:-:S02]  /*07f0*/  SHF.R.S32.HI R10, RZ, 0x1f, R19 ;  /* 0x0000001fff0a7819 */ /* 0x000fc40000011413 */
[----:B------:R-:W-:Y:S02]  /*0800*/  ISETP.GE.U32.AND P4, PT, R14, UR18, PT ;  /* 0x000000120e007c0c */ /* 0x000fe4000bf86070 */
[----:B------:R-:W-:Y:S02]  /*0810*/  ISETP.GE.U32.OR.EX P0, PT, R10, UR19, !P0, P3 ;  /* 0x000000130a007c0c */ /* 0x000fe4000c706530 */
[----:B------:R-:W-:Y:S01]  /*0820*/  ISETP.GT.U32.AND P3, PT, R19, 0x7ffffffe, PT ;  /* 0x7ffffffe1300780c */ /* 0x000fe20003f64070 */
[----:B------:R-:W2:Y:S01]  /*0830*/  LDC.64 R10, c[0x0][0x388] ;  /* 0x0000e200ff0a7b82 */ /* 0x000ea20000000a00 */
[----:B------:R-:W-:Y:S02]  /*0840*/  ISETP.GE.U32.OR.EX P0, PT, R9, UR21, P0, P1 ;  /* 0x0000001509007c0c */ /* 0x000fe40008706510 */
[----:B------:R-:W-:Y:S02]  /*0850*/  ISETP.LT.OR P3, PT, R8, 0x1, P3 ;  /* 0x000000010800780c */ /* 0x000fe40001f61670 */
[----:B------:R-:W-:-:S04]  /*0860*/  SHF.R.S32.HI R14, RZ, 0x1f, R14 ;  /* 0x0000001fff0e7819 */ /* 0x000fc8000001140e */
[----:B------:R-:W-:-:S04]  /*0870*/  ISETP.GE.U32.OR.EX P3, PT, R14, UR19, P3, P4 ;  /* 0x000000130e007c0c */ /* 0x000fc80009f66540 */
[----:B------:R-:W-:Y:S01]  /*0880*/  ISETP.GE.U32.OR.EX P1, PT, R9, UR21, P3, P1 ;  /* 0x0000001509007c0c */ /* 0x000fe20009f26510 */
[----:B------:R-:W3:Y:S01]  /*0890*/  @!P0 LDC.64 R14, c[0x0][0x390] ;  /* 0x0000e400ff0e8b82 */ /* 0x000ee20000000a00 */
[----:B------:R-:W-:Y:S02]  /*08a0*/  @!P0 SHF.R.S32.HI R22, RZ, 0x1f, R21 ;  /* 0x0000001fff168819 */ /* 0x000fe40000011415 */
[----:B0-----:R-:W-:-:S05]  /*08b0*/  @!P0 IADD3 R24, P4, PT, R21, R12, RZ ;  /* 0x0000000c15188210 */ /* 0x001fca0007f9e0ff */
[C---:B------:R-:W-:Y:S01]  /*08c0*/  @!P0 IMAD.X R25, R22.reuse, 0x1, R13, P4 ;  /* 0x0000000116198824 */ /* 0x040fe200020e060d */
[----:B--2---:R-:W-:Y:S01]  /*08d0*/  @!P0 IADD3 R26, P3, PT, R21, R10, RZ ;  /* 0x0000000a151a8210 */ /* 0x004fe20007f7e0ff */
[----:B------:R-:W0:Y:S01]  /*08e0*/  LDC.64 R12, c[0x0][0x388] ;  /* 0x0000e200ff0c7b82 */ /* 0x000e220000000a00 */
[----:B------:R-:W-:Y:S02]  /*08f0*/  VIADD R23, R19, 0x2 ;  /* 0x0000000213177836 */ /* 0x000fe40000000000 */
[----:B------:R1:W2:Y:S01]  /*0900*/  @!P0 LDG.E.U8 R18, desc[UR8][R24.64] ;  /* 0x0000000818128981 */ /* 0x0002a2000c1e1100 */
[----:B------:R-:W-:-:S04]  /*0910*/  @!P0 IMAD.X R27, R22, 0x1, R11, P3 ;  /* 0x00000001161b8824 */ /* 0x000fc800018e060b */
[----:B------:R-:W4:Y:S01]  /*0920*/  @!P1 LDC.64 R10, c[0x0][0x390] ;  /* 0x0000e400ff0a9b82 */ /* 0x000f220000000a00 */
[----:B------:R-:W-:Y:S01]  /*0930*/  ISETP.GE.U32.AND P3, PT, R23, UR18, PT ;  /* 0x0000001217007c0c */ /* 0x000fe2000bf66070 */
[----:B------:R4:W5:Y:S01]  /*0940*/  @!P0 LDG.E.U8 R20, desc[UR8][R26.64] ;  /* 0x000000081a148981 */ /* 0x000962000c1e1100 */
[----:B------:R-:W-:Y:S02]  /*0950*/  SHF.R.S32.HI R28, RZ, 0x1f, R23 ;  /* 0x0000001fff1c7819 */ /* 0x000fe40000011417 */
[C---:B---3--:R-:W-:Y:S01]  /*0960*/  @!P0 IADD3 R14, P4, PT, R21.reuse, R14, RZ ;  /* 0x0000000e150e8210 */ /* 0x048fe20007f9e0ff */
[----:B------:R-:W-:Y:S01]  /*0970*/  VIADD R21, R21, UR16 ;  /* 0x0000001015157c36 */ /* 0x000fe20008000000 */
[----:B------:R-:W-:Y:S02]  /*0980*/  ISETP.GE.U32.OR.EX P3, PT, R28, UR19, P2, P3 ;  /* 0x000000131c007c0c */ /* 0x000fe40009766530 */
[----:B------:R-:W-:Y:S01]  /*0990*/  VIMNMX R23, PT, PT, R8, R23, PT ;  /* 0x0000001708177248 */ /* 0x000fe20003fe0100 */
[----:B------:R-:W-:Y:S01]  /*09a0*/  @!P0 IMAD.X R15, R22, 0x1, R15, P4 ;  /* 0x00000001160f8824 */ /* 0x000fe200020e060f */
[----:B------:R-:W-:-:S02]  /*09b0*/  @!P1 SHF.R.S32.HI R22, RZ, 0x1f, R21 ;  /* 0x0000001fff169819 */ /* 0x000fc40000011415 */
[----:B------:R-:W-:Y:S02]  /*09c0*/  ISETP.LT.OR P3, PT, R23, 0x1, P3 ;  /* 0x000000011700780c */ /* 0x000fe40001f61670 */
[C---:B-1----:R-:W-:Y:S02]  /*09d0*/  @!P1 IADD3 R24, P4, PT, R21.reuse, R16, RZ ;  /* 0x0000001015189210 */ /* 0x042fe40007f9e0ff */
[----:B------:R1:W3:Y:S03]  /*09e0*/  @!P0 LDG.E.U8 R16, desc[UR8][R14.64] ;  /* 0x000000080e108981 */ /* 0x0002e6000c1e1100 */
[----:B------:R-:W-:Y:S01]  /*09f0*/  @!P1 IMAD.X R25, R22, 0x1, R17, P4 ;  /* 0x0000000116199824 */ /* 0x000fe200020e0611 */
[C---:B0-----:R-:W-:Y:S02]  /*0a00*/  @!P1 IADD3 R28, P4, PT, R21.reuse, R12, RZ ;  /* 0x0000000c151c9210 */ /* 0x041fe40007f9e0ff */
[----:B----4-:R-:W-:-:S02]  /*0a10*/  @!P1 IADD3 R26, P5, PT, R21, R10, RZ ;  /* 0x0000000a151a9210 */ /* 0x010fc40007fbe0ff */
[----:B------:R0:W4:Y:S01]  /*0a20*/  @!P1 LDG.E.U8 R17, desc[UR8][R24.64] ;  /* 0x0000000818119981 */ /* 0x000122000c1e1100 */
[----:B-1----:R-:W1:Y:S01]  /*0a30*/  LDC.64 R14, c[0x0][0x380] ;  /* 0x0000e000ff0e7b82 */ /* 0x002e620000000a00 */
[C---:B------:R-:W-:Y:S02]  /*0a40*/  @!P1 IMAD.X R29, R22.reuse, 0x1, R13, P4 ;  /* 0x00000001161d9824 */ /* 0x040fe400020e060d */
[----:B------:R-:W-:Y:S02]  /*0a50*/  @!P1 IMAD.X R27, R22, 0x1, R11, P5 ;  /* 0x00000001161b9824 */ /* 0x000fe400028e060b */
[----:B------:R-:W-:Y:S01]  /*0a60*/  VIADD R21, R21, UR16 ;  /* 0x0000001015157c36 */ /* 0x000fe20008000000 */
[----:B------:R-:W4:Y:S02]  /*0a70*/  @!P1 LDG.E.U8 R22, desc[UR8][R28.64] ;  /* 0x000000081c169981 */ /* 0x000f24000c1e1100 */
[----:B------:R-:W1:Y:S08]  /*0a80*/  LDC.64 R10, c[0x0][0x388] ;  /* 0x0000e200ff0a7b82 */ /* 0x000e700000000a00 */
[----:B------:R-:W1:Y:S01]  /*0a90*/  @!P3 LDC.64 R12, c[0x0][0x390] ;  /* 0x0000e400ff0cbb82 */ /* 0x000e620000000a00 */
[----:B0-----:R-:W-:Y:S01]  /*0aa0*/  @!P3 SHF.R.S32.HI R24, RZ, 0x1f, R21 ;  /* 0x0000001fff18b819 */ /* 0x001fe20000011415 */
[----:B------:R-:W4:Y:S01]  /*0ab0*/  @!P1 LDG.E.U8 R23, desc[UR8][R26.64] ;  /* 0x000000081a179981 */ /* 0x000f22000c1e1100 */
[----:B-1----:R-:W-:-:S05]  /*0ac0*/  @!P3 IADD3 R14, P5, PT, R21, R14, RZ ;  /* 0x0000000e150eb210 */ /* 0x002fca0007fbe0ff */
[----:B------:R-:W-:Y:S01]  /*0ad0*/  @!P3 IMAD.X R15, R24, 0x1, R15, P5 ;  /* 0x00000001180fb824 */ /* 0x000fe200028e060f */
[----:B------:R-:W-:-:S04]  /*0ae0*/  @!P3 IADD3 R10, P4, PT, R21, R10, RZ ;  /* 0x0000000a150ab210 */ /* 0x000fc80007f9e0ff */
[----:B------:R-:W4:Y:S01]  /*0af0*/  @!P3 LDG.E.U8 R14, desc[UR8][R14.64] ;  /* 0x000000080e0eb981 */ /* 0x000f22000c1e1100 */
[----:B------:R-:W-:Y:S01]  /*0b00*/  @!P3 IADD3 R12, P5, PT, R21, R12, RZ ;  /* 0x0000000c150cb210 */ /* 0x000fe20007fbe0ff */
[----:B------:R-:W-:-:S04]  /*0b10*/  @!P3 IMAD.X R11, R24, 0x1, R11, P4 ;  /* 0x00000001180bb824 */ /* 0x000fc800020e060b */
[----:B------:R-:W-:Y:S01]  /*0b20*/  @!P3 IMAD.X R13, R24, 0x1, R13, P5 ;  /* 0x00000001180db824 */ /* 0x000fe200028e060d */
[----:B------:R0:W4:Y:S04]  /*0b30*/  @!P3 LDG.E.U8 R10, desc[UR8][R10.64] ;  /* 0x000000080a0ab981 */ /* 0x000128000c1e1100 */
[----:B------:R-:W4:Y:S01]  /*0b40*/  @!P3 LDG.E.U8 R12, desc[UR8][R12.64] ;  /* 0x000000080c0cb981 */ /* 0x000f22000c1e1100 */
[----:B------:R-:W-:Y:S02]  /*0b50*/  VIADD R19, R19, 0x3 ;  /* 0x0000000313137836 */ /* 0x000fe40000000000 */
[C---:B------:R-:W-:Y:S02]  /*0b60*/  @!P0 IMAD R25, R0.reuse, 0x4, R1 ;  /* 0x0000000400198824 */ /* 0x040fe400078e0201 */
[----:B------:R-:W-:Y:S01]  /*0b70*/  @!P0 VIADD R0, R0, 0x1 ;  /* 0x0000000100008836 */ /* 0x000fe20000000000 */
[----:B------:R-:W-:-:S02]  /*0b80*/  ISETP.GE.U32.AND P4, PT, R19, UR18, PT ;  /* 0x0000001213007c0c */ /* 0x000fc4000bf86070 */
[----:B------:R-:W-:-:S04]  /*0b90*/  SHF.R.S32.HI R24, RZ, 0x1f, R19 ;  /* 0x0000001fff187819 */ /* 0x000fc80000011413 */
[----:B------:R-:W-:Y:S01]  /*0ba0*/  ISETP.GE.U32.OR.EX P4, PT, R24, UR19, P2, P4 ;  /* 0x0000001318007c0c */ /* 0x000fe20009786540 */
[C---:B------:R-:W-:Y:S02]  /*0bb0*/  @!P1 IMAD R24, R0.reuse, 0x4, R1 ;  /* 0x0000000400189824 */ /* 0x040fe400078e0201 */
[----:B------:R-:W-:-:S04]  /*0bc0*/  @!P1 VIADD R0, R0, 0x1 ;  /* 0x0000000100009836 */ /* 0x000fc80000000000 */
[----:B0-----:R-:W-:Y:S01]  /*0bd0*/  @!P3 IMAD R11, R0, 0x4, R1 ;  /* 0x00000004000bb824 */ /* 0x001fe200078e0201 */
[----:B------:R-:W-:-:S04]  /*0be0*/  VIMNMX R19, PT, PT, R8, R19, PT ;  /* 0x0000001308137248 */ /* 0x000fc80003fe0100 */
[----:B------:R-:W-:Y:S01]  /*0bf0*/  ISETP.LT.OR P4, PT, R19, 0x1, P4 ;  /* 0x000000011300780c */ /* 0x000fe20002781670 */
[----:B------:R-:W-:Y:S01]  /*0c00*/  BSSY.RECONVERGENT B0, `(.L_x_80) ;  /* 0x000001c000007945 */ /* 0x000fe20003800200 */
[----:B------:R-:W-:Y:S01]  /*0c10*/  @!P3 VIADD R0, R0, 0x1 ;  /* 0x000000010000b836 */ /* 0x000fe20000000000 */
[----:B--2---:R0:W-:Y:S04]  /*0c20*/  @!P0 STL [R25], R18 ;  /* 0x0000001219008387 */ /* 0x0041e80000100800 */
[----:B-----5:R0:W-:Y:S04]  /*0c30*/  @!P0 STL [R25+0x24], R20 ;  /* 0x0000241419008387 */ /* 0x0201e80000100800 */
[----:B---3--:R0:W-:Y:S04]  /*0c40*/  @!P0 STL [R25+0x48], R16 ;  /* 0x0000481019008387 */ /* 0x0081e80000100800 */
[----:B----4-:R0:W-:Y:S04]  /*0c50*/  @!P1 STL [R24], R17 ;  /* 0x0000001118009387 */ /* 0x0101e80000100800 */
[----:B------:R0:W-:Y:S04]  /*0c60*/  @!P1 STL [R24+0x24], R22 ;  /* 0x0000241618009387 */ /* 0x0001e80000100800 */
[----:B------:R0:W-:Y:S04]  /*0c70*/  @!P1 STL [R24+0x48], R23 ;  /* 0x0000481718009387 */ /* 0x0001e80000100800 */
[----:B------:R0:W-:Y:S04]  /*0c80*/  @!P3 STL [R11], R14 ;  /* 0x0000000e0b00b387 */ /* 0x0001e80000100800 */
[----:B------:R0:W-:Y:S04]  /*0c90*/  @!P3 STL [R11+0x24], R10 ;  /* 0x0000240a0b00b387 */ /* 0x0001e80000100800 */
[----:B------:R0:W-:Y:S01]  /*0ca0*/  @!P3 STL [R11+0x48], R12 ;  /* 0x0000480c0b00b387 */ /* 0x0001e20000100800 */
[----:B------:R-:W-:Y:S05]  /*0cb0*/  @P4 BRA `(.L_x_81) ;  /* 0x0000000000404947 */ /* 0x000fea0003800000 */
[----:B0-----:R-:W-:-:S05]  /*0cc0*/  VIADD R12, R21, UR16 ;  /* 0x00000010150c7c36 */ /* 0x001fca0008000000 */
[----:B------:R-:W-:Y:S02]  /*0cd0*/  SHF.R.S32.HI R13, RZ, 0x1f, R12 ;  /* 0x0000001fff0d7819 */ /* 0x000fe4000001140c */
[C---:B------:R-:W-:Y:S02]  /*0ce0*/  IADD3 R14, P0, PT, R12.reuse, UR24, RZ ;  /* 0x000000180c0e7c10 */ /* 0x040fe4000ff1e0ff */
[C---:B------:R-:W-:Y:S02]  /*0cf0*/  IADD3 R10, P1, PT, R12.reuse, UR26, RZ ;  /* 0x0000001a0c0a7c10 */ /* 0x040fe4000ff3e0ff */
[----:B------:R-:W-:Y:S02]  /*0d00*/  IADD3 R12, P3, PT, R12, UR22, RZ ;  /* 0x000000160c0c7c10 */ /* 0x000fe4000ff7e0ff */
[C---:B------:R-:W-:Y:S02]  /*0d10*/  IADD3.X R15, PT, PT, R13.reuse, UR25, RZ, P0, !PT ;  /* 0x000000190d0f7c10 */ /* 0x040fe400087fe4ff */
[----:B------:R-:W-:-:S02]  /*0d20*/  IADD3.X R11, PT, PT, R13, UR27, RZ, P1, !PT ;  /* 0x0000001b0d0b7c10 */ /* 0x000fc40008ffe4ff */
        /* <DEDUP_REMOVED lines=9> */
.L_x_81:
[----:B------:R-:W-:Y:S05]  /*0dc0*/  BSYNC.RECONVERGENT B0 ;  /* 0x0000000000007941 */ /* 0x000fea0003800200 */
.L_x_80:
[----:B------:R-:W-:Y:S02]  /*0dd0*/  UIADD3 UR7, UPT, UPT, UR4, 0x3, URZ ;  /* 0x0000000304077890 */ /* 0x000fe4000fffe0ff */
[----:B------:R-:W-:Y:S02]  /*0de0*/  UIADD3 UR4, UPT, UPT, UR4, 0x4, URZ ;  /* 0x0000000404047890 */ /* 0x000fe4000fffe0ff */
[----:B------:R-:W-:-:S09]  /*0df0*/  UISETP.NE.AND UP1, UPT, UR7, UR6, UPT ;  /* 0x000000060700728c */ /* 0x000fd2000bf25270 */
[----:B------:R-:W-:Y:S05]  /*0e00*/  BRA.U UP1, `(.L_x_82) ;  /* 0xfffffff901547547 */ /* 0x000fea000b83ffff */
.L_x_79:
[----:B------:R-:W-:Y:S02]  /*0e10*/  UISETP.NE.AND UP1, UPT, UR5, UR6, UPT ;  /* 0x000000060500728c */ /* 0x000fe4000bf25270 */
[----:B------:R-:W-:-:S07]  /*0e20*/  UIADD3 UR4, UPT, UPT, UR5, 0x1, URZ ;  /* 0x0000000105047890 */ /* 0x000fce000fffe0ff */
[----:B------:R-:W-:Y:S01]  /*0e30*/  UMOV UR5, UR4 ;  /* 0x0000000400057c82 */ /* 0x000fe20008000000 */
[----:B------:R-:W-:Y:S05]  /*0e40*/  BRA.U UP1, `(.L_x_83) ;  /* 0xfffffff101c47547 */ /* 0x000fea000b83ffff */
[----:B------:R-:W-:Y:S01]  /*0e50*/  ISETP.GE.AND P0, PT, R0, 0x1, PT ;  /* 0x000000010000780c */ /* 0x000fe20003f06270 */
[----:B------:R-:W-:-:S12]  /*0e60*/  BSSY.RECONVERGENT B0, `(.L_x_84) ;  /* 0x00000d7000007945 */ /* 0x000fd80003800200 */
[----:B------:R-:W-:Y:S05]  /*0e70*/  @!P0 BRA `(.L_x_85) ;  /* 0x0000000c00548947 */ /* 0x000fea0003800000 */
[----:B------:R-:W-:Y:S01]  /*0e80*/  BSSY.RECONVERGENT B1, `(.L_x_86) ;  /* 0x0000046000017945 */ /* 0x000fe20003800200 */
[----:B------:R-:W-:Y:S02]  /*0e90*/  VIADD R6, R0, 0xfffffffe ;  /* 0xfffffffe00067836 */ /* 0x000fe40000000000 */
[----:B------:R-:W-:-:S07]  /*0ea0*/  IMAD.MOV.U32 R7, RZ, RZ, RZ ;  /* 0x000000ffff077224 */ /* 0x000fce00078e00ff */
.L_x_92:
[----:B01----:R-:W-:Y:S01]  /*0eb0*/  IMAD.MOV.U32 R10, RZ, RZ, R7 ;  /* 0x000000ffff0a7224 */ /* 0x003fe200078e0007 */
[----:B------:R-:W-:Y:S01]  /*0ec0*/  BSSY.RECONVERGENT B2, `(.L_x_87) ;  /* 0x000003f000027945 */ /* 0x000fe20003800200 */
[----:B------:R-:W-:-:S05]  /*0ed0*/  VIADD R7, R7, 0x1 ;  /* 0x0000000107077836 */ /* 0x000fca0000000000 */
[----:B------:R-:W-:-:S13]  /*0ee0*/  ISETP.GE.AND P0, PT, R7, R0, PT ;  /* 0x000000000700720c */ /* 0x000fda0003f06270 */
[----:B------:R-:W-:Y:S05]  /*0ef0*/  @P0 BRA `(.L_x_88) ;  /* 0x0000000000ec0947 */ /* 0x000fea0003800000 */
[----:B------:R-:W-:Y:S01]  /*0f00*/  LOP3.LUT R9, RZ, R10, RZ, 0x33, !PT ;  /* 0x0000000aff097212 */ /* 0x000fe200078e33ff */
[----:B------:R-:W-:Y:S01]  /*0f10*/  BSSY.RECONVERGENT B3, `(.L_x_89) ;  /* 0x000001d000037945 */ /* 0x000fe20003800200 */
[----:B------:R-:W-:-:S03]  /*0f20*/  IMAD R8, R10, 0x4, R1 ;  /* 0x000000040a087824 */ /* 0x000fc600078e0201 */
[----:B------:R-:W-:-:S05]  /*0f30*/  IMAD.IADD R9, R0, 0x1, R9 ;  /* 0x0000000100097824 */ /* 0x000fca00078e0209 */
[----:B------:R-:W-:Y:S01]  /*0f40*/  LOP3.LUT P0, R12, R9, 0x3, RZ, 0xc0, !PT ;  /* 0x00000003090c7812 */ /* 0x000fe2000780c0ff */
[----:B------:R-:W-:-:S12]  /*0f50*/  IMAD.MOV.U32 R9, RZ, RZ, R7 ;  /* 0x000000ffff097224 */ /* 0x000fd800078e0007 */
[----:B------:R-:W-:Y:S05]  /*0f60*/  @!P0 BRA `(.L_x_90) ;  /* 0x00000000005c8947 */ /* 0x000fea0003800000 */
[----:B------:R-:W2:Y:S04]  /*0f70*/  LDL R14, [R8+0x4] ;  /* 0x00000400080e7983 */ /* 0x000ea80000100800 */
[----:B------:R-:W2:Y:S01]  /*0f80*/  LDL R11, [R8] ;  /* 0x00000000080b7983 */ /* 0x000ea20000100800 */
[----:B------:R-:W-:Y:S01]  /*0f90*/  VIADD R9, R10, 0x2 ;  /* 0x000000020a097836 */ /* 0x000fe20000000000 */
[----:B--2---:R-:W-:-:S13]  /*0fa0*/  ISETP.GE.AND P0, PT, R14, R11, PT ;  /* 0x0000000b0e00720c */ /* 0x004fda0003f06270 */
[----:B------:R0:W-:Y:S02]  /*0fb0*/  @!P0 STL [R8+0x4], R11 ;  /* 0x0000040b08008387 */ /* 0x0001e40000100800 */
[----:B0-----:R-:W-:-:S05]  /*0fc0*/  @!P0 LOP3.LUT R11, R14, 0xff, RZ, 0xc0, !PT ;  /* 0x000000ff0e0b8812 */ /* 0x001fca00078ec0ff */
[----:B------:R0:W-:Y:S01]  /*0fd0*/  @!P0 STL [R8], R11 ;  /* 0x0000000b08008387 */ /* 0x0001e20000100800 */
[----:B------:R-:W-:-:S13]  /*0fe0*/  ISETP.NE.AND P0, PT, R12, 0x1, PT ;  /* 0x000000010c00780c */ /* 0x000fda0003f05270 */
[----:B0-----:R-:W-:Y:S05]  /*0ff0*/  @!P0 BRA `(.L_x_90) ;  /* 0x0000000000388947 */ /* 0x001fea0003800000 */
[----:B------:R-:W2:Y:S01]  /*1000*/  LDL R14, [R8+0x8] ;  /* 0x00000800080e7983 */ /* 0x000ea20000100800 */
        /* <DEDUP_REMOVED lines=10> */
[----:B------:R-:W-:Y:S01]  /*10b0*/  @!P0 LOP3.LUT R13, R12, 0xff, RZ, 0xc0, !PT ;  /* 0x000000ff0c0d8812 */ /* 0x000fe200078ec0ff */
[----:B------:R0:W-:Y:S04]  /*10c0*/  @!P0 STL [R8+0xc], R11 ;  /* 0x00000c0b08008387 */ /* 0x0001e80000100800 */
[----:B------:R0:W-:Y:S02]  /*10d0*/  @!P0 STL [R8], R13 ;  /* 0x0000000d08008387 */ /* 0x0001e40000100800 */
.L_x_90:
[----:B------:R-:W-:Y:S05]  /*10e0*/  BSYNC.RECONVERGENT B3 ;  /* 0x0000000000037941 */ /* 0x000fea0003800200 */
.L_x_89:
[----:B------:R-:W-:-:S05]  /*10f0*/  IMAD.IADD R10, R6, 0x1, -R10 ;  /* 0x00000001060a7824 */ /* 0x000fca00078e0a0a */
[----:B------:R-:W-:-:S13]  /*1100*/  ISETP.GE.U32.AND P0, PT, R10, 0x3, PT ;  /* 0x000000030a00780c */ /* 0x000fda0003f06070 */
[----:B------:R-:W-:Y:S05]  /*1110*/  @!P0 BRA `(.L_x_88) ;  /* 0x0000000000648947 */ /* 0x000fea0003800000 */
[----:B0-----:R0:W5:Y:S02]  /*1120*/  LDL R11, [R8] ;  /* 0x00000000080b7983 */ /* 0x0011640000100800 */
.L_x_91:
[----:B------:R-:W-:-:S05]  /*1130*/  IMAD R10, R9, 0x4, R1 ;  /* 0x00000004090a7824 */ /* 0x000fca00078e0201 */
[----:B------:R-:W2:Y:S02]  /*1140*/  LDL R12, [R10] ;  /* 0x000000000a0c7983 */ /* 0x000ea40000100800 */
[----:B--2--5:R-:W-:-:S13]  /*1150*/  ISETP.GE.AND P0, PT, R12, R11, PT ;  /* 0x0000000b0c00720c */ /* 0x024fda0003f06270 */
[----:B------:R1:W-:Y:S02]  /*1160*/  @!P0 STL [R10], R11 ;  /* 0x0000000b0a008387 */ /* 0x0003e40000100800 */
[----:B-1----:R-:W-:-:S05]  /*1170*/  @!P0 LOP3.LUT R11, R12, 0xff, RZ, 0xc0, !PT ;  /* 0x000000ff0c0b8812 */ /* 0x002fca00078ec0ff */
[----:B------:R-:W-:Y:S04]  /*1180*/  @!P0 STL [R8], R11 ;  /* 0x0000000b08008387 */ /* 0x000fe80000100800 */
[----:B------:R-:W2:Y:S02]  /*1190*/  LDL R12, [R10+0x4] ;  /* 0x000004000a0c7983 */ /* 0x000ea40000100800 */
[----:B--2---:R-:W-:-:S13]  /*11a0*/  ISETP.GE.AND P0, PT, R12, R11, PT ;  /* 0x0000000b0c00720c */ /* 0x004fda0003f06270 */
[----:B------:R1:W-:Y:S02]  /*11b0*/  @!P0 STL [R10+0x4], R11 ;  /* 0x0000040b0a008387 */ /* 0x0003e40000100800 */
[----:B-1----:R-:W-:-:S05]  /*11c0*/  @!P0 LOP3.LUT R11, R12, 0xff, RZ, 0xc0, !PT ;  /* 0x000000ff0c0b8812 */ /* 0x002fca00078ec0ff */
[----:B------:R-:W-:Y:S04]  /*11d0*/  @!P0 STL [R8], R11 ;  /* 0x0000000b08008387 */ /* 0x000fe80000100800 */
[----:B------:R-:W2:Y:S02]  /*11e0*/  LDL R12, [R10+0x8] ;  /* 0x000008000a0c7983 */ /* 0x000ea40000100800 */
[----:B--2---:R-:W-:-:S13]  /*11f0*/  ISETP.GE.AND P0, PT, R12, R11, PT ;  /* 0x0000000b0c00720c */ /* 0x004fda0003f06270 */
[----:B------:R1:W-:Y:S02]  /*1200*/  @!P0 STL [R10+0x8], R11 ;  /* 0x0000080b0a008387 */ /* 0x0003e40000100800 */
[----:B-1----:R-:W-:-:S05]  /*1210*/  @!P0 LOP3.LUT R11, R12, 0xff, RZ, 0xc0, !PT ;  /* 0x000000ff0c0b8812 */ /* 0x002fca00078ec0ff */
[----:B------:R-:W-:Y:S04]  /*1220*/  @!P0 STL [R8], R11 ;  /* 0x0000000b08008387 */ /* 0x000fe80000100800 */
[----:B------:R-:W2:Y:S01]  /*1230*/  LDL R12, [R10+0xc] ;  /* 0x00000c000a0c7983 */ /* 0x000ea20000100800 */
[----:B------:R-:W-:Y:S01]  /*1240*/  VIADD R9, R9, 0x4 ;  /* 0x0000000409097836 */ /* 0x000fe20000000000 */
[----:B--2---:R-:W-:-:S13]  /*1250*/  ISETP.GE.AND P0, PT, R12, R11, PT ;  /* 0x0000000b0c00720c */ /* 0x004fda0003f06270 */
[----:B------:R1:W-:Y:S02]  /*1260*/  @!P0 STL [R10+0xc], R11 ;  /* 0x00000c0b0a008387 */ /* 0x0003e40000100800 */
[----:B-1----:R-:W-:-:S05]  /*1270*/  @!P0 LOP3.LUT R11, R12, 0xff, RZ, 0xc0, !PT ;  /* 0x000000ff0c0b8812 */ /* 0x002fca00078ec0ff */
[----:B------:R1:W-:Y:S01]  /*1280*/  @!P0 STL [R8], R11 ;  /* 0x0000000b08008387 */ /* 0x0003e20000100800 */
[----:B------:R-:W-:-:S13]  /*1290*/  ISETP.NE.AND P0, PT, R9, R0, PT ;  /* 0x000000000900720c */ /* 0x000fda0003f05270 */
[----:B-1----:R-:W-:Y:S05]  /*12a0*/  @P0 BRA `(.L_x_91) ;  /* 0xfffffffc00a00947 */ /* 0x002fea000383ffff */
.L_x_88:
[----:B------:R-:W-:Y:S05]  /*12b0*/  BSYNC.RECONVERGENT B2 ;  /* 0x0000000000027941 */ /* 0x000fea0003800200 */
.L_x_87:
[----:B------:R-:W-:-:S13]  /*12c0*/  ISETP.NE.AND P0, PT, R7, R0, PT ;  /* 0x000000000700720c */ /* 0x000fda0003f05270 */
[----:B------:R-:W-:Y:S05]  /*12d0*/  @P0 BRA `(.L_x_92) ;  /* 0xfffffff800f40947 */ /* 0x000fea000383ffff */
[----:B------:R-:W-:Y:S05]  /*12e0*/  BSYNC.RECONVERGENT B1 ;  /* 0x0000000000017941 */ /* 0x000fea0003800200 */
.L_x_86:
[----:B------:R-:W-:Y:S01]  /*12f0*/  BSSY.RECONVERGENT B1, `(.L_x_93) ;  /* 0x0000045000017945 */ /* 0x000fe20003800200 */
[----:B------:R-:W-:-:S07]  /*1300*/  IMAD.MOV.U32 R7, RZ, RZ, RZ ;  /* 0x000000ffff077224 */ /* 0x000fce00078e00ff */
.L_x_99:
[----:B------:R-:W-:Y:S01]  /*1310*/  IMAD.MOV.U32 R15, RZ, RZ, R7 ;  /* 0x000000ffff0f7224 */ /* 0x000fe200078e0007 */
[----:B------:R-:W-:Y:S01]  /*1320*/  BSSY.RECONVERGENT B2, `(.L_x_94) ;  /* 0x000003f000027945 */ /* 0x000fe20003800200 */
[----:B------:R-:W-:-:S05]  /*1330*/  VIADD R7, R7, 0x1 ;  /* 0x0000000107077836 */ /* 0x000fca0000000000 */
[----:B------:R-:W-:-:S13]  /*1340*/  ISETP.GE.AND P0, PT, R7, R0, PT ;  /* 0x000000000700720c */ /* 0x000fda0003f06270 */
[----:B------:R-:W-:Y:S05]  /*1350*/  @P0 BRA `(.L_x_95) ;  /* 0x0000000000ec0947 */ /* 0x000fea0003800000 */
[----:B------:R-:W-:Y:S01]  /*1360*/  LOP3.LUT R9, RZ, R15, RZ, 0x33, !PT ;  /* 0x0000000fff097212 */ /* 0x000fe200078e33ff */
[----:B------:R-:W-:Y:S01]  /*1370*/  BSSY.RECONVERGENT B3, `(.L_x_96) ;  /* 0x000001d000037945 */ /* 0x000fe20003800200 */
[----:B0-----:R-:W-:-:S03]  /*1380*/  IMAD R8, R15, 0x4, R4 ;  /* 0x000000040f087824 */ /* 0x001fc600078e0204 */
        /* <DEDUP_REMOVED lines=27> */
.L_x_97:
[----:B------:R-:W-:Y:S05]  /*1540*/  BSYNC.RECONVERGENT B3 ;  /* 0x0000000000037941 */ /* 0x000fea0003800200 */
.L_x_96:
[----:B------:R-:W-:-:S05]  /*1550*/  IMAD.IADD R10, R6, 0x1, -R15 ;  /* 0x00000001060a7824 */ /* 0x000fca00078e0a0f */
[----:B------:R-:W-:-:S13]  /*1560*/  ISETP.GE.U32.AND P0, PT, R10, 0x3, PT ;  /* 0x000000030a00780c */ /* 0x000fda0003f06070 */
[----:B------:R-:W-:Y:S05]  /*1570*/  @!P0 BRA `(.L_x_95) ;  /* 0x0000000000648947 */ /* 0x000fea0003800000 */
[----:B0-----:R0:W5:Y:S02]  /*1580*/  LDL R11, [R8] ;  /* 0x00000000080b7983 */ /* 0x0011640000100800 */
.L_x_98:
        /* <DEDUP_REMOVED lines=24> */
.L_x_95:
[----:B------:R-:W-:Y:S05]  /*1710*/  BSYNC.RECONVERGENT B2 ;  /* 0x0000000000027941 */ /* 0x000fea0003800200 */
.L_x_94:
[----:B------:R-:W-:-:S13]  /*1720*/  ISETP.NE.AND P0, PT, R7, R0, PT ;  /* 0x000000000700720c */ /* 0x000fda0003f05270 */
[----:B------:R-:W-:Y:S05]  /*1730*/  @P0 BRA `(.L_x_99) ;  /* 0xfffffff800f40947 */ /* 0x000fea000383ffff */
[----:B------:R-:W-:Y:S05]  /*1740*/  BSYNC.RECONVERGENT B1 ;  /* 0x0000000000017941 */ /* 0x000fea0003800200 */
.L_x_93:
[----:B------:R-:W-:Y:S02]  /*1750*/  VIADD R12, R1, 0x50 ;  /* 0x00000050010c7836 */ /* 0x000fe40000000000 */
[----:B------:R-:W-:-:S07]  /*1760*/  IMAD.MOV.U32 R4, RZ, RZ, RZ ;  /* 0x000000ffff047224 */ /* 0x000fce00078e00ff */
.L_x_105:
[----:B0-----:R-:W-:Y:S01]  /*1770*/  VIADD R7, R4, 0x1 ;  /* 0x0000000104077836 */ /* 0x001fe20000000000 */
[----:B------:R-:W-:Y:S01]  /*1780*/  BSSY.RECONVERGENT B1, `(.L_x_100) ;  /* 0x0000043000017945 */ /* 0x000fe20003800200 */
[----:B0-----:R-:W-:Y:S02]  /*1790*/  IMAD.MOV.U32 R11, RZ, RZ, R4 ;  /* 0x000000ffff0b7224 */ /* 0x001fe400078e0004 */
[----:B------:R-:W-:Y:S01]  /*17a0*/  IMAD.MOV.U32 R4, RZ, RZ, R7 ;  /* 0x000000ffff047224 */ /* 0x000fe200078e0007 */
[CC--:B------:R-:W-:Y:S02]  /*17b0*/  ISETP.GE.AND P1, PT, R7.reuse, R0.reuse, PT ;  /* 0x000000000700720c */ /* 0x0c0fe40003f26270 */
[----:B------:R-:W-:-:S11]  /*17c0*/  ISETP.NE.AND P0, PT, R7, R0, PT ;  /* 0x000000000700720c */ /* 0x000fd60003f05270 */
[----:B------:R-:W-:Y:S05]  /*17d0*/  @P1 BRA `(.L_x_101) ;  /* 0x0000000000f41947 */ /* 0x000fea0003800000 */
[----:B------:R-:W-:Y:S01]  /*17e0*/  LOP3.LUT R7, RZ, R11, RZ, 0x33, !PT ;  /* 0x0000000bff077212 */ /* 0x000fe200078e33ff */
[----:B------:R-:W-:Y:S01]  /*17f0*/  BSSY.RECONVERGENT B2, `(.L_x_102) ;  /* 0x000001d000027945 */ /* 0x000fe20003800200 */
[----:B------:R-:W-:-:S03]  /*1800*/  IMAD.MOV.U32 R9, RZ, RZ, R4 ;  /* 0x000000ffff097224 */ /* 0x000fc600078e0004 */
[----:B------:R-:W-:-:S05]  /*1810*/  IMAD.IADD R7, R0, 0x1, R7 ;  /* 0x0000000100077824 */ /* 0x000fca00078e0207 */
[----:B------:R-:W-:Y:S01]  /*1820*/  LOP3.LUT P1, R10, R7, 0x3, RZ, 0xc0, !PT ;  /* 0x00000003070a7812 */ /* 0x000fe2000782c0ff */
[----:B------:R-:W-:-:S12]  /*1830*/  IMAD R7, R11, 0x4, R5 ;  /* 0x000000040b077824 */ /* 0x000fd800078e0205 */
[----:B------:R-:W-:Y:S05]  /*1840*/  @!P1 BRA `(.L_x_103) ;  /* 0x00000000005c9947 */ /* 0x000fea0003800000 */
[----:B------:R-:W2:Y:S04]  /*1850*/  LDL R9, [R7+0x4] ;  /* 0x0000040007097983 */ /* 0x000ea80000100800 */
[----:B------:R-:W2:Y:S02]  /*1860*/  LDL R8, [R7] ;  /* 0x0000000007087983 */ /* 0x000ea40000100800 */
[----:B--2---:R-:W-:-:S13]  /*1870*/  ISETP.GE.AND P1, PT, R9, R8, PT ;  /* 0x000000080900720c */ /* 0x004fda0003f26270 */
[----:B------:R0:W-:Y:S02]  /*1880*/  @!P1 STL [R7+0x4], R8 ;  /* 0x0000040807009387 */ /* 0x0001e40000100800 */
[----:B0-----:R-:W-:Y:S01]  /*1890*/  @!P1 LOP3.LUT R8, R9, 0xff, RZ, 0xc0, !PT ;  /* 0x000000ff09089812 */ /* 0x001fe200078ec0ff */
[----:B------:R-:W-:-:S04]  /*18a0*/  VIADD R9, R11, 0x2 ;  /* 0x000000020b097836 */ /* 0x000fc80000000000 */
[----:B------:R0:W-:Y:S01]  /*18b0*/  @!P1 STL [R7], R8 ;  /* 0x0000000807009387 */ /* 0x0001e20000100800 */
[----:B------:R-:W-:-:S13]  /*18c0*/  ISETP.NE.AND P1, PT, R10, 0x1, PT ;  /* 0x000000010a00780c */ /* 0x000fda0003f25270 */
[----:B0-----:R-:W-:Y:S05]  /*18d0*/  @!P1 BRA `(.L_x_103) ;  /* 0x0000000000389947 */ /* 0x001fea0003800000 */
[----:B------:R-:W2:Y:S02]  /*18e0*/  LDL R9, [R7+0x8] ;  /* 0x0000080007097983 */ /* 0x000ea40000100800 */
        /* <DEDUP_REMOVED lines=9> */
[----:B------:R-:W-:Y:S01]  /*1980*/  @!P1 LOP3.LUT R10, R9, 0xff, RZ, 0xc0, !PT ;  /* 0x000000ff090a9812 */ /* 0x000fe200078ec0ff */
[----:B------:R0:W-:Y:S01]  /*1990*/  @!P1 STL [R7+0xc], R8 ;  /* 0x00000c0807009387 */ /* 0x0001e20000100800 */
[----:B------:R-:W-:-:S03]  /*19a0*/  VIADD R9, R11, 0x4 ;  /* 0x000000040b097836 */ /* 0x000fc60000000000 */
[----:B------:R0:W-:Y:S04]  /*19b0*/  @!P1 STL [R7], R10 ;  /* 0x0000000a07009387 */ /* 0x0001e80000100800 */
.L_x_103:
[----:B------:R-:W-:Y:S05]  /*19c0*/  BSYNC.RECONVERGENT B2 ;  /* 0x0000000000027941 */ /* 0x000fea0003800200 */
.L_x_102:
[----:B0-----:R-:W-:-:S05]  /*19d0*/  IMAD.IADD R8, R6, 0x1, -R11 ;  /* 0x0000000106087824 */ /* 0x001fca00078e0a0b */
[----:B------:R-:W-:-:S13]  /*19e0*/  ISETP.GE.U32.AND P1, PT, R8, 0x3, PT ;  /* 0x000000030800780c */ /* 0x000fda0003f26070 */
[----:B------:R-:W-:Y:S05]  /*19f0*/  @!P1 BRA `(.L_x_101) ;  /* 0x00000000006c9947 */ /* 0x000fea0003800000 */
[----:B------:R0:W5:Y:S01]  /*1a00*/  LDL R8, [R7] ;  /* 0x0000000007087983 */ /* 0x0001620000100800 */
[C---:B------:R-:W-:Y:S02]  /*1a10*/  IMAD.IADD R10, R9.reuse, 0x1, -R0 ;  /* 0x00000001090a7824 */ /* 0x040fe400078e0a00 */
[----:B------:R-:W-:-:S07]  /*1a20*/  IMAD R9, R9, 0x4, R12 ;  /* 0x0000000409097824 */ /* 0x000fce00078e020c */
.L_x_104:
[----:B------:R-:W2:Y:S02]  /*1a30*/  LDL R11, [R9+-0x8] ;  /* 0xfffff800090b7983 */ /* 0x000ea40000100800 */
[----:B--2--5:R-:W-:-:S13]  /*1a40*/  ISETP.GE.AND P1, PT, R11, R8, PT ;  /* 0x000000080b00720c */ /* 0x024fda0003f26270 */
[----:B------:R1:W-:Y:S02]  /*1a50*/  @!P1 STL [R9+-0x8], R8 ;  /* 0xfffff80809009387 */ /* 0x0003e40000100800 */
[----:B-1----:R-:W-:-:S05]  /*1a60*/  @!P1 LOP3.LUT R8, R11, 0xff, RZ, 0xc0, !PT ;  /* 0x000000ff0b089812 */ /* 0x002fca00078ec0ff */
[----:B------:R-:W-:Y:S04]  /*1a70*/  @!P1 STL [R7], R8 ;  /* 0x0000000807009387 */ /* 0x000fe80000100800 */
[----:B------:R-:W2:Y:S02]  /*1a80*/  LDL R11, [R9+-0x4] ;  /* 0xfffffc00090b7983 */ /* 0x000ea40000100800 */
[----:B--2---:R-:W-:-:S13]  /*1a90*/  ISETP.GE.AND P1, PT, R11, R8, PT ;  /* 0x000000080b00720c */ /* 0x004fda0003f26270 */
[----:B------:R1:W-:Y:S02]  /*1aa0*/  @!P1 STL [R9+-0x4], R8 ;  /* 0xfffffc0809009387 */ /* 0x0003e40000100800 */
[----:B-1----:R-:W-:-:S05]  /*1ab0*/  @!P1 LOP3.LUT R8, R11, 0xff, RZ, 0xc0, !PT ;  /* 0x000000ff0b089812 */ /* 0x002fca00078ec0ff */
[----:B------:R-:W-:Y:S04]  /*1ac0*/  @!P1 STL [R7], R8 ;  /* 0x0000000807009387 */ /* 0x000fe80000100800 */
[----:B------:R-:W2:Y:S02]  /*1ad0*/  LDL R11, [R9] ;  /* 0x00000000090b7983 */ /* 0x000ea40000100800 */
[----:B--2---:R-:W-:-:S13]  /*1ae0*/  ISETP.GE.AND P1, PT, R11, R8, PT ;  /* 0x000000080b00720c */ /* 0x004fda0003f26270 */
[----:B------:R1:W-:Y:S02]  /*1af0*/  @!P1 STL [R9], R8 ;  /* 0x0000000809009387 */ /* 0x0003e40000100800 */
[----:B-1----:R-:W-:-:S05]  /*1b00*/  @!P1 LOP3.LUT R8, R11, 0xff, RZ, 0xc0, !PT ;  /* 0x000000ff0b089812 */ /* 0x002fca00078ec0ff */
[----:B------:R-:W-:Y:S04]  /*1b10*/  @!P1 STL [R7], R8 ;  /* 0x0000000807009387 */ /* 0x000fe80000100800 */
[----:B------:R-:W2:Y:S01]  /*1b20*/  LDL R11, [R9+0x4] ;  /* 0x00000400090b7983 */ /* 0x000ea20000100800 */
[----:B------:R-:W-:Y:S01]  /*1b30*/  VIADD R10, R10, 0x4 ;  /* 0x000000040a0a7836 */ /* 0x000fe20000000000 */
[----:B--2---:R-:W-:-:S13]  /*1b40*/  ISETP.GE.AND P1, PT, R11, R8, PT ;  /* 0x000000080b00720c */ /* 0x004fda0003f26270 */
[----:B------:R1:W-:Y:S02]  /*1b50*/  @!P1 STL [R9+0x4], R8 ;  /* 0x0000040809009387 */ /* 0x0003e40000100800 */
[----:B-1----:R-:W-:Y:S01]  /*1b60*/  @!P1 LOP3.LUT R8, R11, 0xff, RZ, 0xc0, !PT ;  /* 0x000000ff0b089812 */ /* 0x002fe200078ec0ff */
[----:B------:R-:W-:-:S04]  /*1b70*/  VIADD R9, R9, 0x10 ;  /* 0x0000001009097836 */ /* 0x000fc80000000000 */
[----:B------:R1:W-:Y:S01]  /*1b80*/  @!P1 STL [R7], R8 ;  /* 0x0000000807009387 */ /* 0x0003e20000100800 */
[----:B------:R-:W-:-:S13]  /*1b90*/  ISETP.NE.AND P1, PT, R10, RZ, PT ;  /* 0x000000ff0a00720c */ /* 0x000fda0003f25270 */
[----:B-1----:R-:W-:Y:S05]  /*1ba0*/  @P1 BRA `(.L_x_104) ;  /* 0xfffffffc00a01947 */ /* 0x002fea000383ffff */
.L_x_101:
[----:B------:R-:W-:Y:S05]  /*1bb0*/  BSYNC.RECONVERGENT B1 ;  /* 0x0000000000017941 */ /* 0x000fea0003800200 */
.L_x_100:
[----:B------:R-:W-:Y:S05]  /*1bc0*/  @P0 BRA `(.L_x_105) ;  /* 0xfffffff800e80947 */ /* 0x000fea000383ffff */
.L_x_85:
[----:B------:R-:W-:Y:S05]  /*1bd0*/  BSYNC.RECONVERGENT B0 ;  /* 0x0000000000007941 */ /* 0x000fea0003800200 */
.L_x_84:
[----:B------:R-:W-:Y:S01]  /*1be0*/  LOP3.LUT R4, R0, 0x80000001, RZ, 0xc0, !PT ;  /* 0x8000000100047812 */ /* 0x000fe200078ec0ff */
[----:B------:R-:W2:Y:S03]  /*1bf0*/  LDCU UR12, c[0x0][0x398] ;  /* 0x00007300ff0c77ac */ /* 0x000ea60008000800 */
[----:B------:R-:W-:Y:S01]  /*1c00*/  ISETP.NE.AND P0, PT, R4, 0x1, PT ;  /* 0x000000010400780c */ /* 0x000fe20003f05270 */
[----:B------:R-:W3:Y:S01]  /*1c10*/  LDCU.128 UR4, c[0x0][0x3a0] ;  /* 0x00007400ff0477ac */ /* 0x000ee20008000c00 */
[----:B------:R-:W4:Y:S11]  /*1c20*/  LDCU.64 UR10, c[0x0][0x3b0] ;  /* 0x00007600ff0a77ac */ /* 0x000f360008000a00 */
[----:B------:R-:W-:-:S02]  /*1c30*/  @P0 LEA.HI R4, R0, R0, RZ, 0x1 ;  /* 0x0000000000040211 */ /* 0x000fc400078f08ff */
[----:B------:R-:W-:Y:S02]  /*1c40*/  @!P0 SHF.R.U32.HI R0, RZ, 0x1, R0 ;  /* 0x00000001ff008819 */ /* 0x000fe40000011600 */
[----:B------:R-:W-:-:S03]  /*1c50*/  @P0 SHF.R.S32.HI R4, RZ, 0x1, R4 ;  /* 0x00000001ff040819 */ /* 0x000fc60000011404 */
[--C-:B------:R-:W-:Y:S02]  /*1c60*/  @!P0 IMAD R0, R0, 0x4, R1.reuse ;  /* 0x0000000400008824 */ /* 0x100fe400078e0201 */
[----:B------:R-:W-:-:S03]  /*1c70*/  @P0 IMAD R8, R4, 0x4, R1 ;  /* 0x0000000404080824 */ /* 0x000fc600078e0201 */
[----:B------:R-:W5:Y:S04]  /*1c80*/  @!P0 LDL R9, [R0] ;  /* 0x0000000000098983 */ /* 0x000f680000100800 */
[----:B0-----:R-:W5:Y:S04]  /*1c90*/  @P0 LDL R7, [R8] ;  /* 0x0000000008070983 */ /* 0x001f680000100800 */
[----:B-1----:R-:W5:Y:S04]  /*1ca0*/  @P0 LDL R10, [R8+-0x4] ;  /* 0xfffffc00080a0983 */ /* 0x002f680000100800 */
[----:B------:R-:W5:Y:S04]  /*1cb0*/  @!P0 LDL R11, [R0+0x24] ;  /* 0x00002400000b8983 */ /* 0x000f680000100800 */
[----:B------:R-:W5:Y:S04]  /*1cc0*/  @P0 LDL R12, [R8+0x24] ;  /* 0x00002400080c0983 */ /* 0x000f680000100800 */
[----:B------:R-:W5:Y:S04]  /*1cd0*/  @P0 LDL R15, [R8+0x20] ;  /* 0x00002000080f0983 */ /* 0x000f680000100800 */
[----:B------:R0:W5:Y:S04]  /*1ce0*/  @!P0 LDL R13, [R0+0x48] ;  /* 0x00004800000d8983 */ /* 0x0001680000100800 */
[----:B------:R-:W5:Y:S04]  /*1cf0*/  @P0 LDL R14, [R8+0x48] ;  /* 0x00004800080e0983 */ /* 0x000f680000100800 */
[----:B------:R-:W5:Y:S01]  /*1d00*/  @P0 LDL R17, [R8+0x44] ;  /* 0x0000440008110983 */ /* 0x000f620000100800 */
[----:B--2---:R-:W-:-:S05]  /*1d10*/  IMAD R3, R3, UR12, R2 ;  /* 0x0000000c03037c24 */ /* 0x004fca000f8e0202 */
[C---:B---3--:R-:W-:Y:S02]  /*1d20*/  IADD3 R2, P1, PT, R3.reuse, UR4, RZ ;  /* 0x0000000403027c10 */ /* 0x048fe4000ff3e0ff */
[----:B0-----:R-:W-:Y:S02]  /*1d30*/  SHF.R.S32.HI R0, RZ, 0x1f, R3 ;  /* 0x0000001fff007819 */ /* 0x001fe40000011403 */
[C---:B------:R-:W-:Y:S02]  /*1d40*/  IADD3 R4, P2, PT, R3.reuse, UR6, RZ ;  /* 0x0000000603047c10 */ /* 0x040fe4000ff5e0ff */
[----:B----4-:R-:W-:Y:S02]  /*1d50*/  IADD3 R6, P3, PT, R3, UR10, RZ ;  /* 0x0000000a03067c10 */ /* 0x010fe4000ff7e0ff */
[C---:B------:R-:W-:Y:S02]  /*1d60*/  IADD3.X R3, PT, PT, R0.reuse, UR5, RZ, P1, !PT ;  /* 0x0000000500037c10 */ /* 0x040fe40008ffe4ff */
[C---:B------:R-:W-:Y:S01]  /*1d70*/  IADD3.X R5, PT, PT, R0.reuse, UR7, RZ, P2, !PT ;  /* 0x0000000700057c10 */ /* 0x040fe200097fe4ff */
[----:B-----5:R-:W-:Y:S01]  /*1d80*/  @P0 IMAD.IADD R9, R7, 0x1, R10 ;  /* 0x0000000107090824 */ /* 0x020fe200078e020a */
[----:B------:R-:W-:-:S04]  /*1d90*/  IADD3.X R7, PT, PT, R0, UR11, RZ, P3, !PT ;  /* 0x0000000b00077c10 */ /* 0x000fc80009ffe4ff */
[----:B------:R-:W-:Y:S01]  /*1da0*/  STG.E.U8 desc[UR8][R2.64], R9 ;  /* 0x0000000902007986 */ /* 0x000fe2000c101108 */
[----:B------:R-:W-:-:S05]  /*1db0*/  @P0 IMAD.IADD R11, R12, 0x1, R15 ;  /* 0x000000010c0b0824 */ /* 0x000fca00078e020f */
[----:B------:R-:W-:Y:S01]  /*1dc0*/  STG.E.U8 desc[UR8][R4.64], R11 ;  /* 0x0000000b04007986 */ /* 0x000fe2000c101108 */
[----:B------:R-:W-:-:S05]  /*1dd0*/  @P0 IMAD.IADD R13, R14, 0x1, R17 ;  /* 0x000000010e0d0824 */ /* 0x000fca00078e0211 */
[----:B------:R-:W-:Y:S01]  /*1de0*/  STG.E.U8 desc[UR8][R6.64], R13 ;  /* 0x0000000d06007986 */ /* 0x000fe2000c101108 */
[----:B------:R-:W-:Y:S05]  /*1df0*/  EXIT ;  /* 0x000000000000794d */ /* 0x000fea0003800000 */
.L_x_106:
        /* <DEDUP_REMOVED lines=16> */
.L_x_226:


//--------------------- .text._Z4CopyPhS_S_mS_S_S_ --------------------------
	.section	.text._Z4CopyPhS_S_mS_S_S_,"ax",@progbits
	.align	128
        .global         _Z4CopyPhS_S_mS_S_S_
        .type           _Z4CopyPhS_S_mS_S_S_,@function
        .size           _Z4CopyPhS_S_mS_S_S_,(.L_x_227 - _Z4CopyPhS_S_mS_S_S_)
        .other          _Z4CopyPhS_S_mS_S_S_,@"STO_CUDA_ENTRY STV_DEFAULT"
_Z4CopyPhS_S_mS_S_S_:
.text._Z4CopyPhS_S_mS_S_S_:
        /* <DEDUP_REMOVED lines=14> */
[----:B------:R-:W1:Y:S04]  /*00e0*/  LDCU.64 UR6, c[0x0][0x390] ;  /* 0x00007200ff0677ac */ /* 0x000e680008000a00 */
[----:B---3--:R-:W-:Y:S02]  /*00f0*/  IADD3 R2, P0, PT, R0, UR8, RZ ;  /* 0x0000000800027c10 */ /* 0x008fe4000ff1e0ff */
[----:B------:R-:W-:-:S04]  /*0100*/  SHF.R.S32.HI R12, RZ, 0x1f, R0 ;  /* 0x0000001fff0c7819 */ /* 0x000fc80000011400 */
[----:B------:R-:W-:-:S05]  /*0110*/  IADD3.X R3, PT, PT, R12, UR9, RZ, P0, !PT ;  /* 0x000000090c037c10 */ /* 0x000fca00087fe4ff */
[----:B0-----:R-:W2:Y:S01]  /*0120*/  LDG.E.U8 R13, desc[UR4][R2.64] ;  /* 0x00000004020d7981 */ /* 0x001ea2000c1e1100 */
[C---:B----4-:R-:W-:Y:S02]  /*0130*/  IADD3 R4, P0, PT, R0.reuse, UR12, RZ ;  /* 0x0000000c00047c10 */ /* 0x050fe4000ff1e0ff */
[----:B------:R-:W-:Y:S02]  /*0140*/  IADD3 R6, P1, PT, R0, UR10, RZ ;  /* 0x0000000a00067c10 */ /* 0x000fe4000ff3e0ff */
[C---:B------:R-:W-:Y:S02]  /*0150*/  IADD3.X R5, PT, PT, R12.reuse, UR13, RZ, P0, !PT ;  /* 0x0000000d0c057c10 */ /* 0x040fe400087fe4ff */
[----:B------:R-:W-:-:S03]  /*0160*/  IADD3.X R7, PT, PT, R12, UR11, RZ, P1, !PT ;  /* 0x0000000b0c077c10 */ /* 0x000fc60008ffe4ff */
[----:B--2---:R-:W-:Y:S04]  /*0170*/  STG.E.U8 desc[UR4][R4.64], R13 ;  /* 0x0000000d04007986 */ /* 0x004fe8000c101104 */
[----:B------:R-:W2:Y:S01]  /*0180*/  LDG.E.U8 R7, desc[UR4][R6.64] ;  /* 0x0000000406077981 */ /* 0x000ea2000c1e1100 */
[C---:B------:R-:W-:Y:S02]  /*0190*/  IADD3 R8, P0, PT, R0.reuse, UR14, RZ ;  /* 0x0000000e00087c10 */ /* 0x040fe4000ff1e0ff */
[----:B-1----:R-:W-:Y:S02]  /*01a0*/  IADD3 R10, P1, PT, R0, UR6, RZ ;  /* 0x00000006000a7c10 */ /* 0x002fe4000ff3e0ff */
[C---:B------:R-:W-:Y:S02]  /*01b0*/  IADD3.X R9, PT, PT, R12.reuse, UR15, RZ, P0, !PT ;  /* 0x0000000f0c097c10 */ /* 0x040fe400087fe4ff */
[----:B------:R-:W-:Y:S01]  /*01c0*/  IADD3.X R11, PT, PT, R12, UR7, RZ, P1, !PT ;  /* 0x000000070c0b7c10 */ /* 0x000fe20008ffe4ff */
[----:B------:R-:W0:Y:S02]  /*01d0*/  LDCU.64 UR6, c[0x0][0x3b0] ;  /* 0x00007600ff0677ac */ /* 0x000e240008000a00 */
[----:B--2---:R-:W-:Y:S04]  /*01e0*/  STG.E.U8 desc[UR4][R8.64], R7 ;  /* 0x0000000708007986 */ /* 0x004fe8000c101104 */
[----:B------:R-:W2:Y:S01]  /*01f0*/  LDG.E.U8 R11, desc[UR4][R10.64] ;  /* 0x000000040a0b7981 */ /* 0x000ea2000c1e1100 */
[----:B0-----:R-:W-:-:S04]  /*0200*/  IADD3 R2, P0, PT, R0, UR6, RZ ;  /* 0x0000000600027c10 */ /* 0x001fc8000ff1e0ff */
[----:B------:R-:W-:-:S05]  /*0210*/  IADD3.X R3, PT, PT, R12, UR7, RZ, P0, !PT ;  /* 0x000000070c037c10 */ /* 0x000fca00087fe4ff */
[----:B--2---:R-:W-:Y:S01]  /*0220*/  STG.E.U8 desc[UR4][R2.64], R11 ;  /* 0x0000000b02007986 */ /* 0x004fe2000c101104 */
[----:B------:R-:W-:Y:S05]  /*0230*/  EXIT ;  /* 0x000000000000794d */ /* 0x000fea0003800000 */
.L_x_107:
        /* <DEDUP_REMOVED lines=12> */
.L_x_227:


//--------------------- .text._Z6binaryPhS_S_mi   --------------------------
	.section	.text._Z6binaryPhS_S_mi,"ax",@progbits
	.align	128
        .global         _Z6binaryPhS_S_mi
        .type           _Z6binaryPhS_S_mi,@function
        .size           _Z6binaryPhS_S_mi,(.L_x_228 - _Z6binaryPhS_S_mi)
        .other          _Z6binaryPhS_S_mi,@"STO_CUDA_ENTRY STV_DEFAULT"
_Z6binaryPhS_S_mi:
.text._Z6binaryPhS_S_mi:
        /* <DEDUP_REMOVED lines=10> */
[----:B--2---:R-:W-:Y:S01]  /*00a0*/  IMAD R3, R5, UR5, R2 ;  /* 0x0000000505037c24 */ /* 0x004fe2000f8e0202 */
[----:B------:R-:W0:Y:S03]  /*00b0*/  LDCU.64 UR4, c[0x0][0x358] ;  /* 0x00006b00ff0477ac */ /* 0x000e260008000a00 */
[----:B-1----:R-:W-:Y:S01]  /*00c0*/  IMAD R0, R3, UR6, R0 ;  /* 0x0000000603007c24 */ /* 0x002fe2000f8e0200 */
[----:B------:R-:W1:Y:S04]  /*00d0*/  LDCU UR6, c[0x0][0x3a0] ;  /* 0x00007400ff0677ac */ /* 0x000e680008000800 */
[----:B---3--:R-:W-:Y:S02]  /*00e0*/  IADD3 R2, P0, PT, R0, UR8, RZ ;  /* 0x0000000800027c10 */ /* 0x008fe4000ff1e0ff */
[----:B------:R-:W-:-:S04]  /*00f0*/  SHF.R.S32.HI R7, RZ, 0x1f, R0 ;  /* 0x0000001fff077819 */ /* 0x000fc80000011400 */
[----:B------:R-:W-:Y:S01]  /*0100*/  IADD3.X R3, PT, PT, R7, UR9, RZ, P0, !PT ;  /* 0x0000000907037c10 */ /* 0x000fe200087fe4ff */
[----:B------:R-:W2:Y:S04]  /*0110*/  LDCU.64 UR8, c[0x0][0x390] ;  /* 0x00007200ff0877ac */ /* 0x000ea80008000a00 */
[----:B0-----:R-:W1:Y:S01]  /*0120*/  LDG.E.U8 R5, desc[UR4][R2.64] ;  /* 0x0000000402057981 */ /* 0x001e62000c1e1100 */
[C---:B------:R-:W-:Y:S02]  /*0130*/  IADD3 R4, P1, PT, R0.reuse, UR10, RZ ;  /* 0x0000000a00047c10 */ /* 0x040fe4000ff3e0ff */
[----:B--2---:R-:W-:Y:S02]  /*0140*/  IADD3 R6, P2, PT, R0, UR8, RZ ;  /* 0x0000000800067c10 */ /* 0x004fe4000ff5e0ff */
[----:B-1----:R-:W-:-:S02]  /*0150*/  ISETP.GT.AND P0, PT, R5, UR6, PT ;  /* 0x0000000605007c0c */ /* 0x002fc4000bf04270 */
[C---:B------:R-:W-:Y:S02]  /*0160*/  IADD3.X R5, PT, PT, R7.reuse, UR11, RZ, P1, !PT ;  /* 0x0000000b07057c10 */ /* 0x040fe40008ffe4ff */
[----:B------:R-:W-:Y:S02]  /*0170*/  SEL R9, RZ, 0xffffffff, !P0 ;  /* 0xffffffffff097807 */ /* 0x000fe40004000000 */
[----:B------:R-:W-:-:S03]  /*0180*/  IADD3.X R7, PT, PT, R7, UR9, RZ, P2, !PT ;  /* 0x0000000907077c10 */ /* 0x000fc600097fe4ff */
[----:B------:R-:W-:Y:S04]  /*0190*/  STG.E.U8 desc[UR4][R2.64], R9 ;  /* 0x0000000902007986 */ /* 0x000fe8000c101104 */
[----:B------:R-:W-:Y:S04]  /*01a0*/  STG.E.U8 desc[UR4][R4.64], R9 ;  /* 0x0000000904007986 */ /* 0x000fe8000c101104 */
[----:B------:R-:W-:Y:S01]  /*01b0*/  STG.E.U8 desc[UR4][R6.64], R9 ;  /* 0x0000000906007986 */ /* 0x000fe2000c101104 */
[----:B------:R-:W-:Y:S05]  /*01c0*/  EXIT ;  /* 0x000000000000794d */ /* 0x000fea0003800000 */
.L_x_108:
        /* <DEDUP_REMOVED lines=11> */
.L_x_228:


//--------------------- .text._Z13histogramGrayPhS_S_mPj --------------------------
	.section	.text._Z13histogramGrayPhS_S_mPj,"ax",@progbits
	.align	128
        .global         _Z13histogramGrayPhS_S_mPj
        .type           _Z13histogramGrayPhS_S_mPj,@function
        .size           _Z13histogramGrayPhS_S_mPj,(.L_x_229 - _Z13histogramGrayPhS_S_mPj)
        .other          _Z13histogramGrayPhS_S_mPj,@"STO_CUDA_ENTRY STV_DEFAULT"
_Z13histogramGrayPhS_S_mPj:
.text._Z13histogramGrayPhS_S_mPj:
        /* <DEDUP_REMOVED lines=16> */
[----:B------:R-:W-:Y:S02]  /*0100*/  IADD3.X R5, PT, PT, R8, UR11, RZ, P0, !PT ;  /* 0x0000000b08057c10 */ /* 0x000fe400087fe4ff */
[----:B------:R-:W-:-:S03]  /*0110*/  IADD3 R6, P0, PT, R3, UR8, RZ ;  /* 0x0000000803067c10 */ /* 0x000fc6000ff1e0ff */
[----:B0-----:R-:W2:Y:S01]  /*0120*/  LDG.E.U8 R14, desc[UR4][R4.64] ;  /* 0x00000004040e7981 */ /* 0x001ea2000c1e1100 */
[----:B------:R-:W-:Y:S02]  /*0130*/  IADD3.X R7, PT, PT, R8, UR9, RZ, P0, !PT ;  /* 0x0000000908077c10 */ /* 0x000fe400087fe4ff */
[----:B-1----:R-:W-:-:S03]  /*0140*/  IADD3 R2, P0, PT, R3, UR6, RZ ;  /* 0x0000000603027c10 */ /* 0x002fc6000ff1e0ff */
[----:B------:R-:W3:Y:S01]  /*0150*/  LDG.E.U8 R0, desc[UR4][R6.64] ;  /* 0x0000000406007981 */ /* 0x000ee2000c1e1100 */
[----:B------:R-:W-:-:S05]  /*0160*/  IADD3.X R3, PT, PT, R8, UR7, RZ, P0, !PT ;  /* 0x0000000708037c10 */ /* 0x000fca00087fe4ff */
[----:B------:R-:W4:Y:S01]  /*0170*/  LDG.E.U8 R12, desc[UR4][R2.64] ;  /* 0x00000004020c7981 */ /* 0x000f22000c1e1100 */
[----:B------:R-:W-:Y:S01]  /*0180*/  UMOV UR6, 0x39581062 ;  /* 0x3958106200067882 */ /* 0x000fe20000000000 */
[----:B------:R-:W-:Y:S01]  /*0190*/  UMOV UR7, 0x3fe2c8b4 ;  /* 0x3fe2c8b400077882 */ /* 0x000fe20000000000 */
[----:B--2---:R-:W0:Y:S08]  /*01a0*/  I2F.F64.U16 R10, R14 ;  /* 0x0000000e000a7312 */ /* 0x004e300000101800 */
[----:B---3--:R-:W1:Y:S01]  /*01b0*/  I2F.F64.U16 R8, R0 ;  /* 0x0000000000087312 */ /* 0x008e620000101800 */
[----:B0-----:R-:W-:-:S07]  /*01c0*/  DMUL R10, R10, UR6 ;  /* 0x000000060a0a7c28 */ /* 0x001fce0008000000 */
[----:B----4-:R-:W0:Y:S01]  /*01d0*/  I2F.F64.U16 R12, R12 ;  /* 0x0000000c000c7312 */ /* 0x010e220000101800 */
[----:B------:R-:W-:Y:S01]  /*01e0*/  UMOV UR6, 0x77318fc5 ;  /* 0x77318fc500067882 */ /* 0x000fe20000000000 */
[----:B------:R-:W-:Y:S02]  /*01f0*/  UMOV UR7, 0x3fd3212d ;  /* 0x3fd3212d00077882 */ /* 0x000fe40000000000 */
[----:B-1----:R-:W-:Y:S01]  /*0200*/  DFMA R8, R8, UR6, R10 ;  /* 0x0000000608087c2b */ /* 0x002fe2000800000a */
[----:B------:R-:W-:Y:S01]  /*0210*/  UMOV UR6, 0x9fbe76c9 ;  /* 0x9fbe76c900067882 */ /* 0x000fe20000000000 */
[----:B------:R-:W-:Y:S01]  /*0220*/  UMOV UR7, 0x3fbd2f1a ;  /* 0x3fbd2f1a00077882 */ /* 0x000fe20000000000 */
[----:B------:R-:W1:Y:S05]  /*0230*/  LDC.64 R10, c[0x0][0x3a0] ;  /* 0x0000e800ff0a7b82 */ /* 0x000e6a0000000a00 */
[----:B0-----:R-:W-:-:S10]  /*0240*/  DFMA R8, R12, UR6, R8 ;  /* 0x000000060c087c2b */ /* 0x001fd40008000008 */
[----:B------:R-:W0:Y:S02]  /*0250*/  F2I.U32.F64.TRUNC R9, R8 ;  /* 0x0000000800097311 */ /* 0x000e24000030d000 */
[----:B0-----:R-:W-:Y:S04]  /*0260*/  STG.E.U8 desc[UR4][R6.64], R9 ;  /* 0x0000000906007986 */ /* 0x001fe8000c101104 */
[----:B------:R-:W-:Y:S04]  /*0270*/  STG.E.U8 desc[UR4][R4.64], R9 ;  /* 0x0000000904007986 */ /* 0x000fe8000c101104 */
[----:B------:R-:W1:Y:S01]  /*0280*/  LDG.E.U8 R13, desc[UR4][R6.64] ;  /* 0x00000004060d7981 */ /* 0x000e62000c1e1100 */
[----:B------:R-:W-:-:S02]  /*0290*/  IMAD.MOV.U32 R15, RZ, RZ, 0x1 ;  /* 0x00000001ff0f7424 */ /* 0x000fc400078e00ff */
[----:B-1----:R-:W-:Y:S01]  /*02a0*/  IMAD.WIDE.U32 R10, R13, 0x4, R10 ;  /* 0x000000040d0a7825 */ /* 0x002fe200078e000a */
[----:B------:R-:W-:Y:S04]  /*02b0*/  STG.E.U8 desc[UR4][R2.64], R13 ;  /* 0x0000000d02007986 */ /* 0x000fe8000c101104 */
[----:B------:R-:W-:Y:S01]  /*02c0*/  REDG.E.ADD.STRONG.GPU desc[UR4][R10.64], R15 ;  /* 0x0000000f0a00798e */ /* 0x000fe2000c12e104 */
[----:B------:R-:W-:Y:S05]  /*02d0*/  EXIT ;  /* 0x000000000000794d */ /* 0x000fea0003800000 */
.L_x_109:
        /* <DEDUP_REMOVED lines=10> */
.L_x_229:


//--------------------- .text._Z7erosionPhS_S_mS_S_S_mmPfji --------------------------
	.section	.text._Z7erosionPhS_S_mS_S_S_mmPfji,"ax",@progbits
	.align	128
        .global         _Z7erosionPhS_S_mS_S_S_mmPfji
        .type           _Z7erosionPhS_S_mS_S_S_mmPfji,@function
        .size           _Z7erosionPhS_S_mS_S_S_mmPfji,(.L_x_230 - _Z7erosionPhS_S_mS_S_S_mmPfji)
        .other          _Z7erosionPhS_S_mS_S_S_mmPfji,@"STO_CUDA_ENTRY STV_DEFAULT"
_Z7erosionPhS_S_mS_S_S_mmPfji:
.text._Z7erosionPhS_S_mS_S_S_mmPfji:
[----:B------:R-:W-:Y:S01]  /*0000*/  LDC R1, c[0x0][0x37c] ;  /* 0x0000df00ff017b82 */ /* 0x000fe20000000800 */
[----:B------:R-:W0:Y:S07]  /*0010*/  S2R R0, SR_TID.Y ;  /* 0x0000000000007919 */ /* 0x000e2e0000002200 */
[----:B------:R-:W1:Y:S01]  /*0020*/  LDC R2, c[0x0][0x360] ;  /* 0x0000d800ff027b82 */ /* 0x000e620000000800 */
[----:B------:R-:W2:Y:S01]  /*0030*/  LDCU.64 UR4, c[0x0][0x3c8] ;  /* 0x00007900ff0477ac */ /* 0x000ea20008000a00 */
[----:B------:R-:W-:Y:S01]  /*0040*/  IMAD.MOV.U32 R4, RZ, RZ, RZ ;  /* 0x000000ffff047224 */ /* 0x000fe200078e00ff */
[----:B------:R-:W1:Y:S01]  /*0050*/  S2R R5, SR_TID.X ;  /* 0x0000000000057919 */ /* 0x000e620000002100 */
[----:B------:R-:W3:Y:S04]  /*0060*/  LDCU.64 UR6, c[0x0][0x358] ;  /* 0x00006b00ff0677ac */ /* 0x000ee80008000a00 */
[----:B------:R-:W0:Y:S08]  /*0070*/  S2UR UR9, SR_CTAID.Y ;  /* 0x00000000000979c3 */ /* 0x000e300000002600 */
[----:B------:R-:W0:Y:S01]  /*0080*/  LDC R3, c[0x0][0x364] ;  /* 0x0000d900ff037b82 */ /* 0x000e220000000800 */
[----:B--2---:R-:W-:-:S04]  /*0090*/  UIADD3 UR4, UP0, UPT, UR4, 0x8, URZ ;  /* 0x0000000804047890 */ /* 0x004fc8000ff1e0ff */
[----:B------:R-:W-:-:S03]  /*00a0*/  UIADD3.X UR5, UPT, UPT, URZ, UR5, URZ, UP0, !UPT ;  /* 0x00000005ff057290 */ /* 0x000fc600087fe4ff */
[----:B------:R-:W2:Y:S08]  /*00b0*/  LDC R6, c[0x0][0x3d0] ;  /* 0x0000f400ff067b82 */ /* 0x000eb00000000800 */
[----:B------:R-:W1:Y:S01]  /*00c0*/  S2UR UR8, SR_CTAID.X ;  /* 0x00000000000879c3 */ /* 0x000e620000002500 */
[----:B0-----:R-:W-:Y:S01]  /*00d0*/  IMAD R0, R3, UR9, R0 ;  /* 0x0000000903007c24 */ /* 0x001fe2000f8e0200 */
[----:B--2---:R-:W-:-:S02]  /*00e0*/  SHF.R.U32.HI R3, RZ, 0x1, R6 ;  /* 0x00000001ff037819 */ /* 0x004fc40000011606 */
[----:B------:R-:W-:-:S03]  /*00f0*/  LOP3.LUT R6, R6, 0xfffffffe, RZ, 0xc0, !PT ;  /* 0xfffffffe06067812 */ /* 0x000fc600078ec0ff */
[--C-:B------:R-:W-:Y:S02]  /*0100*/  IMAD.IADD R7, R0, 0x1, -R3.reuse ;  /* 0x0000000100077824 */ /* 0x100fe400078e0a03 */
[----:B------:R-:W-:Y:S02]  /*0110*/  IMAD.MOV R8, RZ, RZ, -R3 ;  /* 0x000000ffff087224 */ /* 0x000fe400078e0a03 */
[----:B-1----:R-:W-:Y:S01]  /*0120*/  IMAD R5, R2, UR8, R5 ;  /* 0x0000000802057c24 */ /* 0x002fe2000f8e0205 */
[----:B------:R-:W-:Y:S01]  /*0130*/  SHF.R.S32.HI R7, RZ, 0x1f, R7 ;  /* 0x0000001fff077819 */ /* 0x000fe20000011407 */
[----:B---3--:R-:W-:-:S07]  /*0140*/  IMAD.MOV.U32 R2, RZ, RZ, RZ ;  /* 0x000000ffff027224 */ /* 0x008fce00078e00ff */
.L_x_113:
[----:B0-----:R-:W0:Y:S01]  /*0150*/  LDCU.64 UR10, c[0x0][0x3c0] ;  /* 0x00007800ff0a77ac */ /* 0x001e220008000a00 */
[----:B------:R-:W-:Y:S01]  /*0160*/  IMAD.IADD R9, R5, 0x1, R8 ;  /* 0x0000000105097824 */ /* 0x000fe200078e0208 */
[----:B-1----:R-:W1:Y:S01]  /*0170*/  LDC.64 R12, c[0x0][0x3c8] ;  /* 0x0000f200ff0c7b82 */ /* 0x002e620000000a00 */
[----:B------:R-:W-:Y:S01]  /*0180*/  IMAD.IADD R16, R0, 0x1, -R3 ;  /* 0x0000000100107824 */ /* 0x000fe200078e0a03 */
[----:B--2---:R-:W2:Y:S04]  /*0190*/  LDCU.64 UR8, c[0x0][0x3b8] ;  /* 0x00007700ff0877ac */ /* 0x004ea80008000a00 */
[----:B------:R-:W-:-:S04]  /*01a0*/  VIMNMX R10, PT, PT, R16, R9, PT ;  /* 0x00000009100a7248 */ /* 0x000fc80003fe0100 */
[----:B------:R-:W-:Y:S02]  /*01b0*/  ISETP.GE.AND P1, PT, R10, 0x1, PT ;  /* 0x000000010a00780c */ /* 0x000fe40003f26270 */
[----:B------:R-:W-:Y:S02]  /*01c0*/  SHF.R.S32.HI R10, RZ, 0x1f, R9 ;  /* 0x0000001fff0a7819 */ /* 0x000fe40000011409 */
[----:B0-----:R-:W-:Y:S02]  /*01d0*/  ISETP.GE.U32.AND P2, PT, R16, UR10, PT ;  /* 0x0000000a10007c0c */ /* 0x001fe4000bf46070 */
[----:B--2---:R-:W-:Y:S01]  /*01e0*/  ISETP.GE.U32.AND P0, PT, R9, UR8, PT ;  /* 0x0000000809007c0c */ /* 0x004fe2000bf06070 */
[----:B------:R-:W0:Y:S01]  /*01f0*/  LDCU UR8, c[0x0][0x398] ;  /* 0x00007300ff0877ac */ /* 0x000e220008000800 */
[----:B------:R-:W-:Y:S01]  /*0200*/  ISETP.GE.U32.OR.EX P1, PT, R7, UR11, !P1, P2 ;  /* 0x0000000b07007c0c */ /* 0x000fe2000cf26520 */
[----:B-1----:R-:W-:-:S03]  /*0210*/  IMAD.WIDE R12, R2, 0x4, R12 ;  /* 0x00000004020c7825 */ /* 0x002fc600078e020c */
[----:B------:R-:W-:-:S13]  /*0220*/  ISETP.GE.U32.OR.EX P1, PT, R10, UR9, P1, P0 ;  /* 0x000000090a007c0c */ /* 0x000fda0008f26500 */
[----:B------:R-:W1:Y:S01]  /*0230*/  @!P1 LDC.64 R14, c[0x0][0x380] ;  /* 0x0000e000ff0e9b82 */ /* 0x000e620000000a00 */
[----:B0-----:R-:W-:Y:S01]  /*0240*/  IMAD.U32 R24, RZ, RZ, UR8 ;  /* 0x00000008ff187e24 */ /* 0x001fe2000f8e00ff */
[----:B------:R-:W2:Y:S03]  /*0250*/  @!P1 LDG.E R18, desc[UR6][R12.64] ;  /* 0x000000060c129981 */ /* 0x000ea6000c1e1900 */
[----:B------:R-:W-:-:S05]  /*0260*/  IMAD R11, R16, R24, R9 ;  /* 0x00000018100b7224 */ /* 0x000fca00078e0209 */
[----:B-1----:R-:W-:-:S04]  /*0270*/  @!P1 IADD3 R14, P2, PT, R11, R14, RZ ;  /* 0x0000000e0b0e9210 */ /* 0x002fc80007f5e0ff */
[----:B------:R-:W-:-:S05]  /*0280*/  @!P1 LEA.HI.X.SX32 R15, R11, R15, 0x1, P2 ;  /* 0x0000000f0b0f9211 */ /* 0x000fca00010f0eff */
[----:B---3--:R-:W3:Y:S01]  /*0290*/  @!P1 LDG.E.U8 R14, desc[UR6][R14.64] ;  /* 0x000000060e0e9981 */ /* 0x008ee2000c1e1100 */
[----:B------:R-:W-:Y:S02]  /*02a0*/  LOP3.LUT R19, R6, 0x1, RZ, 0xfc, !PT ;  /* 0x0000000106137812 */ /* 0x000fe400078efcff */
[----:B------:R-:W-:Y:S02]  /*02b0*/  @!P1 I2FP.F32.S32 R20, R4 ;  /* 0x0000000400149245 */ /* 0x000fe40000201400 */
[----:B------:R-:W-:-:S04]  /*02c0*/  LOP3.LUT R19, R19, 0x3, RZ, 0xc0, !PT ;  /* 0x0000000313137812 */ /* 0x000fc800078ec0ff */
[----:B------:R-:W-:Y:S02]  /*02d0*/  ISETP.NE.AND P5, PT, R19, 0x1, PT ;  /* 0x000000011300780c */ /* 0x000fe40003fa5270 */
[----:B------:R-:W-:Y:S01]  /*02e0*/  ISETP.GE.U32.AND.EX P3, PT, R10, UR9, PT, P0 ;  /* 0x000000090a007c0c */ /* 0x000fe2000bf66100 */
[----:B------:R-:W-:Y:S01]  /*02f0*/  VIADD R22, R2, 0x1 ;  /* 0x0000000102167836 */ /* 0x000fe20000000000 */
[----:B------:R-:W-:Y:S02]  /*0300*/  ISETP.NE.AND P4, PT, R8, R3, PT ;  /* 0x000000030800720c */ /* 0x000fe40003f85270 */
[----:B------:R-:W-:Y:S02]  /*0310*/  ISETP.GE.U32.AND P2, PT, R6, 0x3, PT ;  /* 0x000000030600780c */ /* 0x000fe40003f46070 */
[----:B---3--:R-:W-:-:S05]  /*0320*/  @!P1 I2FP.F32.U32 R17, R14 ;  /* 0x0000000e00119245 */ /* 0x008fca0000201000 */
[----:B--2---:R-:W-:-:S04]  /*0330*/  @!P1 FFMA R17, R17, R18, R20 ;  /* 0x0000001211119223 */ /* 0x004fc80000000014 */
[----:B------:R0:W1:Y:S01]  /*0340*/  @!P1 F2I.TRUNC.NTZ R4, R17 ;  /* 0x0000001100049305 */ /* 0x000062000020f100 */
[----:B------:R-:W-:Y:S01]  /*0350*/  IADD3 R18, PT, PT, -R3, 0x1, RZ ;  /* 0x0000000103127810 */ /* 0x000fe20007ffe1ff */
[----:B------:R-:W-:Y:S06]  /*0360*/  @!P5 BRA `(.L_x_110) ;  /* 0x000000000090d947 */ /* 0x000fec0003800000 */
[----:B------:R-:W-:Y:S02]  /*0370*/  IMAD.IADD R14, R0, 0x1, R18 ;  /* 0x00000001000e7824 */ /* 0x000fe400078e0212 */
[----:B------:R-:W-:-:S03]  /*0380*/  IMAD.IADD R11, R11, 0x1, R24 ;  /* 0x000000010b0b7824 */ /* 0x000fc600078e0218 */
[----:B------:R-:W-:Y:S02]  /*0390*/  VIMNMX R15, PT, PT, R9, R14, PT ;  /* 0x0000000e090f7248 */ /* 0x000fe40003fe0100 */
[----:B------:R-:W-:Y:S02]  /*03a0*/  ISETP.GE.U32.AND P5, PT, R14, UR10, PT ;  /* 0x0000000a0e007c0c */ /* 0x000fe4000bfa6070 */
[----:B------:R-:W-:Y:S02]  /*03b0*/  SHF.R.S32.HI R14, RZ, 0x1f, R14 ;  /* 0x0000001fff0e7819 */ /* 0x000fe4000001140e */
[----:B------:R-:W-:-:S04]  /*03c0*/  ISETP.GE.AND P1, PT, R15, 0x1, PT ;  /* 0x000000010f00780c */ /* 0x000fc80003f26270 */
[----:B------:R-:W-:Y:S02]  /*03d0*/  ISETP.GE.U32.OR.EX P1, PT, R14, UR11, !P1, P5 ;  /* 0x0000000b0e007c0c */ /* 0x000fe4000cf26550 */
[----:B------:R-:W-:Y:S02]  /*03e0*/  ISETP.GT.AND P5, PT, R16, -0x2, PT ;  /* 0xfffffffe1000780c */ /* 0x000fe40003fa4270 */
[----:B------:R-:W-:Y:S02]  /*03f0*/  ISETP.GE.U32.OR.EX P1, PT, R10, UR9, P1, P0 ;  /* 0x000000090a007c0c */ /* 0x000fe40008f26500 */
[----:B------:R-:W-:Y:S02]  /*0400*/  IADD3 R16, PT, PT, R0, 0x2, -R3 ;  /* 0x0000000200107810 */ /* 0x000fe40007ffe803 */
[----:B------:R-:W-:Y:S02]  /*0410*/  ISETP.GT.AND P5, PT, R9, RZ, P5 ;  /* 0x000000ff0900720c */ /* 0x000fe40002fa4270 */
[----:B------:R-:W-:-:S02]  /*0420*/  ISETP.LT.U32.AND P6, PT, R16, UR10, PT ;  /* 0x0000000a10007c0c */ /* 0x000fc4000bfc1070 */
[----:B------:R-:W-:-:S04]  /*0430*/  SHF.R.S32.HI R16, RZ, 0x1f, R16 ;  /* 0x0000001fff107819 */ /* 0x000fc80000011410 */
[----:B------:R-:W-:Y:S01]  /*0440*/  ISETP.LT.U32.AND.EX P5, PT, R16, UR11, P5, P6 ;  /* 0x0000000b10007c0c */ /* 0x000fe2000afa1160 */
[----:B------:R-:W2:Y:S01]  /*0450*/  @!P1 LDC.64 R14, c[0x0][0x380] ;  /* 0x0000e000ff0e9b82 */ /* 0x000ea20000000a00 */
[----:B------:R-:W3:Y:S02]  /*0460*/  @!P1 LDG.E R18, desc[UR6][R12.64+0x4] ;  /* 0x000004060c129981 */ /* 0x000ee4000c1e1900 */
[----:B------:R-:W-:-:S13]  /*0470*/  ISETP.GE.U32.OR.EX P5, PT, R10, UR9, !P5, P0 ;  /* 0x000000090a007c0c */ /* 0x000fda000efa6500 */
[----:B0-----:R-:W0:Y:S01]  /*0480*/  @!P5 LDC.64 R16, c[0x0][0x380] ;  /* 0x0000e000ff10db82 */ /* 0x001e220000000a00 */
[----:B------:R-:W4:Y:S01]  /*0490*/  @!P5 LDG.E R19, desc[UR6][R12.64+0x8] ;  /* 0x000008060c13d981 */ /* 0x000f22000c1e1900 */
[----:B--2---:R-:W-:-:S04]  /*04a0*/  @!P1 IADD3 R14, P0, PT, R11, R14, RZ ;  /* 0x0000000e0b0e9210 */ /* 0x004fc80007f1e0ff */
[----:B------:R-:W-:-:S05]  /*04b0*/  @!P1 LEA.HI.X.SX32 R15, R11, R15, 0x1, P0 ;  /* 0x0000000f0b0f9211 */ /* 0x000fca00000f0eff */
[----:B------:R-:W2:Y:S01]  /*04c0*/  @!P1 LDG.E.U8 R14, desc[UR6][R14.64] ;  /* 0x000000060e0e9981 */ /* 0x000ea2000c1e1100 */
[----:B------:R-:W-:-:S05]  /*04d0*/  @!P5 IMAD.IADD R11, R11, 0x1, R24 ;  /* 0x000000010b0bd824 */ /* 0x000fca00078e0218 */
[----:B0-----:R-:W-:-:S04]  /*04e0*/  @!P5 IADD3 R16, P0, PT, R11, R16, RZ ;  /* 0x000000100b10d210 */ /* 0x001fc80007f1e0ff */
[----:B------:R-:W-:-:S05]  /*04f0*/  @!P5 LEA.HI.X.SX32 R17, R11, R17, 0x1, P0 ;  /* 0x000000110b11d211 */ /* 0x000fca00000f0eff */
[----:B------:R-:W5:Y:S01]  /*0500*/  @!P5 LDG.E.U8 R16, desc[UR6][R16.64] ;  /* 0x000000061010d981 */ /* 0x000f62000c1e1100 */
[----:B-1----:R-:W-:Y:S01]  /*0510*/  @!P1 I2FP.F32.S32 R20, R4 ;  /* 0x0000000400149245 */ /* 0x002fe20000201400 */
[----:B------:R-:W-:Y:S01]  /*0520*/  VIADD R22, R2, 0x3 ;  /* 0x0000000302167836 */ /* 0x000fe20000000000 */
[----:B--2---:R-:W-:-:S05]  /*0530*/  @!P1 I2FP.F32.U32 R11, R14 ;  /* 0x0000000e000b9245 */ /* 0x004fca0000201000 */
[----:B---3--:R-:W-:-:S04]  /*0540*/  @!P1 FFMA R11, R11, R18, R20 ;  /* 0x000000120b0b9223 */ /* 0x008fc80000000014 */
[----:B------:R-:W0:Y:S01]  /*0550*/  @!P1 F2I.TRUNC.NTZ R4, R11 ;  /* 0x0000000b00049305 */ /* 0x000e22000020f100 */
[----:B-----5:R-:W-:Y:S02]  /*0560*/  @!P5 I2FP.F32.U32 R14, R16 ;  /* 0x00000010000ed245 */ /* 0x020fe40000201000 */
[----:B0-----:R-:W-:-:S05]  /*0570*/  @!P5 I2FP.F32.S32 R15, R4 ;  /* 0x00000004000fd245 */ /* 0x001fca0000201400 */
[----:B----4-:R-:W-:-:S04]  /*0580*/  @!P5 FFMA R14, R14, R19, R15 ;  /* 0x000000130e0ed223 */ /* 0x010fc8000000000f */
[----:B------:R2:W3:Y:S01]  /*0590*/  @!P5 F2I.TRUNC.NTZ R4, R14 ;  /* 0x0000000e0004d305 */ /* 0x0004e2000020f100 */
[----:B------:R-:W-:-:S07]  /*05a0*/  IADD3 R18, PT, PT, -R3, 0x3, RZ ;  /* 0x0000000303127810 */ /* 0x000fce0007ffe1ff */
.L_x_110:
[----:B------:R-:W-:Y:S01]  /*05b0*/  VIADD R8, R8, 0x1 ;  /* 0x0000000108087836 */ /* 0x000fe20000000000 */
[----:B------:R-:W-:Y:S06]  /*05c0*/  @!P2 BRA `(.L_x_111) ;  /* 0x000000040058a947 */ /* 0x000fec0003800000 */
[----:B------:R-:W-:Y:S01]  /*05d0*/  IMAD.IADD R23, R0, 0x1, R18 ;  /* 0x0000000100177824 */ /* 0x000fe200078e0212 */
[----:B------:R-:W4:Y:S01]  /*05e0*/  LDCU.64 UR8, c[0x0][0x3c0] ;  /* 0x00007800ff0877ac */ /* 0x000f220008000a00 */
[----:B------:R-:W-:Y:S02]  /*05f0*/  IMAD.IADD R18, R18, 0x1, -R3 ;  /* 0x0000000112127824 */ /* 0x000fe400078e0a03 */
[C---:B------:R-:W-:Y:S01]  /*0600*/  VIADD R11, R23.reuse, 0x2 ;  /* 0x00000002170b7836 */ /* 0x040fe20000000000 */
[----:B------:R-:W0:Y:S01]  /*0610*/  LDCU.64 UR10, c[0x0][0x3b8] ;  /* 0x00007700ff0a77ac */ /* 0x000e220008000a00 */
[C---:B------:R-:W-:Y:S02]  /*0620*/  VIADD R19, R23.reuse, 0x3 ;  /* 0x0000000317137836 */ /* 0x040fe40000000000 */
[CC--:B------:R-:W-:Y:S02]  /*0630*/  IMAD R12, R23.reuse, R24.reuse, R24 ;  /* 0x00000018170c7224 */ /* 0x0c0fe400078e0218 */
[----:B------:R-:W-:-:S02]  /*0640*/  IMAD R20, R23, R24, R9 ;  /* 0x0000001817147224 */ /* 0x000fc400078e0209 */
[-CC-:B------:R-:W-:Y:S02]  /*0650*/  IMAD R11, R11, R24.reuse, R9.reuse ;  /* 0x000000180b0b7224 */ /* 0x180fe400078e0209 */
[----:B------:R-:W-:Y:S02]  /*0660*/  IMAD R19, R19, R24, R9 ;  /* 0x0000001813137224 */ /* 0x000fe400078e0209 */
[----:B------:R-:W-:Y:S02]  /*0670*/  VIADD R23, R23, 0x1 ;  /* 0x0000000117177836 */ /* 0x000fe40000000000 */
[----:B------:R-:W-:-:S07]  /*0680*/  IMAD.IADD R21, R9, 0x1, R12 ;  /* 0x0000000109157824 */ /* 0x000fce00078e020c */
.L_x_112:
[----:B------:R-:W-:Y:S02]  /*0690*/  VIADD R24, R23, 0xffffffff ;  /* 0xffffffff17187836 */ /* 0x000fe40000000000 */
[----:B--2---:R-:W-:Y:S02]  /*06a0*/  IMAD.U32 R14, RZ, RZ, UR4 ;  /* 0x00000004ff0e7e24 */ /* 0x004fe4000f8e00ff */
[----:B------:R-:W-:Y:S01]  /*06b0*/  IMAD.U32 R15, RZ, RZ, UR5 ;  /* 0x00000005ff0f7e24 */ /* 0x000fe2000f8e00ff */
[----:B----4-:R-:W-:Y:S02]  /*06c0*/  ISETP.GE.U32.AND P0, PT, R24, UR8, PT ;  /* 0x0000000818007c0c */ /* 0x010fe4000bf06070 */
[----:B------:R-:W-:Y:S02]  /*06d0*/  SHF.R.S32.HI R13, RZ, 0x1f, R24 ;  /* 0x0000001fff0d7819 */ /* 0x000fe40000011418 */
[----:B------:R-:W-:Y:S02]  /*06e0*/  VIMNMX R12, PT, PT, R9, R24, PT ;  /* 0x00000018090c7248 */ /* 0x000fe40003fe0100 */
[----:B------:R-:W-:-:S04]  /*06f0*/  ISETP.GE.U32.OR.EX P0, PT, R13, UR9, P3, P0 ;  /* 0x000000090d007c0c */ /* 0x000fc80009f06500 */
[----:B------:R-:W-:-:S13]  /*0700*/  ISETP.LT.OR P0, PT, R12, 0x1, P0 ;  /* 0x000000010c00780c */ /* 0x000fda0000701670 */
[----:B------:R-:W2:Y:S01]  /*0710*/  @!P0 LDC.64 R12, c[0x0][0x380] ;  /* 0x0000e000ff0c8b82 */ /* 0x000ea20000000a00 */
[----:B------:R-:W-:Y:S02]  /*0720*/  ISETP.GE.U32.AND P2, PT, R23, UR8, PT ;  /* 0x0000000817007c0c */ /* 0x000fe4000bf46070 */
[----:B--2---:R-:W-:-:S04]  /*0730*/  @!P0 IADD3 R16, P1, PT, R20, R12, RZ ;  /* 0x0000000c14108210 */ /* 0x004fc80007f3e0ff */
[----:B0-----:R-:W-:Y:S02]  /*0740*/  @!P0 LEA.HI.X.SX32 R17, R20, R13, 0x1, P1 ;  /* 0x0000000d14118211 */ /* 0x001fe400008f0eff */
[----:B------:R-:W-:Y:S01]  /*0750*/  ISETP.GT.U32.AND P1, PT, R24, 0x7ffffffe, PT ;  /* 0x7ffffffe1800780c */ /* 0x000fe20003f24070 */
[----:B------:R-:W-:Y:S01]  /*0760*/  IMAD.WIDE R12, R22, 0x4, R14 ;  /* 0x00000004160c7825 */ /* 0x000fe200078e020e */
[----:B------:R-:W-:Y:S01]  /*0770*/  SHF.R.S32.HI R14, RZ, 0x1f, R23 ;  /* 0x0000001fff0e7819 */ /* 0x000fe20000011417 */
[----:B------:R-:W2:Y:S01]  /*0780*/  @!P0 LDG.E.U8 R16, desc[UR6][R16.64] ;  /* 0x0000000610108981 */ /* 0x000ea2000c1e1100 */
[----:B------:R-:W-:-:S03]  /*0790*/  ISETP.LT.OR P1, PT, R9, 0x1, P1 ;  /* 0x000000010900780c */ /* 0x000fc60000f21670 */
[----:B------:R-:W4:Y:S01]  /*07a0*/  @!P0 LDG.E R26, desc[UR6][R12.64+-0x8] ;  /* 0xfffff8060c1a8981 */ /* 0x000f22000c1e1900 */
[----:B------:R-:W-:Y:S02]  /*07b0*/  ISETP.GE.U32.OR.EX P1, PT, R14, UR9, P1, P2 ;  /* 0x000000090e007c0c */ /* 0x000fe40008f26520 */
[----:B------:R-:W-:-:S04]  /*07c0*/  ISETP.GE.U32.AND P2, PT, R9, UR10, PT ;  /* 0x0000000a09007c0c */ /* 0x000fc8000bf46070 */
[----:B------:R-:W-:-:S13]  /*07d0*/  ISETP.GE.U32.OR.EX P1, PT, R10, UR11, P1, P2 ;  /* 0x0000000b0a007c0c */ /* 0x000fda0008f26520 */
[----:B------:R-:W0:Y:S01]  /*07e0*/  @!P1 LDC.64 R14, c[0x0][0x380] ;  /* 0x0000e000ff0e9b82 */ /* 0x000e220000000a00 */
[----:B------:R-:W5:Y:S01]  /*07f0*/  @!P1 LDG.E R25, desc[UR6][R12.64+-0x4] ;  /* 0xfffffc060c199981 */ /* 0x000f62000c1e1900 */
[----:B0-----:R-:W-:-:S04]  /*0800*/  @!P1 IADD3 R14, P2, PT, R21, R14, RZ ;  /* 0x0000000e150e9210 */ /* 0x001fc80007f5e0ff */
[----:B------:R-:W-:-:S05]  /*0810*/  @!P1 LEA.HI.X.SX32 R15, R21, R15, 0x1, P2 ;  /* 0x0000000f150f9211 */ /* 0x000fca00010f0eff */
[----:B------:R0:W5:Y:S01]  /*0820*/  @!P1 LDG.E.U8 R24, desc[UR6][R14.64] ;  /* 0x000000060e189981 */ /* 0x000162000c1e1100 */
[----:B------:R-:W-:-:S05]  /*0830*/  VIADD R28, R23, 0x1 ;  /* 0x00000001171c7836 */ /* 0x000fca0000000000 */
[----:B------:R-:W-:Y:S02]  /*0840*/  ISETP.GE.U32.AND P2, PT, R28, UR8, PT ;  /* 0x000000081c007c0c */ /* 0x000fe4000bf46070 */
[----:B-1-3--:R-:W-:Y:S02]  /*0850*/  @!P0 I2FP.F32.S32 R27, R4 ;  /* 0x00000004001b8245 */ /* 0x00afe40000201400 */
[----:B--2---:R-:W-:Y:S02]  /*0860*/  @!P0 I2FP.F32.U32 R17, R16 ;  /* 0x0000001000118245 */ /* 0x004fe40000201000 */
[----:B------:R-:W-:Y:S02]  /*0870*/  SHF.R.S32.HI R16, RZ, 0x1f, R28 ;  /* 0x0000001fff107819 */ /* 0x000fe4000001141c */
[----:B------:R-:W-:Y:S02]  /*0880*/  VIMNMX R28, PT, PT, R9, R28, PT ;  /* 0x0000001c091c7248 */ /* 0x000fe40003fe0100 */
[----:B------:R-:W-:-:S04]  /*0890*/  ISETP.GE.U32.OR.EX P2, PT, R16, UR9, P3, P2 ;  /* 0x0000000910007c0c */ /* 0x000fc80009f46520 */
[----:B------:R-:W-:Y:S01]  /*08a0*/  ISETP.LT.OR P2, PT, R28, 0x1, P2 ;  /* 0x000000011c00780c */ /* 0x000fe20001741670 */
[----:B----4-:R-:W-:Y:S01]  /*08b0*/  @!P0 FFMA R26, R17, R26, R27 ;  /* 0x0000001a111a8223 */ /* 0x010fe2000000001b */
[----:B------:R-:W-:-:S03]  /*08c0*/  VIADD R16, R23, 0x2 ;  /* 0x0000000217107836 */ /* 0x000fc60000000000 */
[----:B------:R-:W1:Y:S02]  /*08d0*/  @!P0 F2I.TRUNC.NTZ R4, R26 ;  /* 0x0000001a00048305 */ /* 0x000e64000020f100 */
[----:B------:R-:W-:Y:S02]  /*08e0*/  ISETP.GE.U32.AND P0, PT, R16, UR8, PT ;  /* 0x0000000810007c0c */ /* 0x000fe4000bf06070 */
[----:B------:R-:W-:-:S04]  /*08f0*/  SHF.R.S32.HI R17, RZ, 0x1f, R16 ;  /* 0x0000001fff117819 */ /* 0x000fc80000011410 */
[----:B0-----:R-:W0:Y:S01]  /*0900*/  @!P2 LDC.64 R14, c[0x0][0x380] ;  /* 0x0000e000ff0eab82 */ /* 0x001e220000000a00 */
[----:B------:R-:W-:Y:S02]  /*0910*/  ISETP.GE.U32.OR.EX P0, PT, R17, UR9, P3, P0 ;  /* 0x0000000911007c0c */ /* 0x000fe40009f06500 */
[----:B------:R-:W-:-:S04]  /*0920*/  VIMNMX R16, PT, PT, R9, R16, PT ;  /* 0x0000001009107248 */ /* 0x000fc80003fe0100 */
[----:B------:R-:W-:Y:S02]  /*0930*/  ISETP.LT.OR P0, PT, R16, 0x1, P0 ;  /* 0x000000011000780c */ /* 0x000fe40000701670 */
[----:B-1----:R-:W-:-:S11]  /*0940*/  @!P1 I2FP.F32.S32 R27, R4 ;  /* 0x00000004001b9245 */ /* 0x002fd60000201400 */
[----:B------:R-:W1:Y:S01]  /*0950*/  @!P0 LDC.64 R16, c[0x0][0x380] ;  /* 0x0000e000ff108b82 */ /* 0x000e620000000a00 */
[----:B------:R-:W2:Y:S01]  /*0960*/  @!P0 LDG.E R29, desc[UR6][R12.64+0x4] ;  /* 0x000004060c1d8981 */ /* 0x000ea2000c1e1900 */
[----:B0-----:R-:W-:-:S04]  /*0970*/  @!P2 IADD3 R14, P5, PT, R11, R14, RZ ;  /* 0x0000000e0b0ea210 */ /* 0x001fc80007fbe0ff */
[----:B------:R-:W-:-:S05]  /*0980*/  @!P2 LEA.HI.X.SX32 R15, R11, R15, 0x1, P5 ;  /* 0x0000000f0b0fa211 */ /* 0x000fca00028f0eff */
[----:B------:R-:W3:Y:S01]  /*0990*/  @!P2 LDG.E.U8 R14, desc[UR6][R14.64] ;  /* 0x000000060e0ea981 */ /* 0x000ee2000c1e1100 */
[----:B-----5:R-:W-:-:S05]  /*09a0*/  @!P1 I2FP.F32.U32 R24, R24 ;  /* 0x0000001800189245 */ /* 0x020fca0000201000 */
[----:B------:R-:W-:Y:S02]  /*09b0*/  @!P1 FFMA R25, R24, R25, R27 ;  /* 0x0000001918199223 */ /* 0x000fe4000000001b */
[----:B------:R-:W4:Y:S01]  /*09c0*/  @!P2 LDG.E R24, desc[UR6][R12.64] ;  /* 0x000000060c18a981 */ /* 0x000f22000c1e1900 */
[----:B-1----:R-:W-:-:S04]  /*09d0*/  @!P0 IADD3 R16, P5, PT, R19, R16, RZ ;  /* 0x0000001013108210 */ /* 0x002fc80007fbe0ff */
[----:B------:R-:W-:-:S05]  /*09e0*/  @!P0 LEA.HI.X.SX32 R17, R19, R17, 0x1, P5 ;  /* 0x0000001113118211 */ /* 0x000fca00028f0eff */
[----:B------:R-:W5:Y:S01]  /*09f0*/  @!P0 LDG.E.U8 R16, desc[UR6][R16.64] ;  /* 0x0000000610108981 */ /* 0x000f62000c1e1100 */
[----:B------:R-:W0:Y:S01]  /*0a00*/  @!P1 F2I.TRUNC.NTZ R4, R25 ;  /* 0x0000001900049305 */ /* 0x000e22000020f100 */
[----:B------:R-:W-:Y:S02]  /*0a10*/  VIADD R18, R18, 0x4 ;  /* 0x0000000412127836 */ /* 0x000fe40000000000 */
[----:B------:R-:W-:Y:S02]  /*0a20*/  VIADD R23, R23, 0x4 ;  /* 0x0000000417177836 */ /* 0x000fe40000000000 */
[----:B------:R-:W-:Y:S01]  /*0a30*/  VIADD R22, R22, 0x4 ;  /* 0x0000000416167836 */ /* 0x000fe20000000000 */
[----:B---3--:R-:W-:Y:S02]  /*0a40*/  @!P2 I2FP.F32.U32 R27, R14 ;  /* 0x0000000e001ba245 */ /* 0x008fe40000201000 */
[----:B0-----:R-:W-:-:S05]  /*0a50*/  @!P2 I2FP.F32.S32 R14, R4 ;  /* 0x00000004000ea245 */ /* 0x001fca0000201400 */
[----:B----4-:R-:W-:Y:S02]  /*0a60*/  @!P2 FFMA R27, R27, R24, R14 ;  /* 0x000000181b1ba223 */ /* 0x010fe4000000000e */
[----:B------:R-:W0:Y:S02]  /*0a70*/  LDC R24, c[0x0][0x398] ;  /* 0x0000e600ff187b82 */ /* 0x000e240000000800 */
[----:B------:R-:W1:Y:S01]  /*0a80*/  @!P2 F2I.TRUNC.NTZ R4, R27 ;  /* 0x0000001b0004a305 */ /* 0x000e62000020f100 */
[----:B-----5:R-:W-:Y:S02]  /*0a90*/  @!P0 I2FP.F32.U32 R14, R16 ;  /* 0x00000010000e8245 */ /* 0x020fe40000201000 */
[----:B-1----:R-:W-:-:S05]  /*0aa0*/  @!P0 I2FP.F32.S32 R15, R4 ;  /* 0x00000004000f8245 */ /* 0x002fca0000201400 */
[----:B--2---:R-:W-:-:S04]  /*0ab0*/  @!P0 FFMA R14, R14, R29, R15 ;  /* 0x0000001d0e0e8223 */ /* 0x004fc8000000000f */
[----:B------:R1:W2:Y:S01]  /*0ac0*/  @!P0 F2I.TRUNC.NTZ R4, R14 ;  /* 0x0000000e00048305 */ /* 0x0002a2000020f100 */
[----:B------:R-:W-:Y:S01]  /*0ad0*/  ISETP.NE.AND P0, PT, R18, 0x1, PT ;  /* 0x000000011200780c */ /* 0x000fe20003f05270 */
[C---:B0-----:R-:W-:Y:S02]  /*0ae0*/  IMAD R11, R24.reuse, 0x4, R11 ;  /* 0x00000004180b7824 */ /* 0x041fe400078e020b */
[C---:B------:R-:W-:Y:S02]  /*0af0*/  IMAD R19, R24.reuse, 0x4, R19 ;  /* 0x0000000418137824 */ /* 0x040fe400078e0213 */
[C---:B------:R-:W-:Y:S02]  /*0b00*/  IMAD R20, R24.reuse, 0x4, R20 ;  /* 0x0000000418147824 */ /* 0x040fe400078e0214 */
[----:B------:R-:W-:-:S06]  /*0b10*/  IMAD R21, R24, 0x4, R21 ;  /* 0x0000000418157824 */ /* 0x000fcc00078e0215 */
[----:B-12---:R-:W-:Y:S05]  /*0b20*/  @P0 BRA `(.L_x_112) ;  /* 0xfffffff800d80947 */ /* 0x006fea000383ffff */
.L_x_111:
[----:B------:R-:W-:-:S05]  /*0b30*/  LOP3.LUT R9, R6, 0x1, RZ, 0xfc, !PT ;  /* 0x0000000106097812 */ /* 0x000fca00078efcff */
[----:B------:R-:W-:Y:S01]  /*0b40*/  IMAD.IADD R2, R9, 0x1, R2 ;  /* 0x0000000109027824 */ /* 0x000fe200078e0202 */
[----:B------:R-:W-:Y:S06]  /*0b50*/  @P4 BRA `(.L_x_113) ;  /* 0xfffffff4007c4947 */ /* 0x000fec000383ffff */
[----:B------:R-:W4:Y:S01]  /*0b60*/  LDCU.64 UR12, c[0x0][0x3b0] ;  /* 0x00007600ff0c77ac */ /* 0x000f220008000a00 */
[----:B------:R-:W-:Y:S01]  /*0b70*/  IMAD R0, R0, R24, R5 ;  /* 0x0000001800007224 */ /* 0x000fe200078e0205 */
[----:B------:R-:W5:Y:S04]  /*0b80*/  LDCU.128 UR8, c[0x0][0x3a0] ;  /* 0x00007400ff0877ac */ /* 0x000f680008000c00 */
[----:B------:R-:W-:Y:S01]  /*0b90*/  SHF.R.S32.HI R5, RZ, 0x1f, R0 ;  /* 0x0000001fff057819 */ /* 0x000fe20000011400 */
[----:B------:R-:W1:Y:S01]  /*0ba0*/  LDCU UR4, c[0x0][0x3d4] ;  /* 0x00007a80ff0477ac */ /* 0x000e620008000800 */
[C---:B----4-:R-:W-:Y:S02]  /*0bb0*/  IADD3 R8, P3, PT, R0.reuse, UR12, RZ ;  /* 0x0000000c00087c10 */ /* 0x050fe4000ff7e0ff */
[----:B-----5:R-:W-:-:S02]  /*0bc0*/  IADD3 R2, P1, PT, R0, UR8, RZ ;  /* 0x0000000800027c10 */ /* 0x020fc4000ff3e0ff */
[----:B------:R-:W-:Y:S02]  /*0bd0*/  IADD3 R6, P2, PT, R0, UR10, RZ ;  /* 0x0000000a00067c10 */ /* 0x000fe4000ff5e0ff */
[----:B-1-3--:R-:W-:Y:S02]  /*0be0*/  ISETP.GE.AND P0, PT, R4, UR4, PT ;  /* 0x0000000404007c0c */ /* 0x00afe4000bf06270 */
[C---:B------:R-:W-:Y:S02]  /*0bf0*/  IADD3.X R3, PT, PT, R5.reuse, UR9, RZ, P1, !PT ;  /* 0x0000000905037c10 */ /* 0x040fe40008ffe4ff */
[C---:B------:R-:W-:Y:S02]  /*0c00*/  IADD3.X R7, PT, PT, R5.reuse, UR11, RZ, P2, !PT ;  /* 0x0000000b05077c10 */ /* 0x040fe400097fe4ff */
[----:B------:R-:W-:Y:S02]  /*0c10*/  IADD3.X R9, PT, PT, R5, UR13, RZ, P3, !PT ;  /* 0x0000000d05097c10 */ /* 0x000fe40009ffe4ff */
[----:B------:R-:W-:-:S05]  /*0c20*/  SEL R5, RZ, 0xffffffff, !P0 ;  /* 0xffffffffff057807 */ /* 0x000fca0004000000 */
[----:B------:R-:W-:Y:S04]  /*0c30*/  STG.E.U8 desc[UR6][R2.64], R5 ;  /* 0x0000000502007986 */ /* 0x000fe8000c101106 */
[----:B------:R-:W-:Y:S04]  /*0c40*/  STG.E.U8 desc[UR6][R6.64], R5 ;  /* 0x0000000506007986 */ /* 0x000fe8000c101106 */
[----:B------:R-:W-:Y:S01]  /*0c50*/  STG.E.U8 desc[UR6][R8.64], R5 ;  /* 0x0000000508007986 */ /* 0x000fe2000c101106 */
[----:B------:R-:W-:Y:S05]  /*0c60*/  EXIT ;  /* 0x000000000000794d */ /* 0x000fea0003800000 */
.L_x_114:
        /* <DEDUP_REMOVED lines=9> */
.L_x_230:


//--------------------- .text._Z5FFT_YPhS_S_mPfS0_S0_S0_S_S_S_mmmm --------------------------
	.section	.text._Z5FFT_YPhS_S_mPfS0_S0_S0_S_S_S_mmmm,"ax",@progbits
	.align	128
        .global         _Z5FFT_YPhS_S_mPfS0_S0_S0_S_S_S_mmmm
        .type           _Z5FFT_YPhS_S_mPfS0_S0_S0_S_S_S_mmmm,@function
        .size           _Z5FFT_YPhS_S_mPfS0_S0_S0_S_S_S_mmmm,(.L_x_217 - _Z5FFT_YPhS_S_mPfS0_S0_S0_S_S_S_mmmm)
        .other          _Z5FFT_YPhS_S_mPfS0_S0_S0_S_S_S_mmmm,@"STO_CUDA_ENTRY STV_DEFAULT"
_Z5FFT_YPhS_S_mPfS0_S0_S0_S_S_S_mmmm:
.text._Z5FFT_YPhS_S_mPfS0_S0_S0_S_S_S_mmmm:
[----:B------:R-:W0:Y:S01]  /*0000*/  LDC R1, c[0x0][0x37c] ;  /* 0x0000df00ff017b82 */ /* 0x000e220000000800 */
[----:B------:R-:W1:Y:S01]  /*0010*/  S2R R25, SR_TID.X ;  /* 0x0000000000197919 */ /* 0x000e620000002100 */
[----:B------:R-:W2:Y:S06]  /*0020*/  LDCU UR4, c[0x0][0x3f0] ;  /* 0x00007e00ff0477ac */ /* 0x000eac0008000800 */
[----:B------:R-:W1:Y:S01]  /*0030*/  S2UR UR5, SR_CTAID.X ;  /* 0x00000000000579c3 */ /* 0x000e620000002500 */
[----:B0-----:R-:W-:Y:S01]  /*0040*/  VIADD R1, R1, 0xffffffd8 ;  /* 0xffffffd801017836 */ /* 0x001fe20000000000 */
[----:B------:R-:W0:Y:S06]  /*0050*/  LDCU.64 UR10, c[0x0][0x358] ;  /* 0x00006b00ff0a77ac */ /* 0x000e2c0008000a00 */
[----:B------:R-:W1:Y:S01]  /*0060*/  LDC R0, c[0x0][0x360] ;  /* 0x0000d800ff007b82 */ /* 0x000e620000000800 */
[----:B--2---:R-:W-:Y:S01]  /*0070*/  UISETP.GE.AND UP0, UPT, UR4, 0x1, UPT ;  /* 0x000000010400788c */ /* 0x004fe2000bf06270 */
[----:B-1----:R-:W-:-:S08]  /*0080*/  IMAD R25, R0, UR5, R25 ;  /* 0x0000000500197c24 */ /* 0x002fd0000f8e0219 */
[----:B0-----:R-:W-:Y:S05]  /*0090*/  BRA.U !UP0, `(.L_x_115) ;  /* 0x0000001108487547 */ /* 0x001fea000b800000 */
[----:B------:R-:W-:-:S09]  /*00a0*/  USHF.R.U32.HI UR4, URZ, 0x1, UR4 ;  /* 0x00000001ff047899 */ /* 0x000fd20008011604 */
[----:B------:R-:W0:Y:S02]  /*00b0*/  FLO.U32 R0, UR4 ;  /* 0x0000000400007d00 */ /* 0x000e2400080e0000 */
[----:B0-----:R-:W-:Y:S01]  /*00c0*/  IADD3 R10, PT, PT, -R0, 0x1f, RZ ;  /* 0x0000001f000a7810 */ /* 0x001fe20007ffe1ff */
[----:B------:R-:W-:-:S03]  /*00d0*/  IMAD.MOV.U32 R0, RZ, RZ, RZ ;  /* 0x000000ffff007224 */ /* 0x000fc600078e00ff */
[----:B------:R-:W-:-:S07]  /*00e0*/  IADD3 R10, PT, PT, -R10, 0x20, RZ ;  /* 0x000000200a0a7810 */ /* 0x000fce0007ffe1ff */
.L_x_121:
[----:B------:R-:W-:Y:S01]  /*00f0*/  ISETP.GE.U32.AND P0, PT, R10, 0x1, PT ;  /* 0x000000010a00780c */ /* 0x000fe20003f06070 */
[----:B------:R-:W-:-:S12]  /*0100*/  IMAD.MOV.U32 R4, RZ, RZ, RZ ;  /* 0x000000ffff047224 */ /* 0x000fd800078e00ff */
[----:B0-----:R-:W-:Y:S05]  /*0110*/  @!P0 BRA `(.L_x_116) ;  /* 0x0000000400488947 */ /* 0x001fea0003800000 */
[----:B------:R-:W-:Y:S01]  /*0120*/  IMAD.MOV.U32 R3, RZ, RZ, 0x1 ;  /* 0x00000001ff037424 */ /* 0x000fe200078e00ff */
[----:B------:R-:W-:-:S04]  /*0130*/  PLOP3.LUT P0, PT, PT, PT, PT, 0x80, 0x8 ;  /* 0x000000000008781c */ /* 0x000fc80003f0f070 */
[----:B------:R-:W-:-:S13]  /*0140*/  ISETP.GE.U32.AND P1, PT, R3, R10, PT ;  /* 0x0000000a0300720c */ /* 0x000fda0003f26070 */
[----:B------:R-:W-:Y:S05]  /*0150*/  @!P1 BRA `(.L_x_117) ;  /* 0x0000000000209947 */ /* 0x000fea0003800000 */
[----:B------:R-:W-:Y:S01]  /*0160*/  IMAD.IADD R3, R10, 0x1, -R3 ;  /* 0x000000010a037824 */ /* 0x000fe200078e0a03 */
[----:B------:R-:W-:-:S04]  /*0170*/  PLOP3.LUT P0, PT, PT, PT, PT, 0x8, 0x80 ;  /* 0x000000000080781c */ /* 0x000fc80003f0e170 */
[----:B------:R-:W-:-:S04]  /*0180*/  SHF.R.U32.HI R3, RZ, R3, R0 ;  /* 0x00000003ff037219 */ /* 0x000fc80000011600 */
[----:B------:R-:W-:-:S04]  /*0190*/  LOP3.LUT R3, R3, 0x1, RZ, 0xc0, !PT ;  /* 0x0000000103037812 */ /* 0x000fc800078ec0ff */
[----:B------:R-:W-:Y:S01]  /*01a0*/  ISETP.NE.U32.AND P1, PT, R3, 0x1, PT ;  /* 0x000000010300780c */ /* 0x000fe20003f25070 */
[----:B------:R-:W-:-:S03]  /*01b0*/  IMAD.MOV.U32 R3, RZ, RZ, 0x2 ;  /* 0x00000002ff037424 */ /* 0x000fc600078e00ff */
[----:B------:R-:W-:-:S04]  /*01c0*/  SEL R5, RZ, 0x1, P1 ;  /* 0x00000001ff057807 */ /* 0x000fc80000800000 */
[----:B------:R-:W-:-:S07]  /*01d0*/  LOP3.LUT R4, R5, R4, RZ, 0xfc, !PT ;  /* 0x0000000405047212 */ /* 0x000fce00078efcff */
.L_x_117:
[C---:B------:R-:W-:Y:S01]  /*01e0*/  IMAD.IADD R2, R10.reuse, 0x1, -R3 ;  /* 0x000000010a027824 */ /* 0x040fe200078e0a03 */
[----:B------:R-:W-:-:S04]  /*01f0*/  ISETP.GT.U32.AND P1, PT, R10, R3, PT ;  /* 0x000000030a00720c */ /* 0x000fc80003f24070 */
[----:B------:R-:W-:-:S13]  /*0200*/  ISETP.LE.U32.OR P1, PT, R2, 0x2, !P1 ;  /* 0x000000020200780c */ /* 0x000fda0004f23470 */
[----:B------:R-:W-:Y:S05]  /*0210*/  @P1 BRA `(.L_x_118) ;  /* 0x00000000008c1947 */ /* 0x000fea0003800000 */
[----:B------:R-:W-:Y:S01]  /*0220*/  PLOP3.LUT P0, PT, PT, PT, PT, 0x8, 0x80 ;  /* 0x000000000080781c */ /* 0x000fe20003f0e170 */
[----:B------:R-:W-:-:S12]  /*0230*/  VIADD R12, R10, 0xfffffffe ;  /* 0xfffffffe0a0c7836 */ /* 0x000fd80000000000 */
.L_x_119:
[C-C-:B------:R-:W-:Y:S01]  /*0240*/  IMAD.IADD R5, R10.reuse, 0x1, -R3.reuse ;  /* 0x000000010a057824 */ /* 0x140fe200078e0a03 */
[C---:B------:R-:W-:Y:S01]  /*0250*/  IADD3 R11, PT, PT, R10.reuse, -0x3, -R3 ;  /* 0xfffffffd0a0b7810 */ /* 0x040fe20007ffe803 */
[C---:B------:R-:W-:Y:S02]  /*0260*/  VIADD R7, R3.reuse, 0x1 ;  /* 0x0000000103077836 */ /* 0x040fe40000000000 */
[----:B------:R-:W-:Y:S01]  /*0270*/  VIADD R2, R3, 0xffffffff ;  /* 0xffffffff03027836 */ /* 0x000fe20000000000 */
[--C-:B------:R-:W-:Y:S01]  /*0280*/  SHF.R.U32.HI R5, RZ, R5, R0.reuse ;  /* 0x00000005ff057219 */ /* 0x100fe20000011600 */
[----:B------:R-:W-:Y:S01]  /*0290*/  IMAD.IADD R9, R10, 0x1, -R7 ;  /* 0x000000010a097824 */ /* 0x000fe200078e0a07 */
[--C-:B------:R-:W-:Y:S01]  /*02a0*/  SHF.R.U32.HI R11, RZ, R11, R0.reuse ;  /* 0x0000000bff0b7219 */ /* 0x100fe20000011600 */
[----:B------:R-:W-:Y:S01]  /*02b0*/  IMAD.MOV.U32 R6, RZ, RZ, 0x1 ;  /* 0x00000001ff067424 */ /* 0x000fe200078e00ff */
[----:B------:R-:W-:Y:S02]  /*02c0*/  LOP3.LUT R5, R5, 0x1, RZ, 0xc0, !PT ;  /* 0x0000000105057812 */ /* 0x000fe400078ec0ff */
[----:B------:R-:W-:-:S02]  /*02d0*/  SHF.R.U32.HI R9, RZ, R9, R0 ;  /* 0x00000009ff097219 */ /* 0x000fc40000011600 */
[----:B------:R-:W-:Y:S01]  /*02e0*/  ISETP.NE.U32.AND P1, PT, R5, 0x1, PT ;  /* 0x000000010500780c */ /* 0x000fe20003f25070 */
[----:B------:R-:W-:Y:S01]  /*02f0*/  VIADD R5, R3, 0x2 ;  /* 0x0000000203057836 */ /* 0x000fe20000000000 */
[----:B------:R-:W-:Y:S02]  /*0300*/  LOP3.LUT R9, R9, 0x1, RZ, 0xc0, !PT ;  /* 0x0000000109097812 */ /* 0x000fe400078ec0ff */
[----:B------:R-:W-:Y:S02]  /*0310*/  SHF.L.U32 R2, R6, R2, RZ ;  /* 0x0000000206027219 */ /* 0x000fe400000006ff */
[----:B------:R-:W-:Y:S01]  /*0320*/  ISETP.NE.U32.AND P2, PT, R9, 0x1, PT ;  /* 0x000000010900780c */ /* 0x000fe20003f45070 */
[----:B------:R-:W-:Y:S01]  /*0330*/  IMAD.IADD R9, R10, 0x1, -R5 ;  /* 0x000000010a097824 */ /* 0x000fe200078e0a05 */
[C---:B------:R-:W-:Y:S02]  /*0340*/  SHF.L.U32 R7, R6.reuse, R7, RZ ;  /* 0x0000000706077219 */ /* 0x040fe400000006ff */
[----:B------:R-:W-:-:S02]  /*0350*/  SHF.L.U32 R8, R6, R5, RZ ;  /* 0x0000000506087219 */ /* 0x000fc400000006ff */
[----:B------:R-:W-:Y:S01]  /*0360*/  SHF.L.U32 R6, R6, R3, RZ ;  /* 0x0000000306067219 */ /* 0x000fe200000006ff */
[----:B------:R-:W-:Y:S01]  /*0370*/  VIADD R3, R3, 0x4 ;  /* 0x0000000403037836 */ /* 0x000fe20000000000 */
[----:B------:R-:W-:Y:S02]  /*0380*/  SHF.R.U32.HI R9, RZ, R9, R0 ;  /* 0x00000009ff097219 */ /* 0x000fe40000011600 */
[----:B------:R-:W-:Y:S02]  /*0390*/  LOP3.LUT R11, R11, 0x1, RZ, 0xc0, !PT ;  /* 0x000000010b0b7812 */ /* 0x000fe400078ec0ff */
[----:B------:R-:W-:Y:S02]  /*03a0*/  ISETP.GE.U32.AND P3, PT, R3, R12, PT ;  /* 0x0000000c0300720c */ /* 0x000fe40003f66070 */
[----:B------:R-:W-:Y:S02]  /*03b0*/  LOP3.LUT R9, R9, 0x1, RZ, 0xc0, !PT ;  /* 0x0000000109097812 */ /* 0x000fe400078ec0ff */
[----:B------:R-:W-:-:S02]  /*03c0*/  SEL R5, R2, RZ, !P1 ;  /* 0x000000ff02057207 */ /* 0x000fc40004800000 */
[----:B------:R-:W-:Y:S02]  /*03d0*/  SEL R6, R6, RZ, !P2 ;  /* 0x000000ff06067207 */ /* 0x000fe40005000000 */
[----:B------:R-:W-:Y:S02]  /*03e0*/  ISETP.NE.U32.AND P2, PT, R11, 0x1, PT ;  /* 0x000000010b00780c */ /* 0x000fe40003f45070 */
[----:B------:R-:W-:Y:S02]  /*03f0*/  ISETP.NE.U32.AND P1, PT, R9, 0x1, PT ;  /* 0x000000010900780c */ /* 0x000fe40003f25070 */
[----:B------:R-:W-:Y:S02]  /*0400*/  LOP3.LUT R4, R6, R5, R4, 0xfe, !PT ;  /* 0x0000000506047212 */ /* 0x000fe400078efe04 */
[----:B------:R-:W-:Y:S02]  /*0410*/  SEL R8, R8, RZ, !P2 ;  /* 0x000000ff08087207 */ /* 0x000fe40005000000 */
[----:B------:R-:W-:-:S04]  /*0420*/  SEL R7, R7, RZ, !P1 ;  /* 0x000000ff07077207 */ /* 0x000fc80004800000 */
[----:B------:R-:W-:Y:S01]  /*0430*/  LOP3.LUT R4, R8, R7, R4, 0xfe, !PT ;  /* 0x0000000708047212 */ /* 0x000fe200078efe04 */
[----:B------:R-:W-:Y:S06]  /*0440*/  @!P3 BRA `(.L_x_119) ;  /* 0xfffffffc007cb947 */ /* 0x000fec000383ffff */
.L_x_118:
[C---:B------:R-:W-:Y:S01]  /*0450*/  IMAD.IADD R7, R10.reuse, 0x1, -R3 ;  /* 0x000000010a077824 */ /* 0x040fe200078e0a03 */
[----:B------:R-:W-:-:S04]  /*0460*/  ISETP.GT.U32.AND P1, PT, R10, R3, PT ;  /* 0x000000030a00720c */ /* 0x000fc80003f24070 */
[----:B------:R-:W-:-:S13]  /*0470*/  ISETP.LE.U32.OR P1, PT, R7, RZ, !P1 ;  /* 0x000000ff0700720c */ /* 0x000fda0004f23470 */
[----:B------:R-:W-:Y:S05]  /*0480*/  @P1 BRA `(.L_x_120) ;  /* 0x0000000000401947 */ /* 0x000fea0003800000 */
[----:B------:R-:W-:Y:S01]  /*0490*/  IADD3 R5, PT, PT, R10, -0x1, -R3 ;  /* 0xffffffff0a057810 */ /* 0x000fe20007ffe803 */
[----:B------:R-:W-:Y:S01]  /*04a0*/  VIADD R2, R3, 0xffffffff ;  /* 0xffffffff03027836 */ /* 0x000fe20000000000 */
[--C-:B------:R-:W-:Y:S01]  /*04b0*/  SHF.R.U32.HI R7, RZ, R7, R0.reuse ;  /* 0x00000007ff077219 */ /* 0x100fe20000011600 */
[----:B------:R-:W-:Y:S01]  /*04c0*/  IMAD.MOV.U32 R6, RZ, RZ, 0x1 ;  /* 0x00000001ff067424 */ /* 0x000fe200078e00ff */
[----:B------:R-:W-:Y:S02]  /*04d0*/  SHF.R.U32.HI R5, RZ, R5, R0 ;  /* 0x00000005ff057219 */ /* 0x000fe40000011600 */
[----:B------:R-:W-:Y:S02]  /*04e0*/  LOP3.LUT R7, R7, 0x1, RZ, 0xc0, !PT ;  /* 0x0000000107077812 */ /* 0x000fe400078ec0ff */
[----:B------:R-:W-:Y:S02]  /*04f0*/  LOP3.LUT R5, R5, 0x1, RZ, 0xc0, !PT ;  /* 0x0000000105057812 */ /* 0x000fe400078ec0ff */
[----:B------:R-:W-:-:S02]  /*0500*/  SHF.L.U32 R2, R6, R2, RZ ;  /* 0x0000000206027219 */ /* 0x000fc400000006ff */
[----:B------:R-:W-:Y:S02]  /*0510*/  ISETP.NE.U32.AND P2, PT, R7, 0x1, PT ;  /* 0x000000010700780c */ /* 0x000fe40003f45070 */
[----:B------:R-:W-:Y:S02]  /*0520*/  ISETP.NE.U32.AND P1, PT, R5, 0x1, PT ;  /* 0x000000010500780c */ /* 0x000fe40003f25070 */
[----:B------:R-:W-:Y:S01]  /*0530*/  SHF.L.U32 R6, R6, R3, RZ ;  /* 0x0000000306067219 */ /* 0x000fe200000006ff */
[----:B------:R-:W-:Y:S01]  /*0540*/  VIADD R3, R3, 0x2 ;  /* 0x0000000203037836 */ /* 0x000fe20000000000 */
[----:B------:R-:W-:Y:S02]  /*0550*/  SEL R5, R2, RZ, !P2 ;  /* 0x000000ff02057207 */ /* 0x000fe40005000000 */
[----:B------:R-:W-:Y:S02]  /*0560*/  SEL R6, R6, RZ, !P1 ;  /* 0x000000ff06067207 */ /* 0x000fe40004800000 */
[----:B------:R-:W-:-:S02]  /*0570*/  PLOP3.LUT P0, PT, PT, PT, PT, 0x8, 0x80 ;  /* 0x000000000080781c */ /* 0x000fc40003f0e170 */
[----:B------:R-:W-:-:S11]  /*0580*/  LOP3.LUT R4, R6, R5, R4, 0xfe, !PT ;  /* 0x0000000506047212 */ /* 0x000fd600078efe04 */
.L_x_120:
[----:B------:R-:W-:-:S13]  /*0590*/  ISETP.GT.U32.AND P1, PT, R3, R10, PT ;  /* 0x0000000a0300720c */ /* 0x000fda0003f24070 */
[----:B------:R-:W-:Y:S05]  /*05a0*/  @!P0 BRA P1, `(.L_x_116) ;  /* 0x0000000000248947 */ /* 0x000fea0000800000 */
[----:B------:R-:W-:Y:S02]  /*05b0*/  IMAD.IADD R5, R10, 0x1, -R3 ;  /* 0x000000010a057824 */ /* 0x000fe400078e0a03 */
[----:B------:R-:W-:Y:S02]  /*05c0*/  VIADD R3, R3, 0xffffffff ;  /* 0xffffffff03037836 */ /* 0x000fe40000000000 */
[----:B------:R-:W-:Y:S01]  /*05d0*/  IMAD.MOV.U32 R2, RZ, RZ, 0x1 ;  /* 0x00000001ff027424 */ /* 0x000fe200078e00ff */
[----:B------:R-:W-:-:S04]  /*05e0*/  SHF.R.U32.HI R5, RZ, R5, R0 ;  /* 0x00000005ff057219 */ /* 0x000fc80000011600 */
[----:B------:R-:W-:Y:S02]  /*05f0*/  LOP3.LUT R5, R5, 0x1, RZ, 0xc0, !PT ;  /* 0x0000000105057812 */ /* 0x000fe400078ec0ff */
[----:B------:R-:W-:Y:S02]  /*0600*/  SHF.L.U32 R3, R2, R3, RZ ;  /* 0x0000000302037219 */ /* 0x000fe400000006ff */
[----:B------:R-:W-:-:S04]  /*0610*/  ISETP.NE.U32.AND P0, PT, R5, 0x1, PT ;  /* 0x000000010500780c */ /* 0x000fc80003f05070 */
[----:B------:R-:W-:-:S04]  /*0620*/  SEL R3, R3, RZ, !P0 ;  /* 0x000000ff03037207 */ /* 0x000fc80004000000 */
[----:B------:R-:W-:-:S07]  /*0630*/  LOP3.LUT R4, R3, R4, RZ, 0xfc, !PT ;  /* 0x0000000403047212 */ /* 0x000fce00078efcff */
.L_x_116:
[----:B------:R-:W0:Y:S01]  /*0640*/  LDC.64 R2, c[0x0][0x3a0] ;  /* 0x0000e800ff027b82 */ /* 0x000e220000000a00 */
[----:B------:R-:W1:Y:S01]  /*0650*/  LDCU UR7, c[0x0][0x3e8] ;  /* 0x00007d00ff0777ac */ /* 0x000e620008000800 */
[----:B------:R-:W2:Y:S06]  /*0660*/  LDCU UR5, c[0x0][0x3f0] ;  /* 0x00007e00ff0577ac */ /* 0x000eac0008000800 */
[----:B------:R-:W3:Y:S08]  /*0670*/  LDC.64 R6, c[0x0][0x3a8] ;  /* 0x0000ea00ff067b82 */ /* 0x000ef00000000a00 */
[----:B------:R-:W4:Y:S01]  /*0680*/  LDC.64 R8, c[0x0][0x3b8] ;  /* 0x0000ee00ff087b82 */ /* 0x000f220000000a00 */
[----:B-1----:R-:W-:-:S04]  /*0690*/  IMAD R17, R25, UR7, R4 ;  /* 0x0000000719117c24 */ /* 0x002fc8000f8e0204 */
[----:B0-----:R-:W-:-:S03]  /*06a0*/  IMAD.WIDE R12, R17, 0x4, R2 ;  /* 0x00000004110c7825 */ /* 0x001fc600078e0202 */
[----:B------:R-:W0:Y:S03]  /*06b0*/  LDC.64 R4, c[0x0][0x3b0] ;  /* 0x0000ec00ff047b82 */ /* 0x000e260000000a00 */
[----:B------:R-:W5:Y:S01]  /*06c0*/  LDG.E R13, desc[UR10][R12.64] ;  /* 0x0000000a0c0d7981 */ /* 0x000f62000c1e1900 */
[----:B------:R-:W-:Y:S02]  /*06d0*/  IMAD R19, R25, UR7, R0 ;  /* 0x0000000719137c24 */ /* 0x000fe4000f8e0200 */
[----:B---3--:R-:W-:-:S04]  /*06e0*/  IMAD.WIDE R16, R17, 0x4, R6 ;  /* 0x0000000411107825 */ /* 0x008fc800078e0206 */
[----:B0-----:R-:W-:-:S05]  /*06f0*/  IMAD.WIDE R14, R19, 0x4, R4 ;  /* 0x00000004130e7825 */ /* 0x001fca00078e0204 */
[----:B-----5:R0:W-:Y:S04]  /*0700*/  STG.E desc[UR10][R14.64], R13 ;  /* 0x0000000d0e007986 */ /* 0x0201e8000c10190a */
[----:B------:R-:W3:Y:S01]  /*0710*/  LDG.E R17, desc[UR10][R16.64] ;  /* 0x0000000a10117981 */ /* 0x000ee2000c1e1900 */
[----:B----4-:R-:W-:-:S04]  /*0720*/  IMAD.WIDE R18, R19, 0x4, R8 ;  /* 0x0000000413127825 */ /* 0x010fc800078e0208 */
[----:B------:R-:W-:-:S05]  /*0730*/  VIADD R0, R0, 0x1 ;  /* 0x0000000100007836 */ /* 0x000fca0000000000 */
[----:B--2---:R-:W-:Y:S01]  /*0740*/  ISETP.NE.AND P0, PT, R0, UR5, PT ;  /* 0x0000000500007c0c */ /* 0x004fe2000bf05270 */
[----:B---3--:R0:W-:-:S12]  /*0750*/  STG.E desc[UR10][R18.64], R17 ;  /* 0x0000001112007986 */ /* 0x0081d8000c10190a */
[----:B------:R-:W-:Y:S05]  /*0760*/  @P0 BRA `(.L_x_121) ;  /* 0xfffffff800600947 */ /* 0x000fea000383ffff */
[----:B------:R-:W-:Y:S01]  /*0770*/  UISETP.GE.U32.AND UP0, UPT, UR5, 0x10, UPT ;  /* 0x000000100500788c */ /* 0x000fe2000bf06070 */
[----:B------:R-:W-:Y:S01]  /*0780*/  IMAD.MOV.U32 R0, RZ, RZ, RZ ;  /* 0x000000ffff007224 */ /* 0x000fe200078e00ff */
[----:B------:R-:W-:-:S04]  /*0790*/  ULOP3.LUT UR4, UR5, 0xf, URZ, 0xc0, !UPT ;  /* 0x0000000f05047892 */ /* 0x000fc8000f8ec0ff */
[----:B------:R-:W-:-:S03]  /*07a0*/  UISETP.NE.AND UP1, UPT, UR4, URZ, UPT ;  /* 0x000000ff0400728c */ /* 0x000fc6000bf25270 */
[----:B------:R-:W-:Y:S08]  /*07b0*/  BRA.U !UP0, `(.L_x_122) ;  /* 0x00000005082c7547 */ /* 0x000ff0000b800000 */
[----:B------:R-:W-:Y:S01]  /*07c0*/  ULOP3.LUT UR6, UR5, 0x7ffffff0, URZ, 0xc0, !UPT ;  /* 0x7ffffff005067892 */ /* 0x000fe2000f8ec0ff */
[----:B0-----:R-:W-:-:S05]  /*07d0*/  IMAD.MOV.U32 R18, RZ, RZ, RZ ;  /* 0x000000ffff127224 */ /* 0x001fca00078e00ff */
[----:B------:R-:W-:-:S07]  /*07e0*/  IMAD.U32 R0, RZ, RZ, UR6 ;  /* 0x00000006ff007e24 */ /* 0x000fce000f8e00ff */
.L_x_123:
[----:B--2---:R-:W-:-:S04]  /*07f0*/  IMAD R17, R25, UR7, R18 ;  /* 0x0000000719117c24 */ /* 0x004fc8000f8e0212 */
[----:B------:R-:W-:-:S05]  /*0800*/  IMAD.WIDE R14, R17, 0x4, R4 ;  /* 0x00000004110e7825 */ /* 0x000fca00078e0204 */
[----:B------:R-:W2:Y:S01]  /*0810*/  LDG.E R19, desc[UR10][R14.64] ;  /* 0x0000000a0e137981 */ /* 0x000ea2000c1e1900 */
[----:B------:R-:W-:-:S04]  /*0820*/  IMAD.WIDE R12, R17, 0x4, R2 ;  /* 0x00000004110c7825 */ /* 0x000fc800078e0202 */
[C---:B------:R-:W-:Y:S01]  /*0830*/  IMAD.WIDE R10, R17.reuse, 0x4, R8 ;  /* 0x00000004110a7825 */ /* 0x040fe200078e0208 */
[----:B--2---:R0:W-:Y:S04]  /*0840*/  STG.E desc[UR10][R12.64], R19 ;  /* 0x000000130c007986 */ /* 0x0041e8000c10190a */
[----:B------:R-:W2:Y:S01]  /*0850*/  LDG.E R21, desc[UR10][R10.64] ;  /* 0x0000000a0a157981 */ /* 0x000ea2000c1e1900 */
[----:B------:R-:W-:-:S05]  /*0860*/  IMAD.WIDE R16, R17, 0x4, R6 ;  /* 0x0000000411107825 */ /* 0x000fca00078e0206 */
[----:B--2---:R1:W-:Y:S04]  /*0870*/  STG.E desc[UR10][R16.64], R21 ;  /* 0x0000001510007986 */ /* 0x0043e8000c10190a */
[----:B------:R-:W2:Y:S04]  /*0880*/  LDG.E R23, desc[UR10][R14.64+0x4] ;  /* 0x0000040a0e177981 */ /* 0x000ea8000c1e1900 */
[----:B--2---:R2:W-:Y:S04]  /*0890*/  STG.E desc[UR10][R12.64+0x4], R23 ;  /* 0x000004170c007986 */ /* 0x0045e8000c10190a */
[----:B------:R-:W3:Y:S04]  /*08a0*/  LDG.E R27, desc[UR10][R10.64+0x4] ;  /* 0x0000040a0a1b7981 */ /* 0x000ee8000c1e1900 */
[----:B---3--:R3:W-:Y:S04]  /*08b0*/  STG.E desc[UR10][R16.64+0x4], R27 ;  /* 0x0000041b10007986 */ /* 0x0087e8000c10190a */
[----:B------:R-:W4:Y:S04]  /*08c0*/  LDG.E R29, desc[UR10][R14.64+0x8] ;  /* 0x0000080a0e1d7981 */ /* 0x000f28000c1e1900 */
[----:B----4-:R4:W-:Y:S04]  /*08d0*/  STG.E desc[UR10][R12.64+0x8], R29 ;  /* 0x0000081d0c007986 */ /* 0x0109e8000c10190a */
[----:B------:R-:W5:Y:S04]  /*08e0*/  LDG.E R31, desc[UR10][R10.64+0x8] ;  /* 0x0000080a0a1f7981 */ /* 0x000f68000c1e1900 */
[----:B-----5:R5:W-:Y:S04]  /*08f0*/  STG.E desc[UR10][R16.64+0x8], R31 ;  /* 0x0000081f10007986 */ /* 0x020be8000c10190a */
[----:B0-----:R-:W2:Y:S04]  /*0900*/  LDG.E R19, desc[UR10][R14.64+0xc] ;  /* 0x00000c0a0e137981 */ /* 0x001ea8000c1e1900 */
[----:B--2---:R0:W-:Y:S04]  /*0910*/  STG.E desc[UR10][R12.64+0xc], R19 ;  /* 0x00000c130c007986 */ /* 0x0041e8000c10190a */
[----:B-1----:R-:W2:Y:S04]  /*0920*/  LDG.E R21, desc[UR10][R10.64+0xc] ;  /* 0x00000c0a0a157981 */ /* 0x002ea8000c1e1900 */
[----:B--2---:R1:W-:Y:S04]  /*0930*/  STG.E desc[UR10][R16.64+0xc], R21 ;  /* 0x00000c1510007986 */ /* 0x0043e8000c10190a */
[----:B------:R-:W2:Y:S04]  /*0940*/  LDG.E R23, desc[UR10][R14.64+0x10] ;  /* 0x0000100a0e177981 */ /* 0x000ea8000c1e1900 */
[----:B--2---:R2:W-:Y:S04]  /*0950*/  STG.E desc[UR10][R12.64+0x10], R23 ;  /* 0x000010170c007986 */ /* 0x0045e8000c10190a */
[----:B---3--:R-:W3:Y:S04]  /*0960*/  LDG.E R27, desc[UR10][R10.64+0x10] ;  /* 0x0000100a0a1b7981 */ /* 0x008ee8000c1e1900 */
[----:B---3--:R3:W-:Y:S04]  /*0970*/  STG.E desc[UR10][R16.64+0x10], R27 ;  /* 0x0000101b10007986 */ /* 0x0087e8000c10190a */
[----:B----4-:R-:W4:Y:S04]  /*0980*/  LDG.E R29, desc[UR10][R14.64+0x14] ;  /* 0x0000140a0e1d7981 */ /* 0x010f28000c1e1900 */
[----:B----4-:R4:W-:Y:S04]  /*0990*/  STG.E desc[UR10][R12.64+0x14], R29 ;  /* 0x0000141d0c007986 */ /* 0x0109e8000c10190a */
[----:B-----5:R-:W5:Y:S04]  /*09a0*/  LDG.E R31, desc[UR10][R10.64+0x14] ;  /* 0x0000140a0a1f7981 */ /* 0x020f68000c1e1900 */
        /* <DEDUP_REMOVED lines=33> */
[----:B----4-:R-:W3:Y:S04]  /*0bc0*/  LDG.E R29, desc[UR10][R14.64+0x38] ;  /* 0x0000380a0e1d7981 */ /* 0x010ee8000c1e1900 */
[----:B---3--:R2:W-:Y:S04]  /*0bd0*/  STG.E desc[UR10][R12.64+0x38], R29 ;  /* 0x0000381d0c007986 */ /* 0x0085e8000c10190a */
[----:B-----5:R-:W3:Y:S04]  /*0be0*/  LDG.E R31, desc[UR10][R10.64+0x38] ;  /* 0x0000380a0a1f7981 */ /* 0x020ee8000c1e1900 */
[----:B---3--:R2:W-:Y:S04]  /*0bf0*/  STG.E desc[UR10][R16.64+0x38], R31 ;  /* 0x0000381f10007986 */ /* 0x0085e8000c10190a */
[----:B0-----:R-:W3:Y:S04]  /*0c00*/  LDG.E R19, desc[UR10][R14.64+0x3c] ;  /* 0x00003c0a0e137981 */ /* 0x001ee8000c1e1900 */
[----:B---3--:R2:W-:Y:S04]  /*0c10*/  STG.E desc[UR10][R12.64+0x3c], R19 ;  /* 0x00003c130c007986 */ /* 0x0085e8000c10190a */
[----:B-1----:R-:W3:Y:S01]  /*0c20*/  LDG.E R21, desc[UR10][R10.64+0x3c] ;  /* 0x00003c0a0a157981 */ /* 0x002ee2000c1e1900 */
[----:B------:R-:W-:-:S05]  /*0c30*/  VIADD R18, R18, 0x10 ;  /* 0x0000001012127836 */ /* 0x000fca0000000000 */
[----:B------:R-:W-:Y:S01]  /*0c40*/  ISETP.NE.AND P0, PT, R18, R0, PT ;  /* 0x000000001200720c */ /* 0x000fe20003f05270 */
[----:B---3--:R2:W-:-:S12]  /*0c50*/  STG.E desc[UR10][R16.64+0x3c], R21 ;  /* 0x00003c1510007986 */ /* 0x0085d8000c10190a */
[----:B------:R-:W-:Y:S05]  /*0c60*/  @P0 BRA `(.L_x_123) ;  /* 0xfffffff800e00947 */ /* 0x000fea000383ffff */
.L_x_122:
[----:B------:R-:W-:Y:S05]  /*0c70*/  BRA.U !UP1, `(.L_x_115) ;  /* 0x0000000509507547 */ /* 0x000fea000b800000 */
[----:B------:R-:W-:Y:S02]  /*0c80*/  UISETP.GE.U32.AND UP0, UPT, UR4, 0x8, UPT ;  /* 0x000000080400788c */ /* 0x000fe4000bf06070 */
[----:B------:R-:W-:-:S04]  /*0c90*/  ULOP3.LUT UR6, UR5, 0x7, URZ, 0xc0, !UPT ;  /* 0x0000000705067892 */ /* 0x000fc8000f8ec0ff */
[----:B------:R-:W-:-:S03]  /*0ca0*/  UISETP.NE.AND UP1, UPT, UR6, URZ, UPT ;  /* 0x000000ff0600728c */ /* 0x000fc6000bf25270 */
[----:B------:R-:W-:Y:S08]  /*0cb0*/  BRA.U !UP0, `(.L_x_124) ;  /* 0x0000000108987547 */ /* 0x000ff0000b800000 */
[----:B0-2---:R-:W-:-:S04]  /*0cc0*/  IMAD R17, R25, UR7, R0 ;  /* 0x0000000719117c24 */ /* 0x005fc8000f8e0200 */
        /* <DEDUP_REMOVED lines=28> */
[----:B0-----:R-:W5:Y:S04]  /*0e90*/  LDG.E R19, desc[UR10][R14.64+0x18] ;  /* 0x0000180a0e137981 */ /* 0x001f68000c1e1900 */
[----:B-----5:R4:W-:Y:S04]  /*0ea0*/  STG.E desc[UR10][R12.64+0x18], R19 ;  /* 0x000018130c007986 */ /* 0x0209e8000c10190a */
[----:B-1----:R-:W5:Y:S04]  /*0eb0*/  LDG.E R21, desc[UR10][R10.64+0x18] ;  /* 0x0000180a0a157981 */ /* 0x002f68000c1e1900 */
[----:B-----5:R4:W-:Y:S04]  /*0ec0*/  STG.E desc[UR10][R16.64+0x18], R21 ;  /* 0x0000181510007986 */ /* 0x0209e8000c10190a */
[----:B--2---:R-:W2:Y:S04]  /*0ed0*/  LDG.E R23, desc[UR10][R14.64+0x1c] ;  /* 0x00001c0a0e177981 */ /* 0x004ea8000c1e1900 */
[----:B--2---:R4:W-:Y:S04]  /*0ee0*/  STG.E desc[UR10][R12.64+0x1c], R23 ;  /* 0x00001c170c007986 */ /* 0x0049e8000c10190a */
[----:B---3--:R-:W2:Y:S01]  /*0ef0*/  LDG.E R27, desc[UR10][R10.64+0x1c] ;  /* 0x00001c0a0a1b7981 */ /* 0x008ea2000c1e1900 */
[----:B------:R-:W-:-:S03]  /*0f00*/  VIADD R0, R0, 0x8 ;  /* 0x0000000800007836 */ /* 0x000fc60000000000 */
[----:B--2---:R4:W-:Y:S04]  /*0f10*/  STG.E desc[UR10][R16.64+0x1c], R27 ;  /* 0x00001c1b10007986 */ /* 0x0049e8000c10190a */
.L_x_124:
[----:B------:R-:W-:Y:S05]  /*0f20*/  BRA.U !UP1, `(.L_x_115) ;  /* 0x0000000109a47547 */ /* 0x000fea000b800000 */
[----:B------:R-:W-:Y:S02]  /*0f30*/  UISETP.GE.U32.AND UP0, UPT, UR6, 0x4, UPT ;  /* 0x000000040600788c */ /* 0x000fe4000bf06070 */
[----:B------:R-:W-:-:S04]  /*0f40*/  ULOP3.LUT UR5, UR5, 0x3, URZ, 0xc0, !UPT ;  /* 0x0000000305057892 */ /* 0x000fc8000f8ec0ff */
[----:B------:R-:W-:-:S03]  /*0f50*/  UISETP.NE.AND UP1, UPT, UR5, URZ, UPT ;  /* 0x000000ff0500728c */ /* 0x000fc6000bf25270 */
[----:B------:R-:W-:Y:S08]  /*0f60*/  BRA.U !UP0, `(.L_x_125) ;  /* 0x0000000108587547 */ /* 0x000ff0000b800000 */
[----:B0-2-4-:R-:W-:-:S04]  /*0f70*/  IMAD R17, R25, UR7, R0 ;  /* 0x0000000719117c24 */ /* 0x015fc8000f8e0200 */
        /* <DEDUP_REMOVED lines=10> */
[----:B------:R-:W2:Y:S04]  /*1020*/  LDG.E R27, desc[UR10][R14.64+0x4] ;  /* 0x0000040a0e1b7981 */ /* 0x000ea8000c1e1900 */
[----:B--2---:R3:W-:Y:S04]  /*1030*/  STG.E desc[UR10][R16.64+0x4], R27 ;  /* 0x0000041b10007986 */ /* 0x0047e8000c10190a */
[----:B------:R-:W2:Y:S04]  /*1040*/  LDG.E R29, desc[UR10][R10.64+0x8] ;  /* 0x0000080a0a1d7981 */ /* 0x000ea8000c1e1900 */
[----:B--2---:R3:W-:Y:S04]  /*1050*/  STG.E desc[UR10][R12.64+0x8], R29 ;  /* 0x0000081d0c007986 */ /* 0x0047e8000c10190a */
[----:B------:R-:W2:Y:S04]  /*1060*/  LDG.E R31, desc[UR10][R14.64+0x8] ;  /* 0x0000080a0e1f7981 */ /* 0x000ea8000c1e1900 */
[----:B--2---:R3:W-:Y:S04]  /*1070*/  STG.E desc[UR10][R16.64+0x8], R31 ;  /* 0x0000081f10007986 */ /* 0x0047e8000c10190a */
[----:B0-----:R-:W2:Y:S04]  /*1080*/  LDG.E R19, desc[UR10][R10.64+0xc] ;  /* 0x00000c0a0a137981 */ /* 0x001ea8000c1e1900 */
[----:B--2---:R3:W-:Y:S04]  /*1090*/  STG.E desc[UR10][R12.64+0xc], R19 ;  /* 0x00000c130c007986 */ /* 0x0047e8000c10190a */
[----:B-1----:R-:W2:Y:S01]  /*10a0*/  LDG.E R21, desc[UR10][R14.64+0xc] ;  /* 0x00000c0a0e157981 */ /* 0x002ea2000c1e1900 */
[----:B------:R-:W-:-:S03]  /*10b0*/  VIADD R0, R0, 0x4 ;  /* 0x0000000400007836 */ /* 0x000fc60000000000 */
[----:B--2---:R3:W-:Y:S04]  /*10c0*/  STG.E desc[UR10][R16.64+0xc], R21 ;  /* 0x00000c1510007986 */ /* 0x0047e8000c10190a */
.L_x_125:
[----:B------:R-:W-:Y:S05]  /*10d0*/  BRA.U !UP1, `(.L_x_115) ;  /* 0x0000000109387547 */ /* 0x000fea000b800000 */
[----:B------:R-:W-:-:S05]  /*10e0*/  UMOV UR4, URZ ;  /* 0x000000ff00047c82 */ /* 0x000fca0008000000 */
.L_x_126:
[----:B01234-:R-:W-:-:S04]  /*10f0*/  IMAD R17, R25, UR7, R0 ;  /* 0x0000000719117c24 */ /* 0x01ffc8000f8e0200 */
[----:B------:R-:W-:-:S06]  /*1100*/  IMAD.WIDE R10, R17, 0x4, R4 ;  /* 0x00000004110a7825 */ /* 0x000fcc00078e0204 */
[----:B------:R-:W2:Y:S01]  /*1110*/  LDG.E R11, desc[UR10][R10.64] ;  /* 0x0000000a0a0b7981 */ /* 0x000ea2000c1e1900 */
[----:B------:R-:W-:-:S04]  /*1120*/  IMAD.WIDE R12, R17, 0x4, R2 ;  /* 0x00000004110c7825 */ /* 0x000fc800078e0202 */
[C---:B------:R-:W-:Y:S01]  /*1130*/  IMAD.WIDE R14, R17.reuse, 0x4, R8 ;  /* 0x00000004110e7825 */ /* 0x040fe200078e0208 */
[----:B--2---:R1:W-:Y:S05]  /*1140*/  STG.E desc[UR10][R12.64], R11 ;  /* 0x0000000b0c007986 */ /* 0x0043ea000c10190a */
[----:B------:R-:W2:Y:S01]  /*1150*/  LDG.E R15, desc[UR10][R14.64] ;  /* 0x0000000a0e0f7981 */ /* 0x000ea2000c1e1900 */
[----:B------:R-:W-:Y:S01]  /*1160*/  IMAD.WIDE R16, R17, 0x4, R6 ;  /* 0x0000000411107825 */ /* 0x000fe200078e0206 */
[----:B------:R-:W-:-:S03]  /*1170*/  UIADD3 UR4, UPT, UPT, UR4, 0x1, URZ ;  /* 0x0000000104047890 */ /* 0x000fc6000fffe0ff */
[----:B------:R-:W-:Y:S01]  /*1180*/  VIADD R0, R0, 0x1 ;  /* 0x0000000100007836 */ /* 0x000fe20000000000 */
[----:B------:R-:W-:Y:S01]  /*1190*/  UISETP.NE.AND UP0, UPT, UR4, UR5, UPT ;  /* 0x000000050400728c */ /* 0x000fe2000bf05270 */
[----:B--2---:R1:W-:Y:S08]  /*11a0*/  STG.E desc[UR10][R16.64], R15 ;  /* 0x0000000f10007986 */ /* 0x0043f0000c10190a */
[----:B------:R-:W-:Y:S05]  /*11b0*/  BRA.U UP0, `(.L_x_126) ;  /* 0xfffffffd00cc7547 */ /* 0x000fea000b83ffff */
.L_x_115:
[----:B------:R-:W5:Y:S02]  /*11c0*/  LDCU UR5, c[0x0][0x3e8] ;  /* 0x00007d00ff0577ac */ /* 0x000f640008000800 */
[----:B-----5:R-:W-:-:S09]  /*11d0*/  UISETP.GE.AND UP0, UPT, UR5, 0x1, UPT ;  /* 0x000000010500788c */ /* 0x020fd2000bf06270 */
[----:B------:R-:W-:Y:S05]  /*11e0*/  BRA.U !UP0, `(.L_x_127) ;  /* 0x0000000d08587547 */ /* 0x000fea000b800000 */
[----:B------:R-:W-:-:S04]  /*11f0*/  USHF.R.U32.HI UR4, URZ, 0x1, UR5 ;  /* 0x00000001ff047899 */ /* 0x000fc80008011605 */
[----:B------:R-:W-:-:S04]  /*1200*/  UFLO.U32 UR4, UR4 ;  /* 0x00000004000472bd */ /* 0x000fc800080e0000 */
[----:B------:R-:W-:-:S04]  /*1210*/  UIADD3 UR4, UPT, UPT, -UR4, 0x1f, URZ ;  /* 0x0000001f04047890 */ /* 0x000fc8000fffe1ff */
[----:B------:R-:W-:Y:S02]  /*1220*/  UIADD3 UR6, UPT, UPT, -UR4, 0x20, URZ ;  /* 0x0000002004067890 */ /* 0x000fe4000fffe1ff */
[----:B------:R-:W-:Y:S02]  /*1230*/  ULEA.HI UR4, UR5, UR5, URZ, 0x1 ;  /* 0x0000000505047291 */ /* 0x000fe4000f8f08ff */
[----:B------:R-:W-:-:S09]  /*1240*/  UISETP.GT.U32.AND UP0, UPT, UR6, URZ, UPT ;  /* 0x000000ff0600728c */ /* 0x000fd2000bf04070 */
[----:B------:R-:W-:Y:S05]  /*1250*/  BRA.U !UP0, `(.L_x_127) ;  /* 0x0000000d083c7547 */ /* 0x000fea000b800000 */
[----:B------:R-:W0:Y:S01]  /*1260*/  I2F.F64 R2, UR5 ;  /* 0x0000000500027d12 */ /* 0x000e220008201c00 */
[----:B------:R-:W-:Y:S01]  /*1270*/  IMAD R24, R25, UR5, RZ ;  /* 0x0000000519187c24 */ /* 0x000fe2000f8e02ff */
[----:B------:R-:W-:Y:S01]  /*1280*/  USHF.R.S32.HI UR8, URZ, 0x1, UR4 ;  /* 0x00000001ff087899 */ /* 0x000fe20008011404 */
[----:B--234-:R-:W-:Y:S01]  /*1290*/  IMAD.MOV.U32 R23, RZ, RZ, 0x1 ;  /* 0x00000001ff177424 */ /* 0x01cfe200078e00ff */
[----:B------:R-:W-:Y:S01]  /*12a0*/  UIADD3 UR9, UPT, UPT, -UR5, URZ, URZ ;  /* 0x000000ff05097290 */ /* 0x000fe2000fffe1ff */
[----:B------:R-:W-:-:S11]  /*12b0*/  UMOV UR4, URZ ;  /* 0x000000ff00047c82 */ /* 0x000fd60008000000 */
.L_x_136:
[----:B------:R-:W-:Y:S01]  /*12c0*/  UIADD3 UR4, UPT, UPT, UR4, 0x1, URZ ;  /* 0x0000000104047890 */ /* 0x000fe2000fffe0ff */
[----:B------:R-:W-:Y:S01]  /*12d0*/  IMAD.MOV.U32 R22, RZ, RZ, RZ ;  /* 0x000000ffff167224 */ /* 0x000fe200078e00ff */
[----:B--2---:R-:W2:Y:S01]  /*12e0*/  LDCU.64 UR14, c[0x4][0x50] ;  /* 0x01000a00ff0e77ac */ /* 0x004ea20008000a00 */
[----:B------:R-:W-:Y:S01]  /*12f0*/  IMAD.MOV.U32 R21, RZ, RZ, R24 ;  /* 0x000000ffff157224 */ /* 0x000fe200078e0018 */
[----:B------:R-:W-:Y:S01]  /*1300*/  UISETP.GE.U32.AND UP0, UPT, UR4, UR6, UPT ;  /* 0x000000060400728c */ /* 0x000fe2000bf06070 */
[----:B------:R-:W-:Y:S01]  /*1310*/  UMOV UR7, UR9 ;  /* 0x0000000900077c82 */ /* 0x000fe20008000000 */
[----:B---3--:R-:W-:-:S09]  /*1320*/  UMOV UR5, URZ ;  /* 0x000000ff00057c82 */ /* 0x008fd20008000000 */
.L_x_135:
[----:B------:R-:W-:Y:S01]  /*1330*/  LOP3.LUT P0, RZ, R23, UR5, RZ, 0xc0, !PT ;  /* 0x0000000517ff7c12 */ /* 0x000fe2000f80c0ff */
[----:B------:R-:W-:-:S04]  /*1340*/  UIADD3 UR7, UPT, UPT, UR7, 0x1, URZ ;  /* 0x0000000107077890 */ /* 0x000fc8000fffe0ff */
[----:B------:R-:W-:-:S08]  /*1350*/  UISETP.NE.AND UP1, UPT, UR7, URZ, UPT ;  /* 0x000000ff0700728c */ /* 0x000fd0000bf25270 */
[----:B---3--:R-:W-:Y:S05]  /*1360*/  @P0 BRA `(.L_x_128) ;  /* 0x0000000800d80947 */ /* 0x008fea0003800000 */
[----:B01----:R-:W0:Y:S08]  /*1370*/  LDC.64 R16, c[0x0][0x3a8] ;  /* 0x0000ea00ff107b82 */ /* 0x003e300000000a00 */
[----:B------:R-:W1:Y:S01]  /*1380*/  LDC.64 R18, c[0x0][0x3a0] ;  /* 0x0000e800ff127b82 */ /* 0x000e620000000a00 */
[----:B0-----:R-:W-:-:S05]  /*1390*/  IMAD.WIDE R16, R21, 0x4, R16 ;  /* 0x0000000415107825 */ /* 0x001fca00078e0210 */
[----:B------:R0:W5:Y:S01]  /*13a0*/  LDG.E R20, desc[UR10][R16.64] ;  /* 0x0000000a10147981 */ /* 0x000162000c1e1900 */
[----:B-1----:R-:W-:-:S05]  /*13b0*/  IMAD.WIDE R18, R21, 0x4, R18 ;  /* 0x0000000415127825 */ /* 0x002fca00078e0212 */
[----:B------:R0:W5:Y:S01]  /*13c0*/  LDG.E R0, desc[UR10][R18.64] ;  /* 0x0000000a12007981 */ /* 0x000162000c1e1900 */
[----:B------:R-:W-:-:S05]  /*13d0*/  IMAD R4, R23, UR8, RZ ;  /* 0x0000000817047c24 */ /* 0x000fca000f8e02ff */
[----:B------:R-:W-:-:S04]  /*13e0*/  IABS R8, R4 ;  /* 0x0000000400087213 */ /* 0x000fc80000000000 */
[----:B------:R-:W1:Y:S08]  /*13f0*/  I2F.RP R5, R8 ;  /* 0x0000000800057306 */ /* 0x000e700000209400 */
[----:B-1----:R-:W1:Y:S02]  /*1400*/  MUFU.RCP R5, R5 ;  /* 0x0000000500057308 */ /* 0x002e640000001000 */
[----:B-1----:R-:W-:-:S06]  /*1410*/  VIADD R6, R5, 0xffffffe ;  /* 0x0ffffffe05067836 */ /* 0x002fcc0000000000 */
[----:B------:R1:W3:Y:S01]  /*1420*/  F2I.FTZ.U32.TRUNC.NTZ R7, R6 ;  /* 0x0000000600077305 */ /* 0x0002e2000021f000 */
[----:B------:R-:W-:Y:S02]  /*1430*/  IABS R10, R22 ;  /* 0x00000016000a7213 */ /* 0x000fe40000000000 */
[----:B------:R-:W-:Y:S01]  /*1440*/  IABS R11, R4 ;  /* 0x00000004000b7213 */ /* 0x000fe20000000000 */
[----:B-1----:R-:W-:Y:S02]  /*1450*/  IMAD.MOV.U32 R6, RZ, RZ, RZ ;  /* 0x000000ffff067224 */ /* 0x002fe400078e00ff */
[----:B---3--:R-:W-:-:S04]  /*1460*/  IMAD.MOV R9, RZ, RZ, -R7 ;  /* 0x000000ffff097224 */ /* 0x008fc800078e0a07 */
[----:B------:R-:W-:-:S04]  /*1470*/  IMAD R9, R9, R8, RZ ;  /* 0x0000000809097224 */ /* 0x000fc800078e02ff */
[----:B------:R-:W-:-:S04]  /*1480*/  IMAD.HI.U32 R7, R7, R9, R6 ;  /* 0x0000000907077227 */ /* 0x000fc800078e0006 */
[----:B------:R-:W-:Y:S02]  /*1490*/  IMAD.MOV R5, RZ, RZ, -R11 ;  /* 0x000000ffff057224 */ /* 0x000fe400078e0a0b */
[----:B------:R-:W-:-:S04]  /*14a0*/  IMAD.HI.U32 R7, R7, R10, RZ ;  /* 0x0000000a07077227 */ /* 0x000fc800078e00ff */
[----:B------:R-:W-:-:S05]  /*14b0*/  IMAD R5, R7, R5, R10 ;  /* 0x0000000507057224 */ /* 0x000fca00078e020a */
[----:B------:R-:W-:Y:S01]  /*14c0*/  ISETP.GT.U32.AND P0, PT, R8, R5, PT ;  /* 0x000000050800720c */ /* 0x000fe20003f04070 */
[----:B------:R-:W1:Y:S01]  /*14d0*/  MUFU.RCP64H R7, R3 ;  /* 0x0000000300077308 */ /* 0x000e620000001800 */
[----:B------:R-:W-:-:S11]  /*14e0*/  ISETP.GE.AND P2, PT, R22, RZ, PT ;  /* 0x000000ff1600720c */ /* 0x000fd60003f46270 */
[----:B------:R-:W-:-:S05]  /*14f0*/  @!P0 IMAD.IADD R5, R5, 0x1, -R8 ;  /* 0x0000000105058824 */ /* 0x000fca00078e0a08 */
[----:B------:R-:W-:Y:S02]  /*1500*/  ISETP.GT.U32.AND P1, PT, R8, R5, PT ;  /* 0x000000050800720c */ /* 0x000fe40003f24070 */
[----:B------:R-:W-:Y:S01]  /*1510*/  ISETP.NE.AND P0, PT, R4, RZ, PT ;  /* 0x000000ff0400720c */ /* 0x000fe20003f05270 */
[----:B------:R-:W-:-:S10]  /*1520*/  IMAD.MOV.U32 R6, RZ, RZ, 0x1 ;  /* 0x00000001ff067424 */ /* 0x000fd400078e00ff */
[----:B------:R-:W-:Y:S01]  /*1530*/  @!P1 IMAD.IADD R5, R5, 0x1, -R8 ;  /* 0x0000000105059824 */ /* 0x000fe200078e0a08 */
[----:B-1----:R-:W-:-:S03]  /*1540*/  DFMA R8, -R2, R6, 1 ;  /* 0x3ff000000208742b */ /* 0x002fc60000000106 */
[----:B------:R-:W-:Y:S01]  /*1550*/  @!P2 IMAD.MOV R5, RZ, RZ, -R5 ;  /* 0x000000ffff05a224 */ /* 0x000fe200078e0a05 */
[----:B------:R-:W-:-:S04]  /*1560*/  @!P0 LOP3.LUT R5, RZ, R4, RZ, 0x33, !PT ;  /* 0x00000004ff058212 */ /* 0x000fc800078e33ff */
[----:B------:R-:W-:Y:S01]  /*1570*/  DFMA R8, R8, R8, R8 ;  /* 0x000000080808722b */ /* 0x000fe20000000008 */
[----:B------:R-:W-:-:S04]  /*1580*/  IMAD.SHL.U32 R5, R5, 0x2, RZ ;  /* 0x0000000205057824 */ /* 0x000fc800078e00ff */
[----:B------:R-:W-:-:S03]  /*1590*/  IMAD.MOV R10, RZ, RZ, -R5 ;  /* 0x000000ffff0a7224 */ /* 0x000fc600078e0a05 */
[----:B------:R-:W-:Y:S02]  /*15a0*/  DFMA R6, R6, R8, R6 ;  /* 0x000000080606722b */ /* 0x000fe40000000006 */
[----:B------:R-:W1:Y:S06]  /*15b0*/  I2F.F64 R8, R10 ;  /* 0x0000000a00087312 */ /* 0x000e6c0000201c00 */
[----:B------:R-:W-:Y:S01]  /*15c0*/  DFMA R4, -R2, R6, 1 ;  /* 0x3ff000000204742b */ /* 0x000fe20000000106 */
[----:B------:R-:W-:Y:S01]  /*15d0*/  UMOV UR12, 0x53c8d4f1 ;  /* 0x53c8d4f1000c7882 */ /* 0x000fe20000000000 */
[----:B------:R-:W-:-:S06]  /*15e0*/  UMOV UR13, 0x400921fb ;  /* 0x400921fb000d7882 */ /* 0x000fcc0000000000 */
[----:B------:R-:W-:Y:S02]  /*15f0*/  DFMA R4, R6, R4, R6 ;  /* 0x000000040604722b */ /* 0x000fe40000000006 */
[----:B-1----:R-:W-:-:S08]  /*1600*/  DMUL R8, R8, UR12 ;  /* 0x0000000c08087c28 */ /* 0x002fd00008000000 */
[----:B------:R-:W-:-:S08]  /*1610*/  DMUL R26, R8, R4 ;  /* 0x00000004081a7228 */ /* 0x000fd00000000000 */
[----:B------:R-:W-:-:S08]  /*1620*/  DFMA R6, -R2, R26, R8 ;  /* 0x0000001a0206722b */ /* 0x000fd00000000108 */
[----:B------:R-:W-:Y:S01]  /*1630*/  DFMA R26, R4, R6, R26 ;  /* 0x00000006041a722b */ /* 0x000fe2000000001a */
[----:B------:R-:W-:-:S09]  /*1640*/  FSETP.GEU.AND P1, PT, |R9|, 6.5827683646048100446e-37, PT ;  /* 0x036000000900780b */ /* 0x000fd20003f2e200 */
[----:B------:R-:W-:-:S05]  /*1650*/  FFMA R4, RZ, R3, R27 ;  /* 0x00000003ff047223 */ /* 0x000fca000000001b */
[----:B------:R-:W-:-:S13]  /*1660*/  FSETP.GT.AND P0, PT, |R4|, 1.469367938527859385e-39, PT ;  /* 0x001000000400780b */ /* 0x000fda0003f04200 */
[----:B0-----:R-:W-:Y:S05]  /*1670*/  @P0 BRA P1, `(.L_x_129) ;  /* 0x0000000000080947 */ /* 0x001fea0000800000 */
[----:B------:R-:W-:-:S07]  /*1680*/  MOV R28, 0x16a0 ;  /* 0x000016a0001c7802 */ /* 0x000fce0000000f00 */
[----:B--2--5:R-:W-:Y:S05]  /*1690*/  CALL.REL.NOINC `($__internal_1_$__cuda_sm20_div_rn_f64_full) ;  /* 0x0000002000587944 */ /* 0x024fea0003c00000 */
.L_x_129:
[----:B------:R-:W-:-:S14]  /*16a0*/  DSETP.NEU.AND P2, PT, |R26|, +INF , PT ;  /* 0x7ff000001a00742a */ /* 0x000fdc0003f4d200 */
[----:B------:R-:W-:Y:S05]  /*16b0*/  @!P2 BRA `(.L_x_130) ;  /* 0x000000000064a947 */ /* 0x000fea0003800000 */
[----:B------:R-:W-:Y:S01]  /*16c0*/  UMOV UR12, 0x6dc9c883 ;  /* 0x6dc9c883000c7882 */ /* 0x000fe20000000000 */
[----:B------:R-:W-:Y:S01]  /*16d0*/  UMOV UR13, 0x3fe45f30 ;  /* 0x3fe45f30000d7882 */ /* 0x000fe20000000000 */
[C---:B------:R-:W-:Y:S02]  /*16e0*/  DSETP.GE.AND P0, PT, |R26|.reuse, 2.14748364800000000000e+09, PT ;  /* 0x41e000001a00742a */ /* 0x040fe40003f06200 */
[----:B------:R-:W-:Y:S01]  /*16f0*/  DMUL R4, R26, UR12 ;  /* 0x0000000c1a047c28 */ /* 0x000fe20008000000 */
[----:B------:R-:W-:Y:S01]  /*1700*/  UMOV UR12, 0x54442d18 ;  /* 0x54442d18000c7882 */ /* 0x000fe20000000000 */
[----:B------:R-:W-:-:S08]  /*1710*/  UMOV UR13, 0x3ff921fb ;  /* 0x3ff921fb000d7882 */ /* 0x000fd00000000000 */
[----:B------:R-:W0:Y:S08]  /*1720*/  F2I.F64 R4, R4 ;  /* 0x0000000400047311 */ /* 0x000e300000301100 */
[----:B0-----:R-:W0:Y:S02]  /*1730*/  I2F.F64 R32, R4 ;  /* 0x0000000400207312 */ /* 0x001e240000201c00 */
[----:B0-----:R-:W-:Y:S01]  /*1740*/  DFMA R6, R32, -UR12, R26 ;  /* 0x8000000c20067c2b */ /* 0x001fe2000800001a */
[----:B------:R-:W-:Y:S01]  /*1750*/  UMOV UR12, 0x33145c00 ;  /* 0x33145c00000c7882 */ /* 0x000fe20000000000 */
[----:B------:R-:W-:-:S06]  /*1760*/  UMOV UR13, 0x3c91a626 ;  /* 0x3c91a626000d7882 */ /* 0x000fcc0000000000 */
[----:B------:R-:W-:Y:S01]  /*1770*/  DFMA R6, R32, -UR12, R6 ;  /* 0x8000000c20067c2b */ /* 0x000fe20008000006 */
[----:B------:R-:W-:Y:S01]  /*1780*/  UMOV UR12, 0x252049c0 ;  /* 0x252049c0000c7882 */ /* 0x000fe20000000000 */
[----:B------:R-:W-:-:S06]  /*1790*/  UMOV UR13, 0x397b839a ;  /* 0x397b839a000d7882 */ /* 0x000fcc0000000000 */
[----:B------:R-:W-:Y:S01]  /*17a0*/  DFMA R32, R32, -UR12, R6 ;  /* 0x8000000c20207c2b */ /* 0x000fe20008000006 */
[----:B------:R-:W-:Y:S10]  /*17b0*/  @!P0 BRA `(.L_x_131) ;  /* 0x00000000001c8947 */ /* 0x000ff40003800000 */
[----:B------:R-:W-:Y:S01]  /*17c0*/  IMAD.MOV.U32 R10, RZ, RZ, R26 ;  /* 0x000000ffff0a7224 */ /* 0x000fe200078e001a */
[----:B------:R-:W-:Y:S01]  /*17d0*/  MOV R4, 0x1800 ;  /* 0x0000180000047802 */ /* 0x000fe20000000f00 */
[----:B------:R-:W-:-:S07]  /*17e0*/  IMAD.MOV.U32 R5, RZ, RZ, R27 ;  /* 0x000000ffff057224 */ /* 0x000fce00078e001b */
[----:B--2--5:R-:W-:Y:S05]  /*17f0*/  CALL.REL.NOINC `($_Z5FFT_YPhS_S_mPfS0_S0_S0_S_S_S_mmmm$__internal_trig_reduction_slowpathd) ;  /* 0x0000002400c87944 */ /* 0x024fea0003c00000 */
[----:B------:R-:W-:Y:S02]  /*1800*/  IMAD.MOV.U32 R4, RZ, RZ, R7 ;  /* 0x000000ffff047224 */ /* 0x000fe400078e0007 */
[----:B------:R-:W-:Y:S02]  /*1810*/  IMAD.MOV.U32 R32, RZ, RZ, R10 ;  /* 0x000000ffff207224 */ /* 0x000fe400078e000a */
[----:B------:R-:W-:-:S07]  /*1820*/  IMAD.MOV.U32 R33, RZ, RZ, R11 ;  /* 0x000000ffff217224 */ /* 0x000fce00078e000b */
.L_x_131:
[----:B------:R-:W-:Y:S01]  /*1830*/  VIADD R34, R4, 0x1 ;  /* 0x0000000104227836 */ /* 0x000fe20000000000 */
[----:B------:R-:W-:Y:S06]  /*1840*/  BRA `(.L_x_132) ;  /* 0x0000000000087947 */ /* 0x000fec0003800000 */
.L_x_130:
[----:B------:R-:W-:Y:S01]  /*1850*/  DMUL R32, RZ, R26 ;  /* 0x0000001aff207228 */ /* 0x000fe20000000000 */
[----:B------:R-:W-:-:S10]  /*1860*/  IMAD.MOV.U32 R34, RZ, RZ, 0x1 ;  /* 0x00000001ff227424 */ /* 0x000fd400078e00ff */
.L_x_132:
[----:B------:R-:W-:-:S05]  /*1870*/  IMAD.SHL.U32 R4, R34, 0x40, RZ ;  /* 0x0000004022047824 */ /* 0x000fca00078e00ff */
[----:B------:R-:W-:-:S04]  /*1880*/  LOP3.LUT R4, R4, 0x40, RZ, 0xc0, !PT ;  /* 0x0000004004047812 */ /* 0x000fc800078ec0ff */
[----:B--2---:R-:W-:-:S05]  /*1890*/  IADD3 R36, P0, PT, R4, UR14, RZ ;  /* 0x0000000e04247c10 */ /* 0x004fca000ff1e0ff */
[----:B------:R-:W-:-:S05]  /*18a0*/  IMAD.X R37, RZ, RZ, UR15, P0 ;  /* 0x0000000fff257e24 */ /* 0x000fca00080e06ff */
[----:B------:R-:W2:Y:S04]  /*18b0*/  LDG.E.128.CONSTANT R4, desc[UR10][R36.64] ;  /* 0x0000000a24047981 */ /* 0x000ea8000c1e9d00 */
[----:B------:R-:W3:Y:S04]  /*18c0*/  LDG.E.128.CONSTANT R8, desc[UR10][R36.64+0x10] ;  /* 0x0000100a24087981 */ /* 0x000ee8000c1e9d00 */
[----:B------:R-:W4:Y:S01]  /*18d0*/  LDG.E.128.CONSTANT R12, desc[UR10][R36.64+0x20] ;  /* 0x0000200a240c7981 */ /* 0x000f22000c1e9d00 */
[----:B------:R-:W-:Y:S01]  /*18e0*/  LOP3.LUT R28, R34, 0x1, RZ, 0xc0, !PT ;  /* 0x00000001221c7812 */ /* 0x000fe200078ec0ff */
[----:B------:R-:W-:Y:S01]  /*18f0*/  IMAD.MOV.U32 R29, RZ, RZ, 0x3da8ff83 ;  /* 0x3da8ff83ff1d7424 */ /* 0x000fe200078e00ff */
[----:B------:R-:W-:-:S02]  /*1900*/  DMUL R30, R32, R32 ;  /* 0x00000020201e7228 */ /* 0x000fc40000000000 */
[----:B------:R-:W-:Y:S01]  /*1910*/  ISETP.NE.U32.AND P0, PT, R28, 0x1, PT ;  /* 0x000000011c00780c */ /* 0x000fe20003f05070 */
[----:B------:R-:W-:-:S03]  /*1920*/  IMAD.MOV.U32 R28, RZ, RZ, 0x20fd8164 ;  /* 0x20fd8164ff1c7424 */ /* 0x000fc600078e00ff */
[----:B------:R-:W-:Y:S02]  /*1930*/  FSEL R29, -R29, 0.11223486810922622681, !P0 ;  /* 0x3de5db651d1d7808 */ /* 0x000fe40004000100 */
[----:B------:R-:W-:-:S06]  /*1940*/  FSEL R28, R28, -8.06006814911005101289e+34, !P0 ;  /* 0xf9785eba1c1c7808 */ /* 0x000fcc0004000000 */
[----:B--2---:R-:W-:-:S08]  /*1950*/  DFMA R4, R30, R28, R4 ;  /* 0x0000001c1e04722b */ /* 0x004fd00000000004 */
[----:B------:R-:W-:-:S08]  /*1960*/  DFMA R4, R30, R4, R6 ;  /* 0x000000041e04722b */ /* 0x000fd00000000006 */
[----:B---3--:R-:W-:-:S08]  /*1970*/  DFMA R4, R30, R4, R8 ;  /* 0x000000041e04722b */ /* 0x008fd00000000008 */
[----:B------:R-:W-:-:S08]  /*1980*/  DFMA R4, R30, R4, R10 ;  /* 0x000000041e04722b */ /* 0x000fd0000000000a */
[----:B----4-:R-:W-:-:S08]  /*1990*/  DFMA R4, R30, R4, R12 ;  /* 0x000000041e04722b */ /* 0x010fd0000000000c */
[----:B------:R-:W-:-:S08]  /*19a0*/  DFMA R4, R30, R4, R14 ;  /* 0x000000041e04722b */ /* 0x000fd0000000000e */
[----:B------:R-:W-:Y:S02]  /*19b0*/  DFMA R32, R4, R32, R32 ;  /* 0x000000200420722b */ /* 0x000fe40000000020 */
[----:B------:R-:W-:-:S10]  /*19c0*/  DFMA R4, R30, R4, 1 ;  /* 0x3ff000001e04742b */ /* 0x000fd40000000004 */
[----:B------:R-:W-:Y:S02]  /*19d0*/  FSEL R6, R4, R32, !P0 ;  /* 0x0000002004067208 */ /* 0x000fe40004000000 */
[----:B------:R-:W-:Y:S02]  /*19e0*/  FSEL R7, R5, R33, !P0 ;  /* 0x0000002105077208 */ /* 0x000fe40004000000 */
[----:B------:R-:W-:-:S04]  /*19f0*/  LOP3.LUT P0, RZ, R34, 0x2, RZ, 0xc0, !PT ;  /* 0x0000000222ff7812 */ /* 0x000fc8000780c0ff */
[----:B------:R-:W-:-:S10]  /*1a00*/  DADD R4, RZ, -R6 ;  /* 0x00000000ff047229 */ /* 0x000fd40000000806 */
[----:B------:R-:W-:Y:S02]  /*1a10*/  FSEL R28, R6, R4, !P0 ;  /* 0x00000004061c7208 */ /* 0x000fe40004000000 */
[----:B------:R-:W-:-:S04]  /*1a20*/  FSEL R29, R7, R5, !P0 ;  /* 0x00000005071d7208 */ /* 0x000fc80004000000 */
[----:B------:R0:W1:Y:S01]  /*1a30*/  F2F.F32.F64 R28, R28 ;  /* 0x0000001c001c7310 */ /* 0x0000620000301000 */
[----:B------:R-:W-:Y:S05]  /*1a40*/  @!P2 BRA `(.L_x_133) ;  /* 0x000000000060a947 */ /* 0x000fea0003800000 */
[----:B------:R-:W-:Y:S01]  /*1a50*/  UMOV UR12, 0x6dc9c883 ;  /* 0x6dc9c883000c7882 */ /* 0x000fe20000000000 */
[----:B------:R-:W-:Y:S01]  /*1a60*/  UMOV UR13, 0x3fe45f30 ;  /* 0x3fe45f30000d7882 */ /* 0x000fe20000000000 */
[C---:B------:R-:W-:Y:S02]  /*1a70*/  DSETP.GE.AND P0, PT, |R26|.reuse, 2.14748364800000000000e+09, PT ;  /* 0x41e000001a00742a */ /* 0x040fe40003f06200 */
[----:B------:R-:W-:Y:S01]  /*1a80*/  DMUL R4, R26, UR12 ;  /* 0x0000000c1a047c28 */ /* 0x000fe20008000000 */
[----:B------:R-:W-:Y:S01]  /*1a90*/  UMOV UR12, 0x54442d18 ;  /* 0x54442d18000c7882 */ /* 0x000fe20000000000 */
[----:B------:R-:W-:-:S04]  /*1aa0*/  UMOV UR13, 0x3ff921fb ;  /* 0x3ff921fb000d7882 */ /* 0x000fc80000000000 */
[----:B0-----:R-:W0:Y:S08]  /*1ab0*/  F2I.F64 R29, R4 ;  /* 0x00000004001d7311 */ /* 0x001e300000301100 */
        /* <DEDUP_REMOVED lines=12> */
[----:B-1---5:R-:W-:Y:S05]  /*1b80*/  CALL.REL.NOINC `($_Z5FFT_YPhS_S_mPfS0_S0_S0_S_S_S_mmmm$__internal_trig_reduction_slowpathd) ;  /* 0x0000002000e47944 */ /* 0x022fea0003c00000 */
[----:B------:R-:W-:Y:S02]  /*1b90*/  IMAD.MOV.U32 R29, RZ, RZ, R7 ;  /* 0x000000ffff1d7224 */ /* 0x000fe400078e0007 */
[----:B------:R-:W-:Y:S02]  /*1ba0*/  IMAD.MOV.U32 R30, RZ, RZ, R10 ;  /* 0x000000ffff1e7224 */ /* 0x000fe400078e000a */
[----:B------:R-:W-:Y:S01]  /*1bb0*/  IMAD.MOV.U32 R31, RZ, RZ, R11 ;  /* 0x000000ffff1f7224 */ /* 0x000fe200078e000b */
[----:B------:R-:W-:Y:S06]  /*1bc0*/  BRA `(.L_x_134) ;  /* 0x0000000000087947 */ /* 0x000fec0003800000 */
.L_x_133:
[----:B------:R-:W-:Y:S01]  /*1bd0*/  DMUL R30, RZ, R26 ;  /* 0x0000001aff1e7228 */ /* 0x000fe20000000000 */
[----:B0-----:R-:W-:-:S10]  /*1be0*/  IMAD.MOV.U32 R29, RZ, RZ, RZ ;  /* 0x000000ffff1d7224 */ /* 0x001fd400078e00ff */
.L_x_134:
[----:B------:R-:W-:-:S05]  /*1bf0*/  IMAD.SHL.U32 R4, R29, 0x40, RZ ;  /* 0x000000401d047824 */ /* 0x000fca00078e00ff */
[----:B------:R-:W-:-:S04]  /*1c00*/  LOP3.LUT R4, R4, 0x40, RZ, 0xc0, !PT ;  /* 0x0000004004047812 */ /* 0x000fc800078ec0ff */
[----:B------:R-:W-:-:S05]  /*1c10*/  IADD3 R34, P0, PT, R4, UR14, RZ ;  /* 0x0000000e04227c10 */ /* 0x000fca000ff1e0ff */
        /* <DEDUP_REMOVED lines=11> */
[----:B--2---:R-:W-:Y:S01]  /*1cd0*/  DFMA R26, R32, R26, R4 ;  /* 0x0000001a201a722b */ /* 0x004fe20000000004 */
[----:B------:R-:W-:-:S05]  /*1ce0*/  IMAD.WIDE.U32 R4, R23, 0x4, R16 ;  /* 0x0000000417047825 */ /* 0x000fca00078e0010 */
[----:B------:R-:W2:Y:S02]  /*1cf0*/  LDG.E R37, desc[UR10][R4.64] ;  /* 0x0000000a04257981 */ /* 0x000ea4000c1e1900 */
[----:B------:R-:W-:Y:S01]  /*1d00*/  DFMA R26, R32, R26, R6 ;  /* 0x0000001a201a722b */ /* 0x000fe20000000006 */
[----:B------:R-:W-:-:S05]  /*1d10*/  IMAD.WIDE.U32 R6, R23, 0x4, R18 ;  /* 0x0000000417067825 */ /* 0x000fca00078e0012 */
[----:B------:R-:W1:Y:S02]  /*1d20*/  LDG.E R35, desc[UR10][R6.64] ;  /* 0x0000000a06237981 */ /* 0x000e64000c1e1900 */
[----:B---3--:R-:W-:-:S08]  /*1d30*/  DFMA R8, R32, R26, R8 ;  /* 0x0000001a2008722b */ /* 0x008fd00000000008 */
[----:B------:R-:W-:-:S08]  /*1d40*/  DFMA R8, R32, R8, R10 ;  /* 0x000000082008722b */ /* 0x000fd0000000000a */
[----:B----4-:R-:W-:-:S08]  /*1d50*/  DFMA R8, R32, R8, R12 ;  /* 0x000000082008722b */ /* 0x010fd0000000000c */
[----:B------:R-:W-:-:S08]  /*1d60*/  DFMA R8, R32, R8, R14 ;  /* 0x000000082008722b */ /* 0x000fd0000000000e */
[----:B------:R-:W-:Y:S02]  /*1d70*/  DFMA R30, R8, R30, R30 ;  /* 0x0000001e081e722b */ /* 0x000fe4000000001e */
[----:B------:R-:W-:-:S10]  /*1d80*/  DFMA R8, R32, R8, 1 ;  /* 0x3ff000002008742b */ /* 0x000fd40000000008 */
[----:B------:R-:W-:Y:S02]  /*1d90*/  FSEL R10, R8, R30, !P0 ;  /* 0x0000001e080a7208 */ /* 0x000fe40004000000 */
[----:B------:R-:W-:-:S06]  /*1da0*/  FSEL R11, R9, R31, !P0 ;  /* 0x0000001f090b7208 */ /* 0x000fcc0004000000 */
[----:B------:R-:W-:Y:S01]  /*1db0*/  DADD R8, RZ, -R10 ;  /* 0x00000000ff087229 */ /* 0x000fe2000000080a */
[----:B------:R-:W-:-:S09]  /*1dc0*/  LOP3.LUT P0, RZ, R29, 0x2, RZ, 0xc0, !PT ;  /* 0x000000021dff7812 */ /* 0x000fd2000780c0ff */
[----:B------:R-:W-:Y:S02]  /*1dd0*/  FSEL R8, R10, R8, !P0 ;  /* 0x000000080a087208 */ /* 0x000fe40004000000 */
[----:B------:R-:W-:-:S04]  /*1de0*/  FSEL R9, R11, R9, !P0 ;  /* 0x000000090b097208 */ /* 0x000fc80004000000 */
[----:B------:R-:W2:Y:S02]  /*1df0*/  F2F.F32.F64 R8, R8 ;  /* 0x0000000800087310 */ /* 0x000ea40000301000 */
[----:B--2---:R-:W-:-:S04]  /*1e00*/  FMUL R11, R8, R37 ;  /* 0x00000025080b7220 */ /* 0x004fc80000400000 */
[----:B-1----:R-:W-:-:S04]  /*1e10*/  FFMA R11, R28, R35, -R11 ;  /* 0x000000231c0b7223 */ /* 0x002fc8000000080b */
[----:B-----5:R-:W-:-:S05]  /*1e20*/  FADD R13, R0, R11 ;  /* 0x0000000b000d7221 */ /* 0x020fca0000000000 */
[----:B------:R3:W-:Y:S04]  /*1e30*/  STG.E desc[UR10][R18.64], R13 ;  /* 0x0000000d12007986 */ /* 0x0007e8000c10190a */
[----:B------:R-:W2:Y:S01]  /*1e40*/  LDG.E R10, desc[UR10][R16.64] ;  /* 0x0000000a100a7981 */ /* 0x000ea2000c1e1900 */
[----:B------:R-:W-:-:S04]  /*1e50*/  FMUL R35, R8, R35 ;  /* 0x0000002308237220 */ /* 0x000fc80000400000 */
[----:B------:R-:W-:Y:S01]  /*1e60*/  FFMA R35, R28, R37, R35 ;  /* 0x000000251c237223 */ /* 0x000fe20000000023 */
[----:B------:R-:W-:-:S03]  /*1e70*/  FADD R11, R0, -R11 ;  /* 0x8000000b000b7221 */ /* 0x000fc60000000000 */
[----:B--2---:R-:W-:Y:S01]  /*1e80*/  FADD R15, R35, R10 ;  /* 0x0000000a230f7221 */ /* 0x004fe20000000000 */
[----:B------:R-:W-:-:S04]  /*1e90*/  FADD R35, R20, -R35 ;  /* 0x8000002314237221 */ /* 0x000fc80000000000 */
[----:B------:R3:W-:Y:S04]  /*1ea0*/  STG.E desc[UR10][R16.64], R15 ;  /* 0x0000000f10007986 */ /* 0x0007e8000c10190a */
[----:B------:R3:W-:Y:S04]  /*1eb0*/  STG.E desc[UR10][R6.64], R11 ;  /* 0x0000000b06007986 */ /* 0x0007e8000c10190a */
[----:B------:R3:W-:Y:S02]  /*1ec0*/  STG.E desc[UR10][R4.64], R35 ;  /* 0x0000002304007986 */ /* 0x0007e4000c10190a */
.L_x_128:
[----:B------:R-:W-:Y:S01]  /*1ed0*/  VIADD R22, R22, UR8 ;  /* 0x0000000816167c36 */ /* 0x000fe20008000000 */
[----:B------:R-:W-:Y:S01]  /*1ee0*/  UIADD3 UR5, UPT, UPT, UR5, 0x1, URZ ;  /* 0x0000000105057890 */ /* 0x000fe2000fffe0ff */
[----:B------:R-:W-:Y:S01]  /*1ef0*/  VIADD R21, R21, 0x1 ;  /* 0x0000000115157836 */ /* 0x000fe20000000000 */
[----:B------:R-:W-:Y:S10]  /*1f00*/  BRA.U UP1, `(.L_x_135) ;  /* 0xfffffff501087547 */ /* 0x000ff4000b83ffff */
[----:B------:R-:W-:Y:S01]  /*1f10*/  ULEA.HI UR5, UR8, UR8, URZ, 0x1 ;  /* 0x0000000808057291 */ /* 0x000fe2000f8f08ff */
[----:B------:R-:W-:-:S03]  /*1f20*/  IMAD.SHL.U32 R23, R23, 0x2, RZ ;  /* 0x0000000217177824 */ /* 0x000fc600078e00ff */
[----:B------:R-:W-:Y:S01]  /*1f30*/  USHF.R.S32.HI UR8, URZ, 0x1, UR5 ;  /* 0x00000001ff087899 */ /* 0x000fe20008011405 */
[----:B------:R-:W-:Y:S11]  /*1f40*/  BRA.U !UP0, `(.L_x_136) ;  /* 0xfffffff108dc7547 */ /* 0x000ff6000b83ffff */
.L_x_127:
[----:B------:R-:W5:Y:S02]  /*1f50*/  LDCU.64 UR20, c[0x0][0x3e8] ;  /* 0x00007d00ff1477ac */ /* 0x000f640008000a00 */
[----:B-----5:R-:W-:Y:S02]  /*1f60*/  UISETP.GE.U32.AND UP0, UPT, UR20, 0x2, UPT ;  /* 0x000000021400788c */ /* 0x020fe4000bf06070 */
[----:B------:R-:W-:Y:S02]  /*1f70*/  USHF.R.U64 UR13, UR20, 0x1, UR21 ;  /* 0x00000001140d7899 */ /* 0x000fe40008001215 */
[----:B------:R-:W-:Y:S02]  /*1f80*/  UISETP.GE.U32.AND.EX UP0, UPT, UR21, URZ, UPT, UP0 ;  /* 0x000000ff1500728c */ /* 0x000fe4000bf06100 */
[----:B--2---:R-:W-:-:S07]  /*1f90*/  USHF.R.U32.HI UR14, URZ, 0x1, UR21 ;  /* 0x00000001ff0e7899 */ /* 0x004fce0008011615 */
[----:B------:R-:W-:Y:S05]  /*1fa0*/  BRA.U !UP0, `(.L_x_137) ;  /* 0x00000011085c7547 */ /* 0x000fea000b800000 */
[----:B------:R-:W-:Y:S01]  /*1fb0*/  UIADD3 UR4, UP0, UPT, UR13, -0x1, URZ ;  /* 0xffffffff0d047890 */ /* 0x000fe2000ff1e0ff */
[----:B------:R-:W-:Y:S01]  /*1fc0*/  SHF.R.S32.HI R0, RZ, 0x1f, R25 ;  /* 0x0000001fff007819 */ /* 0x000fe20000011419 */
[----:B------:R-:W-:Y:S01]  /*1fd0*/  ULOP3.LUT UR12, UR13, 0x7, URZ, 0xc0, !UPT ;  /* 0x000000070d0c7892 */ /* 0x000fe2000f8ec0ff */
[C---:B0-----:R-:W-:Y:S01]  /*1fe0*/  IMAD.WIDE.U32 R2, R25.reuse, UR20, RZ ;  /* 0x0000001419027c25 */ /* 0x041fe2000f8e00ff */
[----:B------:R-:W-:Y:S02]  /*1ff0*/  UIADD3.X UR5, UPT, UPT, UR14, -0x1, URZ, UP0, !UPT ;  /* 0xffffffff0e057890 */ /* 0x000fe400087fe4ff */
[----:B------:R-:W-:Y:S01]  /*2000*/  UISETP.GE.U32.AND UP1, UPT, UR4, 0x7, UPT ;  /* 0x000000070400788c */ /* 0x000fe2000bf26070 */
[----:B------:R-:W-:Y:S01]  /*2010*/  IMAD R0, R0, UR20, RZ ;  /* 0x0000001400007c24 */ /* 0x000fe2000f8e02ff */
[----:B------:R-:W-:Y:S02]  /*2020*/  UISETP.NE.U32.AND UP0, UPT, UR12, URZ, UPT ;  /* 0x000000ff0c00728c */ /* 0x000fe4000bf05070 */
[----:B------:R-:W-:Y:S01]  /*2030*/  UISETP.GE.U32.AND.EX UP1, UPT, UR5, URZ, UPT, UP1 ;  /* 0x000000ff0500728c */ /* 0x000fe2000bf26110 */
[----:B---3--:R-:W-:Y:S01]  /*2040*/  IMAD R5, R25, UR21, R0 ;  /* 0x0000001519057c24 */ /* 0x008fe2000f8e0200 */
[----:B------:R-:W-:Y:S01]  /*2050*/  UISETP.NE.AND.EX UP0, UPT, URZ, URZ, UPT, UP0 ;  /* 0x000000ffff00728c */ /* 0x000fe2000bf05300 */
[----:B------:R-:W-:-:S02]  /*2060*/  UMOV UR4, URZ ;  /* 0x000000ff00047c82 */ /* 0x000fc40008000000 */
[----:B------:R-:W-:Y:S01]  /*2070*/  IMAD.IADD R5, R3, 0x1, R5 ;  /* 0x0000000103057824 */ /* 0x000fe200078e0205 */
[----:B------:R-:W-:-:S03]  /*2080*/  UMOV UR5, URZ ;  /* 0x000000ff00057c82 */ /* 0x000fc60008000000 */
[----:B------:R-:W-:Y:S05]  /*2090*/  BRA.U !UP1, `(.L_x_138) ;  /* 0x0000000509787547 */ /* 0x000fea000b800000 */
[----:B------:R-:W0:Y:S01]  /*20a0*/  LDCU.128 UR16, c[0x0][0x3a0] ;  /* 0x00007400ff1077ac */ /* 0x000e220008000c00 */
[C---:B------:R-:W-:Y:S01]  /*20b0*/  IMAD.SHL.U32 R4, R2.reuse, 0x4, RZ ;  /* 0x0000000402047824 */ /* 0x040fe200078e00ff */
[----:B----4-:R-:W-:Y:S01]  /*20c0*/  SHF.L.U64.HI R19, R2, 0x2, R5 ;  /* 0x0000000202137819 */ /* 0x010fe20000010205 */
[----:B------:R-:W-:Y:S02]  /*20d0*/  ULOP3.LUT UR4, UR13, 0xfffffff8, URZ, 0xc0, !UPT ;  /* 0xfffffff80d047892 */ /* 0x000fe4000f8ec0ff */
[----:B------:R-:W-:Y:S02]  /*20e0*/  ULOP3.LUT UR5, UR14, 0x7fffffff, URZ, 0xc0, !UPT ;  /* 0x7fffffff0e057892 */ /* 0x000fe4000f8ec0ff */
[----:B------:R-:W-:Y:S02]  /*20f0*/  USHF.L.U64.HI UR9, UR13, 0x2, UR14 ;  /* 0x000000020d097899 */ /* 0x000fe4000801020e */
[----:B------:R-:W-:Y:S01]  /*2100*/  USHF.L.U32 UR8, UR13, 0x2, URZ ;  /* 0x000000020d087899 */ /* 0x000fe200080006ff */
[----:B------:R-:W-:-:S02]  /*2110*/  UMOV UR6, UR4 ;  /* 0x0000000400067c82 */ /* 0x000fc40008000000 */
[----:B------:R-:W-:Y:S01]  /*2120*/  UMOV UR7, UR5 ;  /* 0x0000000500077c82 */ /* 0x000fe20008000000 */
[C---:B0-----:R-:W-:Y:S02]  /*2130*/  IADD3 R0, P1, PT, R4.reuse, UR18, RZ ;  /* 0x0000001204007c10 */ /* 0x041fe4000ff3e0ff */
[----:B------:R-:W-:Y:S02]  /*2140*/  IADD3 R4, P0, PT, R4, UR16, RZ ;  /* 0x0000001004047c10 */ /* 0x000fe4000ff1e0ff */
[----:B------:R-:W-:Y:S02]  /*2150*/  IADD3 R0, P2, PT, R0, 0x10, RZ ;  /* 0x0000001000007810 */ /* 0x000fe40007f5e0ff */
[----:B------:R-:W-:Y:S02]  /*2160*/  IADD3.X R9, PT, PT, R19, UR17, RZ, P0, !PT ;  /* 0x0000001113097c10 */ /* 0x000fe400087fe4ff */
[----:B------:R-:W-:-:S09]  /*2170*/  IADD3.X R19, PT, PT, RZ, UR19, R19, P2, P1 ;  /* 0x00000013ff137c10 */ /* 0x000fd200097e2413 */
.L_x_139:
[----:B------:R-:W-:-:S05]  /*2180*/  IMAD.MOV.U32 R8, RZ, RZ, R4 ;  /* 0x000000ffff087224 */ /* 0x000fca00078e0004 */
[----:B-12---:R-:W-:Y:S01]  /*2190*/  IADD3 R12, P0, PT, R8, UR8, RZ ;  /* 0x00000008080c7c10 */ /* 0x006fe2000ff1e0ff */
[----:B------:R-:W2:Y:S03]  /*21a0*/  LDG.E R15, desc[UR10][R8.64] ;  /* 0x0000000a080f7981 */ /* 0x000ea6000c1e1900 */
[----:B------:R-:W-:-:S05]  /*21b0*/  IADD3.X R13, PT, PT, R9, UR9, RZ, P0, !PT ;  /* 0x00000009090d7c10 */ /* 0x000fca00087fe4ff */
[----:B------:R-:W3:Y:S01]  /*21c0*/  LDG.E R17, desc[UR10][R12.64] ;  /* 0x0000000a0c117981 */ /* 0x000ee2000c1e1900 */
[----:B------:R-:W-:Y:S02]  /*21d0*/  IMAD.MOV.U32 R6, RZ, RZ, R0 ;  /* 0x000000ffff067224 */ /* 0x000fe400078e0000 */
[----:B------:R-:W-:-:S03]  /*21e0*/  IMAD.MOV.U32 R7, RZ, RZ, R19 ;  /* 0x000000ffff077224 */ /* 0x000fc600078e0013 */
[----:B------:R-:W-:-:S04]  /*21f0*/  IADD3 R10, P0, PT, R6, UR8, RZ ;  /* 0x00000008060a7c10 */ /* 0x000fc8000ff1e0ff */
[----:B------:R-:W-:Y:S01]  /*2200*/  IADD3.X R11, PT, PT, R7, UR9, RZ, P0, !PT ;  /* 0x00000009070b7c10 */ /* 0x000fe200087fe4ff */
[----:B---3--:R0:W-:Y:S04]  /*2210*/  STG.E desc[UR10][R8.64], R17 ;  /* 0x0000001108007986 */ /* 0x0081e8000c10190a */
[----:B--2---:R1:W-:Y:S04]  /*2220*/  STG.E desc[UR10][R12.64], R15 ;  /* 0x0000000f0c007986 */ /* 0x0043e8000c10190a */
[----:B------:R-:W2:Y:S04]  /*2230*/  LDG.E R21, desc[UR10][R10.64+-0x10] ;  /* 0xfffff00a0a157981 */ /* 0x000ea8000c1e1900 */
[----:B------:R-:W3:Y:S04]  /*2240*/  LDG.E R19, desc[UR10][R6.64+-0x10] ;  /* 0xfffff00a06137981 */ /* 0x000ee8000c1e1900 */
[----:B--2---:R2:W-:Y:S04]  /*2250*/  STG.E desc[UR10][R6.64+-0x10], R21 ;  /* 0xfffff01506007986 */ /* 0x0045e8000c10190a */
[----:B---3--:R3:W-:Y:S04]  /*2260*/  STG.E desc[UR10][R10.64+-0x10], R19 ;  /* 0xfffff0130a007986 */ /* 0x0087e8000c10190a */
[----:B------:R-:W4:Y:S04]  /*2270*/  LDG.E R27, desc[UR10][R12.64+0x4] ;  /* 0x0000040a0c1b7981 */ /* 0x000f28000c1e1900 */
[----:B------:R-:W5:Y:S04]  /*2280*/  LDG.E R23, desc[UR10][R8.64+0x4] ;  /* 0x0000040a08177981 */ /* 0x000f68000c1e1900 */
[----:B----4-:R4:W-:Y:S04]  /*2290*/  STG.E desc[UR10][R8.64+0x4], R27 ;  /* 0x0000041b08007986 */ /* 0x0109e8000c10190a */
[----:B-----5:R5:W-:Y:S04]  /*22a0*/  STG.E desc[UR10][R12.64+0x4], R23 ;  /* 0x000004170c007986 */ /* 0x020be8000c10190a */
[----:B------:R-:W2:Y:S04]  /*22b0*/  LDG.E R29, desc[UR10][R10.64+-0xc] ;  /* 0xfffff40a0a1d7981 */ /* 0x000ea8000c1e1900 */
[----:B0-----:R-:W3:Y:S04]  /*22c0*/  LDG.E R17, desc[UR10][R6.64+-0xc] ;  /* 0xfffff40a06117981 */ /* 0x001ee8000c1e1900 */
[----:B--2---:R0:W-:Y:S04]  /*22d0*/  STG.E desc[UR10][R6.64+-0xc], R29 ;  /* 0xfffff41d06007986 */ /* 0x0041e8000c10190a */
[----:B---3--:R2:W-:Y:S04]  /*22e0*/  STG.E desc[UR10][R10.64+-0xc], R17 ;  /* 0xfffff4110a007986 */ /* 0x0085e8000c10190a */
[----:B------:R-:W3:Y:S04]  /*22f0*/  LDG.E R31, desc[UR10][R12.64+0x8] ;  /* 0x0000080a0c1f7981 */ /* 0x000ee8000c1e1900 */
[----:B-1----:R-:W4:Y:S04]  /*2300*/  LDG.E R15, desc[UR10][R8.64+0x8] ;  /* 0x0000080a080f7981 */ /* 0x002f28000c1e1900 */
[----:B---3--:R1:W-:Y:S04]  /*2310*/  STG.E desc[UR10][R8.64+0x8], R31 ;  /* 0x0000081f08007986 */ /* 0x0083e8000c10190a */
[----:B----4-:R3:W-:Y:S04]  /*2320*/  STG.E desc[UR10][R12.64+0x8], R15 ;  /* 0x0000080f0c007986 */ /* 0x0107e8000c10190a */
[----:B------:R-:W4:Y:S04]  /*2330*/  LDG.E R21, desc[UR10][R10.64+-0x8] ;  /* 0xfffff80a0a157981 */ /* 0x000f28000c1e1900 */
[----:B------:R-:W5:Y:S04]  /*2340*/  LDG.E R19, desc[UR10][R6.64+-0x8] ;  /* 0xfffff80a06137981 */ /* 0x000f68000c1e1900 */
[----:B----4-:R4:W-:Y:S04]  /*2350*/  STG.E desc[UR10][R6.64+-0x8], R21 ;  /* 0xfffff81506007986 */ /* 0x0109e8000c10190a */
[----:B-----5:R5:W-:Y:S04]  /*2360*/  STG.E desc[UR10][R10.64+-0x8], R19 ;  /* 0xfffff8130a007986 */ /* 0x020be8000c10190a */
[----:B------:R-:W2:Y:S04]  /*2370*/  LDG.E R27, desc[UR10][R12.64+0xc] ;  /* 0x00000c0a0c1b7981 */ /* 0x000ea8000c1e1900 */
[----:B------:R-:W3:Y:S04]  /*2380*/  LDG.E R23, desc[UR10][R8.64+0xc] ;  /* 0x00000c0a08177981 */ /* 0x000ee8000c1e1900 */
[----:B--2---:R2:W-:Y:S04]  /*2390*/  STG.E desc[UR10][R8.64+0xc], R27 ;  /* 0x00000c1b08007986 */ /* 0x0045e8000c10190a */
[----:B---3--:R3:W-:Y:S04]  /*23a0*/  STG.E desc[UR10][R12.64+0xc], R23 ;  /* 0x00000c170c007986 */ /* 0x0087e8000c10190a */
[----:B0-----:R-:W4:Y:S04]  /*23b0*/  LDG.E R29, desc[UR10][R10.64+-0x4] ;  /* 0xfffffc0a0a1d7981 */ /* 0x001f28000c1e1900 */
[----:B------:R-:W5:Y:S04]  /*23c0*/  LDG.E R17, desc[UR10][R6.64+-0x4] ;  /* 0xfffffc0a06117981 */ /* 0x000f68000c1e1900 */
[----:B----4-:R0:W-:Y:S04]  /*23d0*/  STG.E desc[UR10][R6.64+-0x4], R29 ;  /* 0xfffffc1d06007986 */ /* 0x0101e8000c10190a */
[----:B-----5:R4:W-:Y:S04]  /*23e0*/  STG.E desc[UR10][R10.64+-0x4], R17 ;  /* 0xfffffc110a007986 */ /* 0x0209e8000c10190a */
[----:B-1----:R-:W5:Y:S04]  /*23f0*/  LDG.E R31, desc[UR10][R12.64+0x10] ;  /* 0x0000100a0c1f7981 */ /* 0x002f68000c1e1900 */
[----:B------:R-:W2:Y:S04]  /*2400*/  LDG.E R15, desc[UR10][R8.64+0x10] ;  /* 0x0000100a080f7981 */ /* 0x000ea8000c1e1900 */
[----:B-----5:R1:W-:Y:S04]  /*2410*/  STG.E desc[UR10][R8.64+0x10], R31 ;  /* 0x0000101f08007986 */ /* 0x0203e8000c10190a */
[----:B--2---:R2:W-:Y:S04]  /*2420*/  STG.E desc[UR10][R12.64+0x10], R15 ;  /* 0x0000100f0c007986 */ /* 0x0045e8000c10190a */
[----:B------:R-:W5:Y:S04]  /*2430*/  LDG.E R21, desc[UR10][R10.64] ;  /* 0x0000000a0a157981 */ /* 0x000f68000c1e1900 */
[----:B------:R-:W3:Y:S04]  /*2440*/  LDG.E R19, desc[UR10][R6.64] ;  /* 0x0000000a06137981 */ /* 0x000ee8000c1e1900 */
[----:B-----5:R5:W-:Y:S04]  /*2450*/  STG.E desc[UR10][R6.64], R21 ;  /* 0x0000001506007986 */ /* 0x020be8000c10190a */
[----:B---3--:R3:W-:Y:S04]  /*2460*/  STG.E desc[UR10][R10.64], R19 ;  /* 0x000000130a007986 */ /* 0x0087e8000c10190a */
[----:B------:R-:W4:Y:S04]  /*2470*/  LDG.E R27, desc[UR10][R12.64+0x14] ;  /* 0x0000140a0c1b7981 */ /* 0x000f28000c1e1900 */
[----:B------:R-:W2:Y:S04]  /*2480*/  LDG.E R23, desc[UR10][R8.64+0x14] ;  /* 0x0000140a08177981 */ /* 0x000ea8000c1e1900 */
[----:B----4-:R4:W-:Y:S04]  /*2490*/  STG.E desc[UR10][R8.64+0x14], R27 ;  /* 0x0000141b08007986 */ /* 0x0109e8000c10190a */
[----:B--2---:R2:W-:Y:S04]  /*24a0*/  STG.E desc[UR10][R12.64+0x14], R23 ;  /* 0x000014170c007986 */ /* 0x0045e8000c10190a */
[----:B0-----:R-:W5:Y:S04]  /*24b0*/  LDG.E R29, desc[UR10][R10.64+0x4] ;  /* 0x0000040a0a1d7981 */ /* 0x001f68000c1e1900 */
[----:B------:R-:W3:Y:S04]  /*24c0*/  LDG.E R17, desc[UR10][R6.64+0x4] ;  /* 0x0000040a06117981 */ /* 0x000ee8000c1e1900 */
[----:B-----5:R0:W-:Y:S04]  /*24d0*/  STG.E desc[UR10][R6.64+0x4], R29 ;  /* 0x0000041d06007986 */ /* 0x0201e8000c10190a */
[----:B---3--:R3:W-:Y:S04]  /*24e0*/  STG.E desc[UR10][R10.64+0x4], R17 ;  /* 0x000004110a007986 */ /* 0x0087e8000c10190a */
[----:B-1----:R-:W5:Y:S04]  /*24f0*/  LDG.E R31, desc[UR10][R12.64+0x18] ;  /* 0x0000180a0c1f7981 */ /* 0x002f68000c1e1900 */
[----:B------:R-:W4:Y:S04]  /*2500*/  LDG.E R15, desc[UR10][R8.64+0x18] ;  /* 0x0000180a080f7981 */ /* 0x000f28000c1e1900 */
[----:B-----5:R-:W-:Y:S04]  /*2510*/  STG.E desc[UR10][R8.64+0x18], R31 ;  /* 0x0000181f08007986 */ /* 0x020fe8000c10190a */
[----:B----4-:R-:W-:Y:S04]  /*2520*/  STG.E desc[UR10][R12.64+0x18], R15 ;  /* 0x0000180f0c007986 */ /* 0x010fe8000c10190a */
[----:B------:R-:W4:Y:S04]  /*2530*/  LDG.E R21, desc[UR10][R10.64+0x8] ;  /* 0x0000080a0a157981 */ /* 0x000f28000c1e1900 */
[----:B------:R-:W5:Y:S04]  /*2540*/  LDG.E R19, desc[UR10][R6.64+0x8] ;  /* 0x0000080a06137981 */ /* 0x000f68000c1e1900 */
[----:B----4-:R-:W-:Y:S04]  /*2550*/  STG.E desc[UR10][R6.64+0x8], R21 ;  /* 0x0000081506007986 */ /* 0x010fe8000c10190a */
[----:B-----5:R-:W-:Y:S04]  /*2560*/  STG.E desc[UR10][R10.64+0x8], R19 ;  /* 0x000008130a007986 */ /* 0x020fe8000c10190a */
[----:B------:R-:W4:Y:S04]  /*2570*/  LDG.E R27, desc[UR10][R12.64+0x1c] ;  /* 0x00001c0a0c1b7981 */ /* 0x000f28000c1e1900 */
[----:B--2---:R-:W2:Y:S04]  /*2580*/  LDG.E R23, desc[UR10][R8.64+0x1c] ;  /* 0x00001c0a08177981 */ /* 0x004ea8000c1e1900 */
[----:B----4-:R1:W-:Y:S04]  /*2590*/  STG.E desc[UR10][R8.64+0x1c], R27 ;  /* 0x00001c1b08007986 */ /* 0x0103e8000c10190a */
[----:B--2---:R2:W-:Y:S04]  /*25a0*/  STG.E desc[UR10][R12.64+0x1c], R23 ;  /* 0x00001c170c007986 */ /* 0x0045e8000c10190a */
[----:B0-----:R-:W4:Y:S04]  /*25b0*/  LDG.E R29, desc[UR10][R10.64+0xc] ;  /* 0x00000c0a0a1d7981 */ /* 0x001f28000c1e1900 */
[----:B---3--:R-:W3:Y:S01]  /*25c0*/  LDG.E R17, desc[UR10][R6.64+0xc] ;  /* 0x00000c0a06117981 */ /* 0x008ee2000c1e1900 */
[----:B------:R-:W-:-:S04]  /*25d0*/  UIADD3 UR6, UP1, UPT, UR6, -0x8, URZ ;  /* 0xfffffff806067890 */ /* 0x000fc8000ff3e0ff */
[----:B------:R-:W-:Y:S02]  /*25e0*/  UIADD3.X UR7, UPT, UPT, UR7, -0x1, URZ, UP1, !UPT ;  /* 0xffffffff07077890 */ /* 0x000fe40008ffe4ff */
[----:B------:R-:W-:-:S04]  /*25f0*/  UISETP.NE.U32.AND UP1, UPT, UR6, URZ, UPT ;  /* 0x000000ff0600728c */ /* 0x000fc8000bf25070 */
[----:B------:R-:W-:Y:S01]  /*2600*/  UISETP.NE.AND.EX UP1, UPT, UR7, URZ, UPT, UP1 ;  /* 0x000000ff0700728c */ /* 0x000fe2000bf25310 */
[----:B------:R-:W-:Y:S02]  /*2610*/  IADD3 R4, P0, PT, R8, 0x20, RZ ;  /* 0x0000002008047810 */ /* 0x000fe40007f1e0ff */
[----:B------:R-:W-:-:S03]  /*2620*/  IADD3 R0, P1, PT, R6, 0x20, RZ ;  /* 0x0000002006007810 */ /* 0x000fc60007f3e0ff */
[----:B-1----:R-:W-:Y:S02]  /*2630*/  IMAD.X R9, RZ, RZ, R9, P0 ;  /* 0x000000ffff097224 */ /* 0x002fe400000e0609 */
[----:B------:R-:W-:Y:S01]  /*2640*/  IMAD.X R19, RZ, RZ, R7, P1 ;  /* 0x000000ffff137224 */ /* 0x000fe200008e0607 */
[----:B----4-:R2:W-:Y:S04]  /*2650*/  STG.E desc[UR10][R6.64+0xc], R29 ;  /* 0x00000c1d06007986 */ /* 0x0105e8000c10190a */
[----:B---3--:R2:W-:Y:S01]  /*2660*/  STG.E desc[UR10][R10.64+0xc], R17 ;  /* 0x00000c110a007986 */ /* 0x0085e2000c10190a */
[----:B------:R-:W-:Y:S05]  /*2670*/  BRA.U UP1, `(.L_x_139) ;  /* 0xfffffff901c07547 */ /* 0x000fea000b83ffff */
.L_x_138:
[----:B------:R-:W-:Y:S05]  /*2680*/  BRA.U !UP0, `(.L_x_137) ;  /* 0x0000000908a47547 */ /* 0x000fea000b800000 */
[----:B------:R-:W-:Y:S02]  /*2690*/  UISETP.GE.U32.AND UP1, UPT, UR12, 0x4, UPT ;  /* 0x000000040c00788c */ /* 0x000fe4000bf26070 */
[----:B------:R-:W-:Y:S02]  /*26a0*/  ULOP3.LUT UR6, UR13, 0x3, URZ, 0xc0, !UPT ;  /* 0x000000030d067892 */ /* 0x000fe4000f8ec0ff */
[----:B------:R-:W-:Y:S02]  /*26b0*/  UISETP.GE.U32.AND.EX UP1, UPT, URZ, URZ, UPT, UP1 ;  /* 0x000000ffff00728c */ /* 0x000fe4000bf26110 */
[----:B------:R-:W-:-:S04]  /*26c0*/  UISETP.NE.U32.AND UP0, UPT, UR6, URZ, UPT ;  /* 0x000000ff0600728c */ /* 0x000fc8000bf05070 */
[----:B------:R-:W-:-:S03]  /*26d0*/  UISETP.NE.AND.EX UP0, UPT, URZ, URZ, UPT, UP0 ;  /* 0x000000ffff00728c */ /* 0x000fc6000bf05300 */
[----:B------:R-:W-:Y:S08]  /*26e0*/  BRA.U !UP1, `(.L_x_140) ;  /* 0x0000000509607547 */ /* 0x000ff0000b800000 */
[----:B------:R-:W0:Y:S01]  /*26f0*/  LDCU.128 UR16, c[0x0][0x3a0] ;  /* 0x00007400ff1077ac */ /* 0x000e220008000c00 */
[----:B------:R-:W-:Y:S01]  /*2700*/  IADD3 R0, P0, PT, R2, UR4, RZ ;  /* 0x0000000402007c10 */ /* 0x000fe2000ff1e0ff */
[----:B------:R-:W-:-:S03]  /*2710*/  USHF.L.U32 UR8, UR13, 0x2, URZ ;  /* 0x000000020d087899 */ /* 0x000fc600080006ff */
[----:B--2---:R-:W-:Y:S01]  /*2720*/  IADD3.X R7, PT, PT, R5, UR5, RZ, P0, !PT ;  /* 0x0000000505077c10 */ /* 0x004fe200087fe4ff */
[C---:B-1--4-:R-:W-:Y:S01]  /*2730*/  IMAD.SHL.U32 R12, R0.reuse, 0x4, RZ ;  /* 0x00000004000c7824 */ /* 0x052fe200078e00ff */
[----:B------:R-:W-:Y:S02]  /*2740*/  USHF.L.U64.HI UR7, UR13, 0x2, UR14 ;  /* 0x000000020d077899 */ /* 0x000fe4000801020e */
[----:B------:R-:W-:Y:S02]  /*2750*/  SHF.L.U64.HI R0, R0, 0x2, R7 ;  /* 0x0000000200007819 */ /* 0x000fe40000010207 */
[----:B0-----:R-:W-:-:S04]  /*2760*/  IADD3 R10, P0, PT, R12, UR16, RZ ;  /* 0x000000100c0a7c10 */ /* 0x001fc8000ff1e0ff */
[----:B------:R-:W-:Y:S02]  /*2770*/  IADD3.X R11, PT, PT, R0, UR17, RZ, P0, !PT ;  /* 0x00000011000b7c10 */ /* 0x000fe400087fe4ff */
[----:B------:R-:W-:-:S03]  /*2780*/  IADD3 R6, P0, PT, R10, UR8, RZ ;  /* 0x000000080a067c10 */ /* 0x000fc6000ff1e0ff */
[----:B------:R-:W2:Y:S01]  /*2790*/  LDG.E R17, desc[UR10][R10.64] ;  /* 0x0000000a0a117981 */ /* 0x000ea2000c1e1900 */
[----:B------:R-:W-:-:S05]  /*27a0*/  IADD3.X R7, PT, PT, R11, UR7, RZ, P0, !PT ;  /* 0x000000070b077c10 */ /* 0x000fca00087fe4ff */
[----:B------:R-:W3:Y:S01]  /*27b0*/  LDG.E R19, desc[UR10][R6.64] ;  /* 0x0000000a06137981 */ /* 0x000ee2000c1e1900 */
[----:B------:R-:W-:-:S04]  /*27c0*/  IADD3 R12, P0, PT, R12, UR18, RZ ;  /* 0x000000120c0c7c10 */ /* 0x000fc8000ff1e0ff */
[----:B------:R-:W-:Y:S02]  /*27d0*/  IADD3.X R13, PT, PT, R0, UR19, RZ, P0, !PT ;  /* 0x00000013000d7c10 */ /* 0x000fe400087fe4ff */
[----:B------:R-:W-:-:S04]  /*27e0*/  IADD3 R8, P0, PT, R12, UR8, RZ ;  /* 0x000000080c087c10 */ /* 0x000fc8000ff1e0ff */
[----:B------:R-:W-:Y:S01]  /*27f0*/  IADD3.X R9, PT, PT, R13, UR7, RZ, P0, !PT ;  /* 0x000000070d097c10 */ /* 0x000fe200087fe4ff */
[----:B------:R-:W-:-:S06]  /*2800*/  UIADD3 UR5, UPT, UPT, UR4, 0x1, URZ ;  /* 0x0000000104057890 */ /* 0x000fcc000fffe0ff */
[----:B------:R-:W-:Y:S01]  /*2810*/  IADD3 R0, P0, PT, R2, UR5, RZ ;  /* 0x0000000502007c10 */ /* 0x000fe2000ff1e0ff */
[----:B---3--:R0:W-:Y:S04]  /*2820*/  STG.E desc[UR10][R10.64], R19 ;  /* 0x000000130a007986 */ /* 0x0081e8000c10190a */
[----:B--2---:R1:W-:Y:S04]  /*2830*/  STG.E desc[UR10][R6.64], R17 ;  /* 0x0000001106007986 */ /* 0x0043e8000c10190a */
[----:B------:R-:W2:Y:S04]  /*2840*/  LDG.E R23, desc[UR10][R8.64] ;  /* 0x0000000a08177981 */ /* 0x000ea8000c1e1900 */
[----:B------:R-:W3:Y:S01]  /*2850*/  LDG.E R21, desc[UR10][R12.64] ;  /* 0x0000000a0c157981 */ /* 0x000ee2000c1e1900 */
[----:B------:R-:W-:-:S02]  /*2860*/  IMAD.X R15, RZ, RZ, R5, P0 ;  /* 0x000000ffff0f7224 */ /* 0x000fc400000e0605 */
[----:B------:R-:W-:-:S03]  /*2870*/  IMAD.SHL.U32 R16, R0, 0x4, RZ ;  /* 0x0000000400107824 */ /* 0x000fc600078e00ff */
[----:B------:R-:W-:Y:S02]  /*2880*/  SHF.L.U64.HI R0, R0, 0x2, R15 ;  /* 0x0000000200007819 */ /* 0x000fe4000001020f */
[----:B------:R-:W-:-:S04]  /*2890*/  IADD3 R14, P0, PT, R16, UR16, RZ ;  /* 0x00000010100e7c10 */ /* 0x000fc8000ff1e0ff */
[----:B------:R-:W-:Y:S02]  /*28a0*/  IADD3.X R15, PT, PT, R0, UR17, RZ, P0, !PT ;  /* 0x00000011000f7c10 */ /* 0x000fe400087fe4ff */
[----:B0-----:R-:W-:-:S04]  /*28b0*/  IADD3 R10, P0, PT, R14, UR8, RZ ;  /* 0x000000080e0a7c10 */ /* 0x001fc8000ff1e0ff */
[----:B------:R-:W-:Y:S01]  /*28c0*/  IADD3.X R11, PT, PT, R15, UR7, RZ, P0, !PT ;  /* 0x000000070f0b7c10 */ /* 0x000fe200087fe4ff */
[----:B--2---:R0:W-:Y:S04]  /*28d0*/  STG.E desc[UR10][R12.64], R23 ;  /* 0x000000170c007986 */ /* 0x0041e8000c10190a */
[----:B---3--:R2:W-:Y:S04]  /*28e0*/  STG.E desc[UR10][R8.64], R21 ;  /* 0x0000001508007986 */ /* 0x0085e8000c10190a */
[----:B------:R-:W3:Y:S04]  /*28f0*/  LDG.E R27, desc[UR10][R10.64] ;  /* 0x0000000a0a1b7981 */ /* 0x000ee8000c1e1900 */
[----:B------:R-:W4:Y:S01]  /*2900*/  LDG.E R19, desc[UR10][R14.64] ;  /* 0x0000000a0e137981 */ /* 0x000f22000c1e1900 */
[----:B------:R-:W-:-:S04]  /*2910*/  IADD3 R16, P0, PT, R16, UR18, RZ ;  /* 0x0000001210107c10 */ /* 0x000fc8000ff1e0ff */
[----:B-1----:R-:W-:Y:S02]  /*2920*/  IADD3.X R17, PT, PT, R0, UR19, RZ, P0, !PT ;  /* 0x0000001300117c10 */ /* 0x002fe400087fe4ff */
[----:B------:R-:W-:-:S04]  /*2930*/  IADD3 R6, P0, PT, R16, UR8, RZ ;  /* 0x0000000810067c10 */ /* 0x000fc8000ff1e0ff */
[----:B------:R-:W-:Y:S01]  /*2940*/  IADD3.X R7, PT, PT, R17, UR7, RZ, P0, !PT ;  /* 0x0000000711077c10 */ /* 0x000fe200087fe4ff */
[----:B------:R-:W-:Y:S01]  /*2950*/  UIADD3 UR5, UPT, UPT, UR4, 0x2, URZ ;  /* 0x0000000204057890 */ /* 0x000fe2000fffe0ff */
[----:B---3--:R-:W-:Y:S04]  /*2960*/  STG.E desc[UR10][R14.64], R27 ;  /* 0x0000001b0e007986 */ /* 0x008fe8000c10190a */
[----:B----4-:R1:W-:Y:S04]  /*2970*/  STG.E desc[UR10][R10.64], R19 ;  /* 0x000000130a007986 */ /* 0x0103e8000c10190a */
[----:B------:R-:W3:Y:S04]  /*2980*/  LDG.E R29, desc[UR10][R6.64] ;  /* 0x0000000a061d7981 */ /* 0x000ee8000c1e1900 */
[----:B0-----:R-:W4:Y:S01]  /*2990*/  LDG.E R23, desc[UR10][R16.64] ;  /* 0x0000000a10177981 */ /* 0x001f22000c1e1900 */
[----:B------:R-:W-:-:S05]  /*29a0*/  IADD3 R4, P0, PT, R2, UR5, RZ ;  /* 0x0000000502047c10 */ /* 0x000fca000ff1e0ff */
[----:B--2---:R-:W-:Y:S02]  /*29b0*/  IMAD.X R9, RZ, RZ, R5, P0 ;  /* 0x000000ffff097224 */ /* 0x004fe400000e0605 */
[----:B------:R-:W-:-:S03]  /*29c0*/  IMAD.SHL.U32 R0, R4, 0x4, RZ ;  /* 0x0000000404007824 */ /* 0x000fc600078e00ff */
[----:B------:R-:W-:Y:S02]  /*29d0*/  SHF.L.U64.HI R4, R4, 0x2, R9 ;  /* 0x0000000204047819 */ /* 0x000fe40000010209 */
[----:B------:R-:W-:-:S04]  /*29e0*/  IADD3 R12, P0, PT, R0, UR16, RZ ;  /* 0x00000010000c7c10 */ /* 0x000fc8000ff1e0ff */
[----:B------:R-:W-:Y:S02]  /*29f0*/  IADD3.X R13, PT, PT, R4, UR17, RZ, P0, !PT ;  /* 0x00000011040d7c10 */ /* 0x000fe400087fe4ff */
[----:B------:R-:W-:-:S04]  /*2a00*/  IADD3 R8, P0, PT, R12, UR8, RZ ;  /* 0x000000080c087c10 */ /* 0x000fc8000ff1e0ff */
[----:B------:R-:W-:Y:S01]  /*2a10*/  IADD3.X R9, PT, PT, R13, UR7, RZ, P0, !PT ;  /* 0x000000070d097c10 */ /* 0x000fe200087fe4ff */
[----:B---3--:R-:W-:Y:S04]  /*2a20*/  STG.E desc[UR10][R16.64], R29 ;  /* 0x0000001d10007986 */ /* 0x008fe8000c10190a */
[----:B----4-:R0:W-:Y:S04]  /*2a30*/  STG.E desc[UR10][R6.64], R23 ;  /* 0x0000001706007986 */ /* 0x0101e8000c10190a */
[----:B------:R-:W2:Y:S04]  /*2a40*/  LDG.E R21, desc[UR10][R8.64] ;  /* 0x0000000a08157981 */ /* 0x000ea8000c1e1900 */
[----:B-1----:R-:W3:Y:S01]  /*2a50*/  LDG.E R19, desc[UR10][R12.64] ;  /* 0x0000000a0c137981 */ /* 0x002ee2000c1e1900 */
[----:B------:R-:W-:-:S04]  /*2a60*/  IADD3 R14, P0, PT, R0, UR18, RZ ;  /* 0x00000012000e7c10 */ /* 0x000fc8000ff1e0ff */
[----:B------:R-:W-:Y:S02]  /*2a70*/  IADD3.X R15, PT, PT, R4, UR19, RZ, P0, !PT ;  /* 0x00000013040f7c10 */ /* 0x000fe400087fe4ff */
[----:B------:R-:W-:-:S04]  /*2a80*/  IADD3 R10, P0, PT, R14, UR8, RZ ;  /* 0x000000080e0a7c10 */ /* 0x000fc8000ff1e0ff */
[----:B------:R-:W-:Y:S01]  /*2a90*/  IADD3.X R11, PT, PT, R15, UR7, RZ, P0, !PT ;  /* 0x000000070f0b7c10 */ /* 0x000fe200087fe4ff */
[----:B------:R-:W-:Y:S01]  /*2aa0*/  UIADD3 UR5, UPT, UPT, UR4, 0x3, URZ ;  /* 0x0000000304057890 */ /* 0x000fe2000fffe0ff */
[----:B--2---:R1:W-:Y:S04]  /*2ab0*/  STG.E desc[UR10][R12.64], R21 ;  /* 0x000000150c007986 */ /* 0x0043e8000c10190a */
[----:B---3--:R2:W-:Y:S04]  /*2ac0*/  STG.E desc[UR10][R8.64], R19 ;  /* 0x0000001308007986 */ /* 0x0085e8000c10190a */
[----:B------:R-:W3:Y:S04]  /*2ad0*/  LDG.E R31, desc[UR10][R10.64] ;  /* 0x0000000a0a1f7981 */ /* 0x000ee8000c1e1900 */
[----:B------:R-:W4:Y:S01]  /*2ae0*/  LDG.E R27, desc[UR10][R14.64] ;  /* 0x0000000a0e1b7981 */ /* 0x000f22000c1e1900 */
[----:B------:R-:W-:-:S05]  /*2af0*/  IADD3 R4, P0, PT, R2, UR5, RZ ;  /* 0x0000000502047c10 */ /* 0x000fca000ff1e0ff */
[----:B0-----:R-:W-:Y:S02]  /*2b00*/  IMAD.X R7, RZ, RZ, R5, P0 ;  /* 0x000000ffff077224 */ /* 0x001fe400000e0605 */
[----:B------:R-:W-:-:S03]  /*2b10*/  IMAD.SHL.U32 R0, R4, 0x4, RZ ;  /* 0x0000000404007824 */ /* 0x000fc600078e00ff */
[----:B------:R-:W-:Y:S02]  /*2b20*/  SHF.L.U64.HI R4, R4, 0x2, R7 ;  /* 0x0000000204047819 */ /* 0x000fe40000010207 */
[----:B------:R-:W-:-:S04]  /*2b30*/  IADD3 R16, P0, PT, R0, UR16, RZ ;  /* 0x0000001000107c10 */ /* 0x000fc8000ff1e0ff */
[----:B------:R-:W-:Y:S02]  /*2b40*/  IADD3.X R17, PT, PT, R4, UR17, RZ, P0, !PT ;  /* 0x0000001104117c10 */ /* 0x000fe400087fe4ff */
[----:B------:R-:W-:-:S04]  /*2b50*/  IADD3 R6, P0, PT, R16, UR8, RZ ;  /* 0x0000000810067c10 */ /* 0x000fc8000ff1e0ff */
[----:B------:R-:W-:Y:S01]  /*2b60*/  IADD3.X R7, PT, PT, R17, UR7, RZ, P0, !PT ;  /* 0x0000000711077c10 */ /* 0x000fe200087fe4ff */
[----:B---3--:R0:W-:Y:S04]  /*2b70*/  STG.E desc[UR10][R14.64], R31 ;  /* 0x0000001f0e007986 */ /* 0x0081e8000c10190a */
[----:B----4-:R3:W-:Y:S04]  /*2b80*/  STG.E desc[UR10][R10.64], R27 ;  /* 0x0000001b0a007986 */ /* 0x0107e8000c10190a */
[----:B-1----:R-:W4:Y:S04]  /*2b90*/  LDG.E R21, desc[UR10][R6.64] ;  /* 0x0000000a06157981 */ /* 0x002f28000c1e1900 */
[----:B--2---:R-:W2:Y:S01]  /*2ba0*/  LDG.E R19, desc[UR10][R16.64] ;  /* 0x0000000a10137981 */ /* 0x004ea2000c1e1900 */
[----:B------:R-:W-:-:S04]  /*2bb0*/  IADD3 R12, P0, PT, R0, UR18, RZ ;  /* 0x00000012000c7c10 */ /* 0x000fc8000ff1e0ff */
[----:B------:R-:W-:Y:S02]  /*2bc0*/  IADD3.X R13, PT, PT, R4, UR19, RZ, P0, !PT ;  /* 0x00000013040d7c10 */ /* 0x000fe400087fe4ff */
[----:B------:R-:W-:-:S04]  /*2bd0*/  IADD3 R8, P0, PT, R12, UR8, RZ ;  /* 0x000000080c087c10 */ /* 0x000fc8000ff1e0ff */
[----:B------:R-:W-:Y:S01]  /*2be0*/  IADD3.X R9, PT, PT, R13, UR7, RZ, P0, !PT ;  /* 0x000000070d097c10 */ /* 0x000fe200087fe4ff */
[----:B----4-:R3:W-:Y:S04]  /*2bf0*/  STG.E desc[UR10][R16.64], R21 ;  /* 0x0000001510007986 */ /* 0x0107e8000c10190a */
[----:B--2---:R3:W-:Y:S04]  /*2c00*/  STG.E desc[UR10][R6.64], R19 ;  /* 0x0000001306007986 */ /* 0x0047e8000c10190a */
[----:B------:R-:W2:Y:S04]  /*2c10*/  LDG.E R23, desc[UR10][R8.64] ;  /* 0x0000000a08177981 */ /* 0x000ea8000c1e1900 */
[----:B0-----:R-:W4:Y:S01]  /*2c20*/  LDG.E R15, desc[UR10][R12.64] ;  /* 0x0000000a0c0f7981 */ /* 0x001f22000c1e1900 */
[----:B------:R-:W-:Y:S01]  /*2c30*/  UIADD3 UR4, UPT, UPT, UR4, 0x4, URZ ;  /* 0x0000000404047890 */ /* 0x000fe2000fffe0ff */
[----:B------:R-:W-:-:S02]  /*2c40*/  UMOV UR5, URZ ;  /* 0x000000ff00057c82 */ /* 0x000fc40008000000 */
[----:B--2---:R3:W-:Y:S04]  /*2c50*/  STG.E desc[UR10][R12.64], R23 ;  /* 0x000000170c007986 */ /* 0x0047e8000c10190a */
[----:B----4-:R3:W-:Y:S05]  /*2c60*/  STG.E desc[UR10][R8.64], R15 ;  /* 0x0000000f08007986 */ /* 0x0107ea000c10190a */
.L_x_140:
[----:B------:R-:W-:Y:S05]  /*2c70*/  BRA.U !UP0, `(.L_x_137) ;  /* 0x0000000508287547 */ /* 0x000fea000b800000 */
[----:B------:R-:W-:Y:S02]  /*2c80*/  UISETP.NE.U32.AND UP0, UPT, UR6, 0x1, UPT ;  /* 0x000000010600788c */ /* 0x000fe4000bf05070 */
[----:B------:R-:W-:Y:S02]  /*2c90*/  ULOP3.LUT UP1, URZ, UR20, 0x2, URZ, 0xc0, !UPT ;  /* 0x0000000214ff7892 */ /* 0x000fe4000f82c0ff */
[----:B------:R-:W-:-:S09]  /*2ca0*/  UISETP.NE.AND.EX UP0, UPT, URZ, URZ, UPT, UP0 ;  /* 0x000000ffff00728c */ /* 0x000fd2000bf05300 */
[----:B------:R-:W-:Y:S05]  /*2cb0*/  BRA.U !UP0, `(.L_x_141) ;  /* 0x0000000108b87547 */ /* 0x000fea000b800000 */
[----:B------:R-:W0:Y:S01]  /*2cc0*/  LDCU.128 UR16, c[0x0][0x3a0] ;  /* 0x00007400ff1077ac */ /* 0x000e220008000c00 */
[----:B------:R-:W-:Y:S01]  /*2cd0*/  IADD3 R0, P0, PT, R2, UR4, RZ ;  /* 0x0000000402007c10 */ /* 0x000fe2000ff1e0ff */
[----:B------:R-:W-:-:S03]  /*2ce0*/  USHF.L.U32 UR6, UR13, 0x2, URZ ;  /* 0x000000020d067899 */ /* 0x000fc600080006ff */
[----:B--23--:R-:W-:Y:S01]  /*2cf0*/  IADD3.X R7, PT, PT, R5, UR5, RZ, P0, !PT ;  /* 0x0000000505077c10 */ /* 0x00cfe200087fe4ff */
[C---:B------:R-:W-:Y:S01]  /*2d00*/  IMAD.SHL.U32 R10, R0.reuse, 0x4, RZ ;  /* 0x00000004000a7824 */ /* 0x040fe200078e00ff */
[----:B------:R-:W-:Y:S02]  /*2d10*/  USHF.L.U64.HI UR5, UR13, 0x2, UR14 ;  /* 0x000000020d057899 */ /* 0x000fe4000801020e */
[----:B------:R-:W-:Y:S02]  /*2d20*/  SHF.L.U64.HI R0, R0, 0x2, R7 ;  /* 0x0000000200007819 */ /* 0x000fe40000010207 */
[----:B0-----:R-:W-:-:S04]  /*2d30*/  IADD3 R6, P0, PT, R10, UR16, RZ ;  /* 0x000000100a067c10 */ /* 0x001fc8000ff1e0ff */
[----:B------:R-:W-:Y:S02]  /*2d40*/  IADD3.X R7, PT, PT, R0, UR17, RZ, P0, !PT ;  /* 0x0000001100077c10 */ /* 0x000fe400087fe4ff */
[----:B------:R-:W-:-:S03]  /*2d50*/  IADD3 R8, P0, PT, R6, UR6, RZ ;  /* 0x0000000606087c10 */ /* 0x000fc6000ff1e0ff */
[----:B-1--4-:R-:W2:Y:S01]  /*2d60*/  LDG.E R17, desc[UR10][R6.64] ;  /* 0x0000000a06117981 */ /* 0x012ea2000c1e1900 */
        /* <DEDUP_REMOVED lines=23> */
[----:B-1----:R-:W-:-:S04]  /*2ee0*/  IADD3 R8, P0, PT, R4, UR18, RZ ;  /* 0x0000001204087c10 */ /* 0x002fc8000ff1e0ff */
[----:B------:R-:W-:Y:S02]  /*2ef0*/  IADD3.X R9, PT, PT, R0, UR19, RZ, P0, !PT ;  /* 0x0000001300097c10 */ /* 0x000fe400087fe4ff */
[----:B------:R-:W-:-:S04]  /*2f00*/  IADD3 R16, P0, PT, R8, UR6, RZ ;  /* 0x0000000608107c10 */ /* 0x000fc8000ff1e0ff */
[----:B------:R-:W-:Y:S01]  /*2f10*/  IADD3.X R17, PT, PT, R9, UR5, RZ, P0, !PT ;  /* 0x0000000509117c10 */ /* 0x000fe200087fe4ff */
[----:B---3--:R2:W-:Y:S04]  /*2f20*/  STG.E desc[UR10][R14.64], R27 ;  /* 0x0000001b0e007986 */ /* 0x0085e8000c10190a */
[----:B----4-:R2:W-:Y:S04]  /*2f30*/  STG.E desc[UR10][R6.64], R19 ;  /* 0x0000001306007986 */ /* 0x0105e8000c10190a */
[----:B------:R-:W3:Y:S04]  /*2f40*/  LDG.E R29, desc[UR10][R16.64] ;  /* 0x0000000a101d7981 */ /* 0x000ee8000c1e1900 */
[----:B0-----:R-:W4:Y:S01]  /*2f50*/  LDG.E R11, desc[UR10][R8.64] ;  /* 0x0000000a080b7981 */ /* 0x001f22000c1e1900 */
[----:B------:R-:W-:Y:S01]  /*2f60*/  UIADD3 UR4, UPT, UPT, UR4, 0x2, URZ ;  /* 0x0000000204047890 */ /* 0x000fe2000fffe0ff */
[----:B------:R-:W-:-:S02]  /*2f70*/  UMOV UR5, URZ ;  /* 0x000000ff00057c82 */ /* 0x000fc40008000000 */
[----:B---3--:R2:W-:Y:S04]  /*2f80*/  STG.E desc[UR10][R8.64], R29 ;  /* 0x0000001d08007986 */ /* 0x0085e8000c10190a */
[----:B----4-:R2:W-:Y:S05]  /*2f90*/  STG.E desc[UR10][R16.64], R11 ;  /* 0x0000000b10007986 */ /* 0x0105ea000c10190a */
.L_x_141:
[----:B------:R-:W-:Y:S05]  /*2fa0*/  BRA.U !UP1, `(.L_x_137) ;  /* 0x00000001095c7547 */ /* 0x000fea000b800000 */
[----:B------:R-:W0:Y:S01]  /*2fb0*/  LDCU.128 UR16, c[0x0][0x3a0] ;  /* 0x00007400ff1077ac */ /* 0x000e220008000c00 */
[----:B------:R-:W-:Y:S01]  /*2fc0*/  IADD3 R0, P0, PT, R2, UR4, RZ ;  /* 0x0000000402007c10 */ /* 0x000fe2000ff1e0ff */
[----:B------:R-:W-:-:S03]  /*2fd0*/  USHF.L.U64.HI UR4, UR13, 0x2, UR14 ;  /* 0x000000020d047899 */ /* 0x000fc6000801020e */
[----:B------:R-:W-:Y:S01]  /*2fe0*/  IADD3.X R5, PT, PT, R5, UR5, RZ, P0, !PT ;  /* 0x0000000505057c10 */ /* 0x000fe200087fe4ff */
[C---:B--23--:R-:W-:Y:S01]  /*2ff0*/  IMAD.SHL.U32 R8, R0.reuse, 0x4, RZ ;  /* 0x0000000400087824 */ /* 0x04cfe200078e00ff */
[----:B------:R-:W-:Y:S02]  /*3000*/  USHF.L.U32 UR5, UR13, 0x2, URZ ;  /* 0x000000020d057899 */ /* 0x000fe400080006ff */
[----:B------:R-:W-:Y:S02]  /*3010*/  SHF.L.U64.HI R0, R0, 0x2, R5 ;  /* 0x0000000200007819 */ /* 0x000fe40000010205 */
[----:B0-----:R-:W-:-:S04]  /*3020*/  IADD3 R6, P0, PT, R8, UR16, RZ ;  /* 0x0000001008067c10 */ /* 0x001fc8000ff1e0ff */
[----:B------:R-:W-:Y:S02]  /*3030*/  IADD3.X R7, PT, PT, R0, UR17, RZ, P0, !PT ;  /* 0x0000001100077c10 */ /* 0x000fe400087fe4ff */
[----:B------:R-:W-:-:S03]  /*3040*/  IADD3 R2, P0, PT, R6, UR5, RZ ;  /* 0x0000000506027c10 */ /* 0x000fc6000ff1e0ff */
[----:B-1----:R-:W2:Y:S01]  /*3050*/  LDG.E R11, desc[UR10][R6.64] ;  /* 0x0000000a060b7981 */ /* 0x002ea2000c1e1900 */
[----:B------:R-:W-:-:S05]  /*3060*/  IADD3.X R3, PT, PT, R7, UR4, RZ, P0, !PT ;  /* 0x0000000407037c10 */ /* 0x000fca00087fe4ff */
[----:B----4-:R-:W3:Y:S01]  /*3070*/  LDG.E R13, desc[UR10][R2.64] ;  /* 0x0000000a020d7981 */ /* 0x010ee2000c1e1900 */
[----:B------:R-:W-:-:S04]  /*3080*/  IADD3 R8, P0, PT, R8, UR18, RZ ;  /* 0x0000001208087c10 */ /* 0x000fc8000ff1e0ff */
[----:B------:R-:W-:Y:S02]  /*3090*/  IADD3.X R9, PT, PT, R0, UR19, RZ, P0, !PT ;  /* 0x0000001300097c10 */ /* 0x000fe400087fe4ff */
[----:B------:R-:W-:-:S04]  /*30a0*/  IADD3 R4, P0, PT, R8, UR5, RZ ;  /* 0x0000000508047c10 */ /* 0x000fc8000ff1e0ff */
[----:B------:R-:W-:Y:S01]  /*30b0*/  IADD3.X R5, PT, PT, R9, UR4, RZ, P0, !PT ;  /* 0x0000000409057c10 */ /* 0x000fe200087fe4ff */
[----:B---3--:R0:W-:Y:S04]  /*30c0*/  STG.E desc[UR10][R6.64], R13 ;  /* 0x0000000d06007986 */ /* 0x0081e8000c10190a */
[----:B--2---:R0:W-:Y:S04]  /*30d0*/  STG.E desc[UR10][R2.64], R11 ;  /* 0x0000000b02007986 */ /* 0x0041e8000c10190a */
[----:B------:R-:W2:Y:S04]  /*30e0*/  LDG.E R17, desc[UR10][R4.64] ;  /* 0x0000000a04117981 */ /* 0x000ea8000c1e1900 */
[----:B------:R-:W3:Y:S04]  /*30f0*/  LDG.E R15, desc[UR10][R8.64] ;  /* 0x0000000a080f7981 */ /* 0x000ee8000c1e1900 */
[----:B--2---:R0:W-:Y:S04]  /*3100*/  STG.E desc[UR10][R8.64], R17 ;  /* 0x0000001108007986 */ /* 0x0041e8000c10190a */
[----:B---3--:R0:W-:Y:S02]  /*3110*/  STG.E desc[UR10][R4.64], R15 ;  /* 0x0000000f04007986 */ /* 0x0081e4000c10190a */
.L_x_137:
[----:B------:R-:W5:Y:S01]  /*3120*/  LDCU.64 UR4, c[0x0][0x3f0] ;  /* 0x00007e00ff0477ac */ /* 0x000f620008000a00 */
[----:B------:R-:W1:Y:S01]  /*3130*/  LDCU.64 UR6, c[0x0][0x3e0] ;  /* 0x00007c00ff0677ac */ /* 0x000e620008000a00 */
[----:B-----5:R-:W-:Y:S02]  /*3140*/  USHF.R.U64 UR5, UR4, 0x1, UR5 ;  /* 0x0000000104057899 */ /* 0x020fe40008001205 */
[----:B-1----:R-:W-:-:S04]  /*3150*/  USHF.R.U64 UR4, UR6, 0x1, UR7 ;  /* 0x0000000106047899 */ /* 0x002fc80008001207 */
[----:B------:R-:W-:-:S06]  /*3160*/  UIADD3 UR4, UPT, UPT, -UR4, UR5, URZ ;  /* 0x0000000504047290 */ /* 0x000fcc000fffe1ff */
[----:B------:R-:W-:-:S13]  /*3170*/  ISETP.GE.AND P0, PT, R25, UR4, PT ;  /* 0x0000000419007c0c */ /* 0x000fda000bf06270 */
[----:B------:R-:W-:Y:S05]  /*3180*/  @!P0 EXIT ;  /* 0x000000000000894d */ /* 0x000fea0003800000 */
[----:B0--3--:R-:W0:Y:S02]  /*3190*/  LDC.64 R4, c[0x0][0x3d8] ;  /* 0x0000f600ff047b82 */ /* 0x009e240000000a00 */
[--C-:B0-----:R-:W-:Y:S02]  /*31a0*/  SHF.R.U64 R3, R4, 0x1, R5.reuse ;  /* 0x0000000104037819 */ /* 0x101fe40000001205 */
[----:B------:R-:W-:Y:S02]  /*31b0*/  SHF.R.U32.HI R4, RZ, 0x1, R5 ;  /* 0x00000001ff047819 */ /* 0x000fe40000011605 */
[C---:B------:R-:W-:Y:S02]  /*31c0*/  IADD3 R2, P0, PT, R3.reuse, UR13, RZ ;  /* 0x0000000d03027c10 */ /* 0x040fe4000ff1e0ff */
[----:B------:R-:W-:Y:S02]  /*31d0*/  IADD3 R3, PT, PT, -R3, UR13, RZ ;  /* 0x0000000d03037c10 */ /* 0x000fe4000fffe1ff */
[----:B------:R-:W-:-:S02]  /*31e0*/  IADD3.X R4, PT, PT, R4, UR14, RZ, P0, !PT ;  /* 0x0000000e04047c10 */ /* 0x000fc400087fe4ff */
[----:B------:R-:W-:Y:S02]  /*31f0*/  ISETP.GT.U32.AND P0, PT, R2, R3, PT ;  /* 0x000000030200720c */ /* 0x000fe40003f04070 */
[----:B------:R-:W-:-:S04]  /*3200*/  SHF.R.S32.HI R5, RZ, 0x1f, R3 ;  /* 0x0000001fff057819 */ /* 0x000fc80000011403 */
[----:B------:R-:W-:-:S13]  /*3210*/  ISETP.GT.U32.AND.EX P0, PT, R4, R5, PT, P0 ;  /* 0x000000050400720c */ /* 0x000fda0003f04100 */
[----:B------:R-:W-:Y:S05]  /*3220*/  @!P0 EXIT ;  /* 0x000000000000894d */ /* 0x000fea0003800000 */
[----:B------:R-:W-:Y:S01]  /*3230*/  IMAD.MOV.U32 R0, RZ, RZ, R5 ;  /* 0x000000ffff007224 */ /* 0x000fe200078e0005 */
[----:B--2---:R-:W-:Y:S01]  /*3240*/  SHF.R.S32.HI R15, RZ, 0x1f, R25 ;  /* 0x0000001fff0f7819 */ /* 0x004fe20000011419 */
[----:B------:R-:W-:Y:S01]  /*3250*/  VIADD R5, R25, -UR4 ;  /* 0x8000000419057c36 */ /* 0x000fe20008000000 */
[----:B------:R-:W0:Y:S01]  /*3260*/  LDCU.64 UR16, c[0x0][0x3e8] ;  /* 0x00007d00ff1077ac */ /* 0x000e220008000a00 */
[--C-:B----4-:R-:W-:Y:S02]  /*3270*/  IMAD.MOV.U32 R17, RZ, RZ, R3.reuse ;  /* 0x000000ffff117224 */ /* 0x110fe400078e0003 */
[----:B------:R-:W-:Y:S01]  /*3280*/  IMAD.MOV.U32 R6, RZ, RZ, R3 ;  /* 0x000000ffff067224 */ /* 0x000fe200078e0003 */
[----:B------:R-:W-:Y:S01]  /*3290*/  SHF.R.S32.HI R14, RZ, 0x1f, R5 ;  /* 0x0000001fff0e7819 */ /* 0x000fe20000011405 */
[----:B------:R-:W1:Y:S01]  /*32a0*/  LDCU.64 UR6, c[0x0][0x398] ;  /* 0x00007300ff0677ac */ /* 0x000e620008000a00 */
[----:B------:R-:W2:Y:S01]  /*32b0*/  LDCU.64 UR8, c[0x0][0x3d0] ;  /* 0x00007a00ff0877ac */ /* 0x000ea20008000a00 */
[----:B------:R-:W3:Y:S01]  /*32c0*/  LDCU.128 UR20, c[0x0][0x3a0] ;  /* 0x00007400ff1477ac */ /* 0x000ee20008000c00 */
[----:B------:R-:W4:Y:S03]  /*32d0*/  LDCU.128 UR12, c[0x0][0x3c0] ;  /* 0x00007800ff0c77ac */ /* 0x000f260008000c00 */
.L_x_145:
[----:B0-----:R-:W-:Y:S02]  /*32e0*/  IMAD R10, R15, UR16, RZ ;  /* 0x000000100f0a7c24 */ /* 0x001fe4000f8e02ff */
[----:B------:R-:W-:Y:S02]  /*32f0*/  IMAD.MOV.U32 R8, RZ, RZ, R17 ;  /* 0x000000ffff087224 */ /* 0x000fe400078e0011 */
[----:B------:R-:W-:Y:S02]  /*3300*/  IMAD.MOV.U32 R9, RZ, RZ, R0 ;  /* 0x000000ffff097224 */ /* 0x000fe400078e0000 */
[C---:B------:R-:W-:Y:S02]  /*3310*/  IMAD R7, R25.reuse, UR17, R10 ;  /* 0x0000001119077c24 */ /* 0x040fe4000f8e020a */
[----:B------:R-:W-:-:S04]  /*3320*/  IMAD.WIDE.U32 R8, R25, UR16, R8 ;  /* 0x0000001019087c25 */ /* 0x000fc8000f8e0008 */
[----:B------:R-:W-:Y:S02]  /*3330*/  IMAD.IADD R7, R7, 0x1, R9 ;  /* 0x0000000107077824 */ /* 0x000fe400078e0209 */
[----:B------:R-:W-:-:S03]  /*3340*/  IMAD.SHL.U32 R9, R8, 0x4, RZ ;  /* 0x0000000408097824 */ /* 0x000fc600078e00ff */
[----:B------:R-:W-:Y:S02]  /*3350*/  SHF.L.U64.HI R0, R8, 0x2, R7 ;  /* 0x0000000208007819 */ /* 0x000fe40000010207 */
[C---:B---3--:R-:W-:Y:S02]  /*3360*/  IADD3 R10, P1, PT, R9.reuse, UR22, RZ ;  /* 0x00000016090a7c10 */ /* 0x048fe4000ff3e0ff */
[----:B------:R-:W-:Y:S02]  /*3370*/  IADD3 R8, P0, PT, R9, UR20, RZ ;  /* 0x0000001409087c10 */ /* 0x000fe4000ff1e0ff */
[C---:B------:R-:W-:Y:S02]  /*3380*/  IADD3.X R11, PT, PT, R0.reuse, UR23, RZ, P1, !PT ;  /* 0x00000017000b7c10 */ /* 0x040fe40008ffe4ff */
[----:B------:R-:W-:-:S03]  /*3390*/  IADD3.X R9, PT, PT, R0, UR21, RZ, P0, !PT ;  /* 0x0000001500097c10 */ /* 0x000fc600087fe4ff */
[----:B------:R-:W3:Y:S04]  /*33a0*/  LDG.E R10, desc[UR10][R10.64] ;  /* 0x0000000a0a0a7981 */ /* 0x000ee8000c1e1900 */
[----:B------:R-:W5:Y:S01]  /*33b0*/  LDG.E R8, desc[UR10][R8.64] ;  /* 0x0000000a08087981 */ /* 0x000f62000c1e1900 */
[----:B------:R-:W-:Y:S01]  /*33c0*/  BSSY.RECONVERGENT B0, `(.L_x_142) ;  /* 0x000000f000007945 */ /* 0x000fe20003800200 */
[----:B---3--:R-:W-:-:S04]  /*33d0*/  FMUL R7, R10, R10 ;  /* 0x0000000a0a077220 */ /* 0x008fc80000400000 */
[----:B-----5:R-:W-:-:S04]  /*33e0*/  FFMA R7, R8, R8, R7 ;  /* 0x0000000808077223 */ /* 0x020fc80000000007 */
[----:B------:R-:W-:Y:S01]  /*33f0*/  VIADD R0, R7, 0xf3000000 ;  /* 0xf300000007007836 */ /* 0x000fe20000000000 */
[----:B------:R0:W3:Y:S04]  /*3400*/  MUFU.RSQ R12, R7 ;  /* 0x00000007000c7308 */ /* 0x0000e80000001400 */
[----:B------:R-:W-:-:S13]  /*3410*/  ISETP.GT.U32.AND P0, PT, R0, 0x727fffff, PT ;  /* 0x727fffff0000780c */ /* 0x000fda0003f04070 */
[----:B0--3--:R-:W-:Y:S05]  /*3420*/  @!P0 BRA `(.L_x_143) ;  /* 0x0000000000108947 */ /* 0x009fea0003800000 */
[----:B------:R-:W-:-:S07]  /*3430*/  MOV R12, 0x3450 ;  /* 0x00003450000c7802 */ /* 0x000fce0000000f00 */
[----:B-12-4-:R-:W-:Y:S05]  /*3440*/  CALL.REL.NOINC `($__internal_2_$__cuda_sm20_sqrt_rn_f32_slowpath) ;  /* 0x00000008005c7944 */ /* 0x016fea0003c00000 */
[----:B------:R-:W-:Y:S01]  /*3450*/  IMAD.MOV.U32 R0, RZ, RZ, R7 ;  /* 0x000000ffff007224 */ /* 0x000fe200078e0007 */
[----:B------:R-:W-:Y:S06]  /*3460*/  BRA `(.L_x_144) ;  /* 0x0000000000107947 */ /* 0x000fec0003800000 */
.L_x_143:
[----:B------:R-:W-:Y:S01]  /*3470*/  FMUL.FTZ R0, R7, R12 ;  /* 0x0000000c07007220 */ /* 0x000fe20000410000 */
[----:B------:R-:W-:-:S03]  /*3480*/  FMUL.FTZ R8, R12, 0.5 ;  /* 0x3f0000000c087820 */ /* 0x000fc60000410000 */
[----:B------:R-:W-:-:S04]  /*3490*/  FFMA R7, -R0, R0, R7 ;  /* 0x0000000000077223 */ /* 0x000fc80000000107 */
[----:B------:R-:W-:-:S07]  /*34a0*/  FFMA R0, R7, R8, R0 ;  /* 0x0000000807007223 */ /* 0x000fce0000000000 */
.L_x_144:
[----:B-12-4-:R-:W-:Y:S05]  /*34b0*/  BSYNC.RECONVERGENT B0 ;  /* 0x0000000000007941 */ /* 0x016fea0003800200 */
.L_x_142:
[----:B------:R-:W-:Y:S02]  /*34c0*/  IMAD.MOV.U32 R10, RZ, RZ, R0 ;  /* 0x000000ffff0a7224 */ /* 0x000fe400078e0000 */
[----:B------:R-:W-:Y:S02]  /*34d0*/  IMAD.MOV.U32 R9, RZ, RZ, 0x3e055027 ;  /* 0x3e055027ff097424 */ /* 0x000fe400078e00ff */
[----:B------:R-:W-:Y:S01]  /*34e0*/  IMAD R12, R14, UR6, RZ ;  /* 0x000000060e0c7c24 */ /* 0x000fe2000f8e02ff */
[----:B------:R-:W-:Y:S01]  /*34f0*/  FSETP.GEU.AND P0, PT, R10, 1.175494350822287508e-38, PT ;  /* 0x008000000a00780b */ /* 0x000fe20003f0e000 */
[----:B------:R-:W-:Y:S02]  /*3500*/  VIADD R17, R6, 0x1 ;  /* 0x0000000106117836 */ /* 0x000fe40000000000 */
[----:B------:R-:W-:-:S10]  /*3510*/  IMAD R11, R5, UR7, R12 ;  /* 0x00000007050b7c24 */ /* 0x000fd4000f8e020c */
[----:B------:R-:W-:-:S04]  /*3520*/  @!P0 FMUL R10, R10, 8388608 ;  /* 0x4b0000000a0a8820 */ /* 0x000fc80000400000 */
[----:B------:R-:W-:-:S05]  /*3530*/  VIADD R0, R10, 0xc0d55555 ;  /* 0xc0d555550a007836 */ /* 0x000fca0000000000 */
[----:B------:R-:W-:-:S05]  /*3540*/  LOP3.LUT R7, R0, 0xff800000, RZ, 0xc0, !PT ;  /* 0xff80000000077812 */ /* 0x000fca00078ec0ff */
[----:B------:R-:W-:Y:S01]  /*3550*/  IMAD.IADD R0, R10, 0x1, -R7 ;  /* 0x000000010a007824 */ /* 0x000fe200078e0a07 */
[----:B------:R-:W-:-:S03]  /*3560*/  I2FP.F32.S32 R7, R7 ;  /* 0x0000000700077245 */ /* 0x000fc60000201400 */
[----:B------:R-:W-:Y:S01]  /*3570*/  FADD R8, R0, -1 ;  /* 0xbf80000000087421 */ /* 0x000fe20000000000 */
[----:B------:R-:W-:Y:S02]  /*3580*/  FSEL R0, RZ, -23, P0 ;  /* 0xc1b80000ff007808 */ /* 0x000fe40000000000 */
[----:B------:R-:W-:Y:S01]  /*3590*/  ISETP.GT.U32.AND P0, PT, R10, 0x7f7fffff, PT ;  /* 0x7f7fffff0a00780c */ /* 0x000fe20003f04070 */
[C---:B------:R-:W-:Y:S02]  /*35a0*/  FFMA R9, R8.reuse, -R9, 0.14084610342979431152 ;  /* 0x3e1039f608097423 */ /* 0x040fe40000000809 */
[----:B------:R-:W-:Y:S01]  /*35b0*/  FFMA R0, R7, 1.1920928955078125e-07, R0 ;  /* 0x3400000007007823 */ /* 0x000fe20000000000 */
[----:B------:R-:W-:Y:S02]  /*35c0*/  IMAD.MOV.U32 R7, RZ, RZ, 0x7f800000 ;  /* 0x7f800000ff077424 */ /* 0x000fe400078e00ff */
[----:B------:R-:W-:-:S04]  /*35d0*/  FFMA R9, R8, R9, -0.12148627638816833496 ;  /* 0xbdf8cdcc08097423 */ /* 0x000fc80000000009 */
[----:B------:R-:W-:-:S04]  /*35e0*/  FFMA R9, R8, R9, 0.13980610668659210205 ;  /* 0x3e0f295508097423 */ /* 0x000fc80000000009 */
[----:B------:R-:W-:-:S04]  /*35f0*/  FFMA R9, R8, R9, -0.16684235632419586182 ;  /* 0xbe2ad8b908097423 */ /* 0x000fc80000000009 */
[----:B------:R-:W-:-:S04]  /*3600*/  FFMA R9, R8, R9, 0.20012299716472625732 ;  /* 0x3e4ced0b08097423 */ /* 0x000fc80000000009 */
[----:B------:R-:W-:-:S04]  /*3610*/  FFMA R9, R8, R9, -0.24999669194221496582 ;  /* 0xbe7fff2208097423 */ /* 0x000fc80000000009 */
[----:B------:R-:W-:-:S04]  /*3620*/  FFMA R9, R8, R9, 0.33333182334899902344 ;  /* 0x3eaaaa7808097423 */ /* 0x000fc80000000009 */
[----:B------:R-:W-:-:S04]  /*3630*/  FFMA R9, R8, R9, -0.5 ;  /* 0xbf00000008097423 */ /* 0x000fc80000000009 */
[----:B------:R-:W-:-:S04]  /*3640*/  FMUL R9, R8, R9 ;  /* 0x0000000908097220 */ /* 0x000fc80000400000 */
[----:B------:R-:W-:Y:S01]  /*3650*/  FFMA R9, R8, R9, R8 ;  /* 0x0000000908097223 */ /* 0x000fe20000000008 */
[----:B------:R-:W-:Y:S02]  /*3660*/  IMAD.IADD R8, R6, 0x1, -R3 ;  /* 0x0000000106087824 */ /* 0x000fe400078e0a03 */
[----:B------:R-:W-:Y:S02]  /*3670*/  IMAD.MOV.U32 R6, RZ, RZ, R17 ;  /* 0x000000ffff067224 */ /* 0x000fe400078e0011 */
[----:B------:R-:W-:Y:S01]  /*3680*/  FFMA R0, R0, 0.69314718246459960938, R9 ;  /* 0x3f31721800007823 */ /* 0x000fe20000000009 */
[C---:B------:R-:W-:Y:S01]  /*3690*/  @P0 FFMA R0, R10.reuse, R7, +INF ;  /* 0x7f8000000a000423 */ /* 0x040fe20000000007 */
[----:B------:R-:W-:Y:S02]  /*36a0*/  FSETP.NEU.AND P0, PT, R10, RZ, PT ;  /* 0x000000ff0a00720b */ /* 0x000fe40003f0d000 */
[----:B------:R-:W-:Y:S01]  /*36b0*/  SHF.R.S32.HI R9, RZ, 0x1f, R8 ;  /* 0x0000001fff097819 */ /* 0x000fe20000011408 */
[----:B------:R-:W-:-:S04]  /*36c0*/  FMUL R0, R0, 0.43429449200630187988 ;  /* 0x3ede5bd900007820 */ /* 0x000fc80000400000 */
[----:B------:R-:W-:Y:S01]  /*36d0*/  FMUL R0, R0, 20 ;  /* 0x41a0000000007820 */ /* 0x000fe20000400000 */
[----:B------:R-:W-:-:S04]  /*36e0*/  IMAD.WIDE.U32 R8, R5, UR6, R8 ;  /* 0x0000000605087c25 */ /* 0x000fc8000f8e0008 */
[----:B------:R-:W-:Y:S01]  /*36f0*/  FSEL R0, R0, -INF , P0 ;  /* 0xff80000000007808 */ /* 0x000fe20000000000 */
[----:B------:R-:W-:Y:S01]  /*3700*/  IMAD.IADD R9, R9, 0x1, R11 ;  /* 0x0000000109097824 */ /* 0x000fe200078e020b */
[C---:B------:R-:W-:Y:S02]  /*3710*/  IADD3 R10, P0, PT, R8.reuse, UR12, RZ ;  /* 0x0000000c080a7c10 */ /* 0x040fe4000ff1e0ff */
[----:B------:R0:W1:Y:S01]  /*3720*/  F2I.U32.TRUNC.NTZ R7, R0 ;  /* 0x0000000000077305 */ /* 0x000062000020f000 */
[C---:B------:R-:W-:Y:S02]  /*3730*/  IADD3 R12, P1, PT, R8.reuse, UR14, RZ ;  /* 0x0000000e080c7c10 */ /* 0x040fe4000ff3e0ff */
[----:B------:R-:W-:Y:S02]  /*3740*/  IADD3 R8, P2, PT, R8, UR8, RZ ;  /* 0x0000000808087c10 */ /* 0x000fe4000ff5e0ff */
[C---:B------:R-:W-:Y:S02]  /*3750*/  IADD3.X R11, PT, PT, R9.reuse, UR13, RZ, P0, !PT ;  /* 0x0000000d090b7c10 */ /* 0x040fe400087fe4ff */
[----:B------:R-:W-:-:S02]  /*3760*/  IADD3.X R13, PT, PT, R9, UR15, RZ, P1, !PT ;  /* 0x0000000f090d7c10 */ /* 0x000fc40008ffe4ff */
[----:B------:R-:W-:Y:S02]  /*3770*/  IADD3.X R9, PT, PT, R9, UR9, RZ, P2, !PT ;  /* 0x0000000909097c10 */ /* 0x000fe400097fe4ff */
[----:B------:R-:W-:Y:S02]  /*3780*/  ISETP.GT.U32.AND P0, PT, R2, R17, PT ;  /* 0x000000110200720c */ /* 0x000fe40003f04070 */
[----:B0-----:R-:W-:Y:S01]  /*3790*/  SHF.R.S32.HI R0, RZ, 0x1f, R17 ;  /* 0x0000001fff007819 */ /* 0x001fe20000011411 */
[----:B-1----:R0:W-:Y:S03]  /*37a0*/  STG.E.U8 desc[UR10][R10.64], R7 ;  /* 0x000000070a007986 */ /* 0x0021e6000c10110a */
[----:B------:R-:W-:Y:S01]  /*37b0*/  ISETP.GT.U32.AND.EX P0, PT, R4, R0, PT, P0 ;  /* 0x000000000400720c */ /* 0x000fe20003f04100 */
[----:B------:R0:W-:Y:S04]  /*37c0*/  STG.E.U8 desc[UR10][R12.64], R7 ;  /* 0x000000070c007986 */ /* 0x0001e8000c10110a */
[----:B------:R0:W-:Y:S08]  /*37d0*/  STG.E.U8 desc[UR10][R8.64], R7 ;  /* 0x0000000708007986 */ /* 0x0001f0000c10110a */
[----:B------:R-:W-:Y:S05]  /*37e0*/  @P0 BRA `(.L_x_145) ;  /* 0xfffffff800bc0947 */ /* 0x000fea000383ffff */
[----:B------:R-:W-:Y:S05]  /*37f0*/  EXIT ;  /* 0x000000000000794d */ /* 0x000fea0003800000 */
        .weak           $__internal_1_$__cuda_sm20_div_rn_f64_full
        .type           $__internal_1_$__cuda_sm20_div_rn_f64_full,@function
        .size           $__internal_1_$__cuda_sm20_div_rn_f64_full,($__internal_2_$__cuda_sm20_sqrt_rn_f32_slowpath - $__internal_1_$__cuda_sm20_div_rn_f64_full)
$__internal_1_$__cuda_sm20_div_rn_f64_full:
[C---:B------:R-:W-:Y:S01]  /*3800*/  FSETP.GEU.AND P0, PT, |R3|.reuse, 1.469367938527859385e-39, PT ;  /* 0x001000000300780b */ /* 0x040fe20003f0e200 */
[----:B------:R-:W-:Y:S01]  /*3810*/  IMAD.MOV.U32 R10, RZ, RZ, 0x1 ;  /* 0x00000001ff0a7424 */ /* 0x000fe200078e00ff */
[C---:B------:R-:W-:Y:S01]  /*3820*/  LOP3.LUT R6, R3.reuse, 0x800fffff, RZ, 0xc0, !PT ;  /* 0x800fffff03067812 */ /* 0x040fe200078ec0ff */
[----:B------:R-:W-:Y:S01]  /*3830*/  IMAD.MOV.U32 R26, RZ, RZ, 0x1ca00000 ;  /* 0x1ca00000ff1a7424 */ /* 0x000fe200078e00ff */
[----:B------:R-:W-:Y:S02]  /*3840*/  LOP3.LUT R14, R3, 0x7ff00000, RZ, 0xc0, !PT ;  /* 0x7ff00000030e7812 */ /* 0x000fe400078ec0ff */
[----:B------:R-:W-:Y:S01]  /*3850*/  LOP3.LUT R7, R6, 0x3ff00000, RZ, 0xfc, !PT ;  /* 0x3ff0000006077812 */ /* 0x000fe200078efcff */
[----:B------:R-:W-:Y:S01]  /*3860*/  IMAD.MOV.U32 R6, RZ, RZ, R2 ;  /* 0x000000ffff067224 */ /* 0x000fe200078e0002 */
[----:B------:R-:W-:-:S04]  /*3870*/  LOP3.LUT R27, R9, 0x7ff00000, RZ, 0xc0, !PT ;  /* 0x7ff00000091b7812 */ /* 0x000fc800078ec0ff */
[----:B------:R-:W-:Y:S01]  /*3880*/  ISETP.GE.U32.AND P1, PT, R27, R14, PT ;  /* 0x0000000e1b00720c */ /* 0x000fe20003f26070 */
[----:B------:R-:W-:Y:S01]  /*3890*/  @!P0 DMUL R6, R2, 8.98846567431157953865e+307 ;  /* 0x7fe0000002068828 */ /* 0x000fe20000000000 */
[----:B------:R-:W-:-:S05]  /*38a0*/  IMAD.MOV.U32 R29, RZ, RZ, R27 ;  /* 0x000000ffff1d7224 */ /* 0x000fca00078e001b */
[----:B------:R-:W0:Y:S02]  /*38b0*/  MUFU.RCP64H R11, R7 ;  /* 0x00000007000b7308 */ /* 0x000e240000001800 */
[----:B0-----:R-:W-:-:S08]  /*38c0*/  DFMA R4, R10, -R6, 1 ;  /* 0x3ff000000a04742b */ /* 0x001fd00000000806 */
[----:B------:R-:W-:-:S08]  /*38d0*/  DFMA R4, R4, R4, R4 ;  /* 0x000000040404722b */ /* 0x000fd00000000004 */
[----:B------:R-:W-:Y:S01]  /*38e0*/  DFMA R10, R10, R4, R10 ;  /* 0x000000040a0a722b */ /* 0x000fe2000000000a */
[----:B------:R-:W-:Y:S01]  /*38f0*/  SEL R5, R26, 0x63400000, !P1 ;  /* 0x634000001a057807 */ /* 0x000fe20004800000 */
[----:B------:R-:W-:Y:S01]  /*3900*/  IMAD.MOV.U32 R4, RZ, RZ, R8 ;  /* 0x000000ffff047224 */ /* 0x000fe200078e0008 */
[----:B------:R-:W-:Y:S02]  /*3910*/  FSETP.GEU.AND P1, PT, |R9|, 1.469367938527859385e-39, PT ;  /* 0x001000000900780b */ /* 0x000fe40003f2e200 */
[----:B------:R-:W-:-:S03]  /*3920*/  LOP3.LUT R5, R5, 0x800fffff, R9, 0xf8, !PT ;  /* 0x800fffff05057812 */ /* 0x000fc600078ef809 */
[----:B------:R-:W-:-:S08]  /*3930*/  DFMA R12, R10, -R6, 1 ;  /* 0x3ff000000a0c742b */ /* 0x000fd00000000806 */
[----:B------:R-:W-:Y:S01]  /*3940*/  DFMA R10, R10, R12, R10 ;  /* 0x0000000c0a0a722b */ /* 0x000fe2000000000a */
[----:B------:R-:W-:Y:S10]  /*3950*/  @P1 BRA `(.L_x_146) ;  /* 0x0000000000201947 */ /* 0x000ff40003800000 */
[----:B------:R-:W-:-:S04]  /*3960*/  LOP3.LUT R12, R3, 0x7ff00000, RZ, 0xc0, !PT ;  /* 0x7ff00000030c7812 */ /* 0x000fc800078ec0ff */
[----:B------:R-:W-:Y:S01]  /*3970*/  ISETP.GE.U32.AND P1, PT, R27, R12, PT ;  /* 0x0000000c1b00720c */ /* 0x000fe20003f26070 */
[----:B------:R-:W-:-:S03]  /*3980*/  IMAD.MOV.U32 R12, RZ, RZ, RZ ;  /* 0x000000ffff0c7224 */ /* 0x000fc600078e00ff */
[----:B------:R-:W-:-:S04]  /*3990*/  SEL R13, R26, 0x63400000, !P1 ;  /* 0x634000001a0d7807 */ /* 0x000fc80004800000 */
[----:B------:R-:W-:-:S04]  /*39a0*/  LOP3.LUT R13, R13, 0x80000000, R9, 0xf8, !PT ;  /* 0x800000000d0d7812 */ /* 0x000fc800078ef809 */
[----:B------:R-:W-:-:S06]  /*39b0*/  LOP3.LUT R13, R13, 0x100000, RZ, 0xfc, !PT ;  /* 0x001000000d0d7812 */ /* 0x000fcc00078efcff */
[----:B------:R-:W-:-:S10]  /*39c0*/  DFMA R4, R4, 2, -R12 ;  /* 0x400000000404782b */ /* 0x000fd4000000080c */
[----:B------:R-:W-:-:S07]  /*39d0*/  LOP3.LUT R29, R5, 0x7ff00000, RZ, 0xc0, !PT ;  /* 0x7ff00000051d7812 */ /* 0x000fce00078ec0ff */
.L_x_146:
[----:B------:R-:W-:Y:S01]  /*39e0*/  IMAD.MOV.U32 R30, RZ, RZ, R14 ;  /* 0x000000ffff1e7224 */ /* 0x000fe200078e000e */
[----:B------:R-:W-:Y:S01]  /*39f0*/  @!P0 LOP3.LUT R30, R7, 0x7ff00000, RZ, 0xc0, !PT ;  /* 0x7ff00000071e8812 */ /* 0x000fe200078ec0ff */
[----:B------:R-:W-:Y:S01]  /*3a00*/  VIADD R31, R29, 0xffffffff ;  /* 0xffffffff1d1f7836 */ /* 0x000fe20000000000 */
[----:B------:R-:W-:-:S04]  /*3a10*/  DMUL R12, R10, R4 ;  /* 0x000000040a0c7228 */ /* 0x000fc80000000000 */
[----:B------:R-:W-:Y:S01]  /*3a20*/  ISETP.GT.U32.AND P0, PT, R31, 0x7feffffe, PT ;  /* 0x7feffffe1f00780c */ /* 0x000fe20003f04070 */
[----:B------:R-:W-:-:S03]  /*3a30*/  VIADD R31, R30, 0xffffffff ;  /* 0xffffffff1e1f7836 */ /* 0x000fc60000000000 */
[----:B------:R-:W-:Y:S02]  /*3a40*/  DFMA R14, R12, -R6, R4 ;  /* 0x800000060c0e722b */ /* 0x000fe40000000004 */
[----:B------:R-:W-:-:S06]  /*3a50*/  ISETP.GT.U32.OR P0, PT, R31, 0x7feffffe, P0 ;  /* 0x7feffffe1f00780c */ /* 0x000fcc0000704470 */
[----:B------:R-:W-:-:S07]  /*3a60*/  DFMA R14, R10, R14, R12 ;  /* 0x0000000e0a0e722b */ /* 0x000fce000000000c */
[----:B------:R-:W-:Y:S05]  /*3a70*/  @P0 BRA `(.L_x_147) ;  /* 0x00000000006c0947 */ /* 0x000fea0003800000 */
[----:B------:R-:W-:-:S04]  /*3a80*/  LOP3.LUT R10, R3, 0x7ff00000, RZ, 0xc0, !PT ;  /* 0x7ff00000030a7812 */ /* 0x000fc800078ec0ff */
[CC--:B------:R-:W-:Y:S02]  /*3a90*/  VIADDMNMX R8, R27.reuse, -R10.reuse, 0xb9600000, !PT ;  /* 0xb96000001b087446 */ /* 0x0c0fe4000780090a */
[----:B------:R-:W-:Y:S02]  /*3aa0*/  ISETP.GE.U32.AND P0, PT, R27, R10, PT ;  /* 0x0000000a1b00720c */ /* 0x000fe40003f06070 */
[----:B------:R-:W-:Y:S02]  /*3ab0*/  VIMNMX R8, PT, PT, R8, 0x46a00000, PT ;  /* 0x46a0000008087848 */ /* 0x000fe40003fe0100 */
[----:B------:R-:W-:-:S05]  /*3ac0*/  SEL R9, R26, 0x63400000, !P0 ;  /* 0x634000001a097807 */ /* 0x000fca0004000000 */
[----:B------:R-:W-:Y:S02]  /*3ad0*/  IMAD.IADD R12, R8, 0x1, -R9 ;  /* 0x00000001080c7824 */ /* 0x000fe400078e0a09 */
[----:B------:R-:W-:Y:S02]  /*3ae0*/  IMAD.MOV.U32 R8, RZ, RZ, RZ ;  /* 0x000000ffff087224 */ /* 0x000fe400078e00ff */
[----:B------:R-:W-:-:S06]  /*3af0*/  VIADD R9, R12, 0x7fe00000 ;  /* 0x7fe000000c097836 */ /* 0x000fcc0000000000 */
[----:B------:R-:W-:-:S10]  /*3b00*/  DMUL R10, R14, R8 ;  /* 0x000000080e0a7228 */ /* 0x000fd40000000000 */
[----:B------:R-:W-:-:S13]  /*3b10*/  FSETP.GTU.AND P0, PT, |R11|, 1.469367938527859385e-39, PT ;  /* 0x001000000b00780b */ /* 0x000fda0003f0c200 */
[----:B------:R-:W-:Y:S05]  /*3b20*/  @P0 BRA `(.L_x_148) ;  /* 0x0000000000940947 */ /* 0x000fea0003800000 */
[----:B------:R-:W-:Y:S01]  /*3b30*/  DFMA R4, R14, -R6, R4 ;  /* 0x800000060e04722b */ /* 0x000fe20000000004 */
[----:B------:R-:W-:-:S09]  /*3b40*/  IMAD.MOV.U32 R8, RZ, RZ, RZ ;  /* 0x000000ffff087224 */ /* 0x000fd200078e00ff */
[C---:B------:R-:W-:Y:S02]  /*3b50*/  FSETP.NEU.AND P0, PT, R5.reuse, RZ, PT ;  /* 0x000000ff0500720b */ /* 0x040fe40003f0d000 */
[----:B------:R-:W-:-:S04]  /*3b60*/  LOP3.LUT R7, R5, 0x80000000, R3, 0x48, !PT ;  /* 0x8000000005077812 */ /* 0x000fc800078e4803 */
[----:B------:R-:W-:-:S07]  /*3b70*/  LOP3.LUT R9, R7, R9, RZ, 0xfc, !PT ;  /* 0x0000000907097212 */ /* 0x000fce00078efcff */
[----:B------:R-:W-:Y:S05]  /*3b80*/  @!P0 BRA `(.L_x_148) ;  /* 0x00000000007c8947 */ /* 0x000fea0003800000 */
[----:B------:R-:W-:Y:S01]  /*3b90*/  IMAD.MOV R5, RZ, RZ, -R12 ;  /* 0x000000ffff057224 */ /* 0x000fe200078e0a0c */
[----:B------:R-:W-:Y:S01]  /*3ba0*/  DMUL.RP R8, R14, R8 ;  /* 0x000000080e087228 */ /* 0x000fe20000008000 */
[----:B------:R-:W-:-:S06]  /*3bb0*/  IMAD.MOV.U32 R4, RZ, RZ, RZ ;  /* 0x000000ffff047224 */ /* 0x000fcc00078e00ff */
[----:B------:R-:W-:-:S03]  /*3bc0*/  DFMA R4, R10, -R4, R14 ;  /* 0x800000040a04722b */ /* 0x000fc6000000000e */
[----:B------:R-:W-:-:S03]  /*3bd0*/  LOP3.LUT R7, R9, R7, RZ, 0x3c, !PT ;  /* 0x0000000709077212 */ /* 0x000fc600078e3cff */
[----:B------:R-:W-:-:S04]  /*3be0*/  IADD3 R4, PT, PT, -R12, -0x43300000, RZ ;  /* 0xbcd000000c047810 */ /* 0x000fc80007ffe1ff */
[----:B------:R-:W-:-:S04]  /*3bf0*/  FSETP.NEU.AND P0, PT, |R5|, R4, PT ;  /* 0x000000040500720b */ /* 0x000fc80003f0d200 */
[----:B------:R-:W-:Y:S02]  /*3c00*/  FSEL R10, R8, R10, !P0 ;  /* 0x0000000a080a7208 */ /* 0x000fe40004000000 */
[----:B------:R-:W-:Y:S01]  /*3c10*/  FSEL R11, R7, R11, !P0 ;  /* 0x0000000b070b7208 */ /* 0x000fe20004000000 */
[----:B------:R-:W-:Y:S06]  /*3c20*/  BRA `(.L_x_148) ;  /* 0x0000000000547947 */ /* 0x000fec0003800000 */
.L_x_147:
[----:B------:R-:W-:-:S14]  /*3c30*/  DSETP.NAN.AND P0, PT, R8, R8, PT ;  /* 0x000000080800722a */ /* 0x000fdc0003f08000 */
[----:B------:R-:W-:Y:S05]  /*3c40*/  @P0 BRA `(.L_x_149) ;  /* 0x0000000000440947 */ /* 0x000fea0003800000 */
[----:B------:R-:W-:-:S14]  /*3c50*/  DSETP.NAN.AND P0, PT, R2, R2, PT ;  /* 0x000000020200722a */ /* 0x000fdc0003f08000 */
[----:B------:R-:W-:Y:S05]  /*3c60*/  @P0 BRA `(.L_x_150) ;  /* 0x0000000000300947 */ /* 0x000fea0003800000 */
[----:B------:R-:W-:Y:S01]  /*3c70*/  ISETP.NE.AND P0, PT, R29, R30, PT ;  /* 0x0000001e1d00720c */ /* 0x000fe20003f05270 */
[----:B------:R-:W-:Y:S02]  /*3c80*/  IMAD.MOV.U32 R10, RZ, RZ, 0x0 ;  /* 0x00000000ff0a7424 */ /* 0x000fe400078e00ff */
[----:B------:R-:W-:-:S10]  /*3c90*/  IMAD.MOV.U32 R11, RZ, RZ, -0x80000 ;  /* 0xfff80000ff0b7424 */ /* 0x000fd400078e00ff */
[----:B------:R-:W-:Y:S05]  /*3ca0*/  @!P0 BRA `(.L_x_148) ;  /* 0x0000000000348947 */ /* 0x000fea0003800000 */
[----:B------:R-:W-:Y:S02]  /*3cb0*/  ISETP.NE.AND P0, PT, R29, 0x7ff00000, PT ;  /* 0x7ff000001d00780c */ /* 0x000fe40003f05270 */
[----:B------:R-:W-:Y:S02]  /*3cc0*/  LOP3.LUT R11, R9, 0x80000000, R3, 0x48, !PT ;  /* 0x80000000090b7812 */ /* 0x000fe400078e4803 */
[----:B------:R-:W-:-:S13]  /*3cd0*/  ISETP.EQ.OR P0, PT, R30, RZ, !P0 ;  /* 0x000000ff1e00720c */ /* 0x000fda0004702670 */
[----:B------:R-:W-:Y:S01]  /*3ce0*/  @P0 LOP3.LUT R4, R11, 0x7ff00000, RZ, 0xfc, !PT ;  /* 0x7ff000000b040812 */ /* 0x000fe200078efcff */
[----:B------:R-:W-:Y:S02]  /*3cf0*/  @!P0 IMAD.MOV.U32 R10, RZ, RZ, RZ ;  /* 0x000000ffff0a8224 */ /* 0x000fe400078e00ff */
[----:B------:R-:W-:Y:S02]  /*3d00*/  @P0 IMAD.MOV.U32 R10, RZ, RZ, RZ ;  /* 0x000000ffff0a0224 */ /* 0x000fe400078e00ff */
[----:B------:R-:W-:Y:S01]  /*3d10*/  @P0 IMAD.MOV.U32 R11, RZ, RZ, R4 ;  /* 0x000000ffff0b0224 */ /* 0x000fe200078e0004 */
[----:B------:R-:W-:Y:S06]  /*3d20*/  BRA `(.L_x_148) ;  /* 0x0000000000147947 */ /* 0x000fec0003800000 */
.L_x_150:
[----:B------:R-:W-:Y:S01]  /*3d30*/  LOP3.LUT R11, R3, 0x80000, RZ, 0xfc, !PT ;  /* 0x00080000030b7812 */ /* 0x000fe200078efcff */
[----:B------:R-:W-:Y:S01]  /*3d40*/  IMAD.MOV.U32 R10, RZ, RZ, R2 ;  /* 0x000000ffff0a7224 */ /* 0x000fe200078e0002 */
[----:B------:R-:W-:Y:S06]  /*3d50*/  BRA `(.L_x_148) ;  /* 0x0000000000087947 */ /* 0x000fec0003800000 */
.L_x_149:
[----:B------:R-:W-:Y:S01]  /*3d60*/  LOP3.LUT R11, R9, 0x80000, RZ, 0xfc, !PT ;  /* 0x00080000090b7812 */ /* 0x000fe200078efcff */
[----:B------:R-:W-:-:S07]  /*3d70*/  IMAD.MOV.U32 R10, RZ, RZ, R8 ;  /* 0x000000ffff0a7224 */ /* 0x000fce00078e0008 */
.L_x_148:
[----:B------:R-:W-:Y:S02]  /*3d80*/  IMAD.MOV.U32 R29, RZ, RZ, 0x0 ;  /* 0x00000000ff1d7424 */ /* 0x000fe400078e00ff */
[----:B------:R-:W-:Y:S02]  /*3d90*/  IMAD.MOV.U32 R26, RZ, RZ, R10 ;  /* 0x000000ffff1a7224 */ /* 0x000fe400078e000a */
[----:B------:R-:W-:Y:S01]  /*3da0*/  IMAD.MOV.U32 R27, RZ, RZ, R11 ;  /* 0x000000ffff1b7224 */ /* 0x000fe200078e000b */
[----:B------:R-:W-:Y:S06]  /*3db0*/  RET.REL.NODEC R28 `(_Z5FFT_YPhS_S_mPfS0_S0_S0_S_S_S_mmmm) ;  /* 0xffffffc01c907950 */ /* 0x000fec0003c3ffff */
        .weak           $__internal_2_$__cuda_sm20_sqrt_rn_f32_slowpath
        .type           $__internal_2_$__cuda_sm20_sqrt_rn_f32_slowpath,@function
        .size           $__internal_2_$__cuda_sm20_sqrt_rn_f32_slowpath,($_Z5FFT_YPhS_S_mPfS0_S0_S0_S_S_S_mmmm$__internal_trig_reduction_slowpathd - $__internal_2_$__cuda_sm20_sqrt_rn_f32_slowpath)
$__internal_2_$__cuda_sm20_sqrt_rn_f32_slowpath:
[----:B------:R-:W-:-:S13]  /*3dc0*/  LOP3.LUT P0, RZ, R7, 0x7fffffff, RZ, 0xc0, !PT ;  /* 0x7fffffff07ff7812 */ /* 0x000fda000780c0ff */
[----:B------:R-:W-:Y:S05]  /*3dd0*/  @!P0 BRA `(.L_x_151) ;  /* 0x0000000000448947 */ /* 0x000fea0003800000 */
[----:B------:R-:W-:Y:S01]  /*3de0*/  FSETP.GEU.FTZ.AND P0, PT, R7, RZ, PT ;  /* 0x000000ff0700720b */ /* 0x000fe20003f1e000 */
[----:B------:R-:W-:-:S12]  /*3df0*/  IMAD.MOV.U32 R0, RZ, RZ, R7 ;  /* 0x000000ffff007224 */ /* 0x000fd800078e0007 */
[----:B------:R-:W-:Y:S01]  /*3e00*/  @!P0 IMAD.MOV.U32 R7, RZ, RZ, 0x7fffffff ;  /* 0x7fffffffff078424 */ /* 0x000fe200078e00ff */
[----:B------:R-:W-:Y:S06]  /*3e10*/  @!P0 BRA `(.L_x_151) ;  /* 0x0000000000348947 */ /* 0x000fec0003800000 */
[----:B------:R-:W-:-:S13]  /*3e20*/  FSETP.GTU.FTZ.AND P0, PT, |R0|, +INF , PT ;  /* 0x7f8000000000780b */ /* 0x000fda0003f1c200 */
[----:B------:R-:W-:Y:S01]  /*3e30*/  @P0 FADD.FTZ R7, R0, 1 ;  /* 0x3f80000000070421 */ /* 0x000fe20000010000 */
[----:B------:R-:W-:Y:S06]  /*3e40*/  @P0 BRA `(.L_x_151) ;  /* 0x0000000000280947 */ /* 0x000fec0003800000 */
[----:B------:R-:W-:-:S13]  /*3e50*/  FSETP.NEU.FTZ.AND P0, PT, |R0|, +INF , PT ;  /* 0x7f8000000000780b */ /* 0x000fda0003f1d200 */
[----:B------:R-:W-:-:S04]  /*3e60*/  @P0 FFMA R8, R0, 1.84467440737095516160e+19, RZ ;  /* 0x5f80000000080823 */ /* 0x000fc800000000ff */
[----:B------:R-:W0:Y:S02]  /*3e70*/  @P0 MUFU.RSQ R7, R8 ;  /* 0x0000000800070308 */ /* 0x000e240000001400 */
[----:B0-----:R-:W-:Y:S01]  /*3e80*/  @P0 FMUL.FTZ R9, R8, R7 ;  /* 0x0000000708090220 */ /* 0x001fe20000410000 */
[----:B------:R-:W-:Y:S01]  /*3e90*/  @P0 FMUL.FTZ R11, R7, 0.5 ;  /* 0x3f000000070b0820 */ /* 0x000fe20000410000 */
[----:B------:R-:W-:Y:S02]  /*3ea0*/  @!P0 IMAD.MOV.U32 R7, RZ, RZ, R0 ;  /* 0x000000ffff078224 */ /* 0x000fe400078e0000 */
[----:B------:R-:W-:-:S04]  /*3eb0*/  @P0 FADD.FTZ R10, -R9, -RZ ;  /* 0x800000ff090a0221 */ /* 0x000fc80000010100 */
[----:B------:R-:W-:-:S04]  /*3ec0*/  @P0 FFMA R10, R9, R10, R8 ;  /* 0x0000000a090a0223 */ /* 0x000fc80000000008 */
[----:B------:R-:W-:-:S04]  /*3ed0*/  @P0 FFMA R10, R10, R11, R9 ;  /* 0x0000000b0a0a0223 */ /* 0x000fc80000000009 */
[----:B------:R-:W-:-:S07]  /*3ee0*/  @P0 FMUL.FTZ R7, R10, 2.3283064365386962891e-10 ;  /* 0x2f8000000a070820 */ /* 0x000fce0000410000 */
.L_x_151:
[----:B------:R-:W-:Y:S02]  /*3ef0*/  IMAD.MOV.U32 R8, RZ, RZ, R12 ;  /* 0x000000ffff087224 */ /* 0x000fe400078e000c */
[----:B------:R-:W-:-:S04]  /*3f00*/  IMAD.MOV.U32 R9, RZ, RZ, 0x0 ;  /* 0x00000000ff097424 */ /* 0x000fc800078e00ff */
[----:B------:R-:W-:Y:S05]  /*3f10*/  RET.REL.NODEC R8 `(_Z5FFT_YPhS_S_mPfS0_S0_S0_S_S_S_mmmm) ;  /* 0xffffffc008387950 */ /* 0x000fea0003c3ffff */
        .type           $_Z5FFT_YPhS_S_mPfS0_S0_S0_S_S_S_mmmm$__internal_trig_reduction_slowpathd,@function
        .size           $_Z5FFT_YPhS_S_mPfS0_S0_S0_S_S_S_mmmm$__internal_trig_reduction_slowpathd,(.L_x_217 - $_Z5FFT_YPhS_S_mPfS0_S0_S0_S_S_S_mmmm$__internal_trig_reduction_slowpathd)
$_Z5FFT_YPhS_S_mPfS0_S0_S0_S_S_S_mmmm$__internal_trig_reduction_slowpathd:
[--C-:B------:R-:W-:Y:S01]  /*3f20*/  SHF.R.U32.HI R6, RZ, 0x14, R5.reuse ;  /* 0x00000014ff067819 */ /* 0x100fe20000011605 */
[----:B------:R-:W-:Y:S02]  /*3f30*/  IMAD.MOV.U32 R11, RZ, RZ, R5 ;  /* 0x000000ffff0b7224 */ /* 0x000fe400078e0005 */
[----:B------:R-:W-:Y:S01]  /*3f40*/  IMAD.MOV.U32 R7, RZ, RZ, RZ ;  /* 0x000000ffff077224 */ /* 0x000fe200078e00ff */
[----:B------:R-:W-:-:S04]  /*3f50*/  LOP3.LUT R8, R6, 0x7ff, RZ, 0xc0, !PT ;  /* 0x000007ff06087812 */ /* 0x000fc800078ec0ff */
[----:B------:R-:W-:-:S13]  /*3f60*/  ISETP.NE.AND P0, PT, R8, 0x7ff, PT ;  /* 0x000007ff0800780c */ /* 0x000fda0003f05270 */
[----:B------:R-:W-:Y:S05]  /*3f70*/  @!P0 BRA `(.L_x_152) ;  /* 0x0000000800488947 */ /* 0x000fea0003800000 */
[----:B------:R-:W-:Y:S01]  /*3f80*/  VIADD R7, R8, 0xfffffc00 ;  /* 0xfffffc0008077836 */ /* 0x000fe20000000000 */
[----:B------:R-:W-:-:S04]  /*3f90*/  CS2R R8, SRZ ;  /* 0x0000000000087805 */ /* 0x000fc8000001ff00 */
[----:B------:R-:W-:Y:S02]  /*3fa0*/  SHF.R.U32.HI R12, RZ, 0x6, R7 ;  /* 0x00000006ff0c7819 */ /* 0x000fe40000011607 */
[----:B------:R-:W-:Y:S02]  /*3fb0*/  ISETP.GE.U32.AND P0, PT, R7, 0x80, PT ;  /* 0x000000800700780c */ /* 0x000fe40003f06070 */
[C---:B------:R-:W-:Y:S02]  /*3fc0*/  IADD3 R7, PT, PT, -R12.reuse, 0x13, RZ ;  /* 0x000000130c077810 */ /* 0x040fe40007ffe1ff */
[----:B------:R-:W-:Y:S02]  /*3fd0*/  IADD3 R15, PT, PT, -R12, 0xf, RZ ;  /* 0x0000000f0c0f7810 */ /* 0x000fe40007ffe1ff */
[----:B------:R-:W-:-:S04]  /*3fe0*/  SEL R7, R7, 0x12, P0 ;  /* 0x0000001207077807 */ /* 0x000fc80000000000 */
[----:B------:R-:W-:-:S13]  /*3ff0*/  ISETP.GE.AND P0, PT, R15, R7, PT ;  /* 0x000000070f00720c */ /* 0x000fda0003f06270 */
[----:B------:R-:W-:Y:S05]  /*4000*/  @P0 BRA `(.L_x_153) ;  /* 0x00000000009c0947 */ /* 0x000fea0003800000 */
[----:B------:R-:W-:Y:S01]  /*4010*/  IADD3 R12, PT, PT, RZ, -R12, -R7 ;  /* 0x8000000cff0c7210 */ /* 0x000fe20007ffe807 */
[C---:B------:R-:W-:Y:S01]  /*4020*/  IMAD.SHL.U32 R13, R10.reuse, 0x800, RZ ;  /* 0x000008000a0d7824 */ /* 0x040fe200078e00ff */
[----:B------:R-:W-:Y:S01]  /*4030*/  SHF.L.U64.HI R7, R10, 0xb, R11 ;  /* 0x0000000b0a077819 */ /* 0x000fe2000001020b */
[----:B------:R-:W-:Y:S01]  /*4040*/  IMAD.MOV.U32 R14, RZ, RZ, RZ ;  /* 0x000000ffff0e7224 */ /* 0x000fe200078e00ff */
[----:B------:R-:W-:Y:S01]  /*4050*/  CS2R R8, SRZ ;  /* 0x0000000000087805 */ /* 0x000fe2000001ff00 */
[----:B------:R-:W0:Y:S01]  /*4060*/  LDCU.64 UR12, c[0x0][0x358] ;  /* 0x00006b00ff0c77ac */ /* 0x000e220008000a00 */
[----:B------:R-:W-:-:S07]  /*4070*/  LOP3.LUT R7, R7, 0x80000000, RZ, 0xfc, !PT ;  /* 0x8000000007077812 */ /* 0x000fce00078efcff */
.L_x_154:
[----:B------:R-:W1:Y:S02]  /*4080*/  LDC.64 R10, c[0x4][0x48] ;  /* 0x01001200ff0a7b82 */ /* 0x000e640000000a00 */
[----:B-1----:R-:W-:-:S06]  /*4090*/  IMAD.WIDE R10, R15, 0x8, R10 ;  /* 0x000000080f0a7825 */ /* 0x002fcc00078e020a */
[----:B0-----:R-:W2:Y:S01]  /*40a0*/  LDG.E.64.CONSTANT R10, desc[UR12][R10.64] ;  /* 0x0000000c0a0a7981 */ /* 0x001ea2000c1e9b00 */
[----:B------:R-:W-:Y:S02]  /*40b0*/  VIADD R12, R12, 0x1 ;  /* 0x000000010c0c7836 */ /* 0x000fe40000000000 */
[----:B------:R-:W-:Y:S02]  /*40c0*/  VIADD R15, R15, 0x1 ;  /* 0x000000010f0f7836 */ /* 0x000fe40000000000 */
[----:B--2---:R-:W-:-:S04]  /*40d0*/  IMAD.WIDE.U32 R8, P3, R10, R13, R8 ;  /* 0x0000000d0a087225 */ /* 0x004fc80007860008 */
[----:B------:R-:W-:Y:S02]  /*40e0*/  IMAD R29, R10, R7, RZ ;  /* 0x000000070a1d7224 */ /* 0x000fe400078e02ff */
[CC--:B------:R-:W-:Y:S02]  /*40f0*/  IMAD R30, R11.reuse, R13.reuse, RZ ;  /* 0x0000000d0b1e7224 */ /* 0x0c0fe400078e02ff */
[----:B------:R-:W-:Y:S01]  /*4100*/  IMAD.HI.U32 R31, R11, R13, RZ ;  /* 0x0000000d0b1f7227 */ /* 0x000fe200078e00ff */
[----:B------:R-:W-:-:S03]  /*4110*/  IADD3 R9, P0, PT, R29, R9, RZ ;  /* 0x000000091d097210 */ /* 0x000fc60007f1e0ff */
[----:B------:R-:W-:Y:S01]  /*4120*/  IMAD R29, R14, 0x8, R1 ;  /* 0x000000080e1d7824 */ /* 0x000fe200078e0201 */
[----:B------:R-:W-:Y:S01]  /*4130*/  IADD3 R9, P1, PT, R30, R9, RZ ;  /* 0x000000091e097210 */ /* 0x000fe20007f3e0ff */
[----:B------:R-:W-:-:S04]  /*4140*/  IMAD.HI.U32 R30, R10, R7, RZ ;  /* 0x000000070a1e7227 */ /* 0x000fc800078e00ff */
[----:B------:R-:W-:Y:S01]  /*4150*/  IMAD.X R10, RZ, RZ, R30, P3 ;  /* 0x000000ffff0a7224 */ /* 0x000fe200018e061e */
[----:B------:R0:W-:Y:S01]  /*4160*/  STL.64 [R29], R8 ;  /* 0x000000081d007387 */ /* 0x0001e20000100a00 */
[----:B------:R-:W-:-:S03]  /*4170*/  IMAD.HI.U32 R30, R11, R7, RZ ;  /* 0x000000070b1e7227 */ /* 0x000fc600078e00ff */
[----:B------:R-:W-:Y:S01]  /*4180*/  IADD3.X R10, P0, PT, R31, R10, RZ, P0, !PT ;  /* 0x0000000a1f0a7210 */ /* 0x000fe2000071e4ff */
[----:B------:R-:W-:Y:S02]  /*4190*/  IMAD R11, R11, R7, RZ ;  /* 0x000000070b0b7224 */ /* 0x000fe400078e02ff */
[----:B------:R-:W-:-:S03]  /*41a0*/  VIADD R14, R14, 0x1 ;  /* 0x000000010e0e7836 */ /* 0x000fc60000000000 */
[----:B------:R-:W-:Y:S01]  /*41b0*/  IADD3.X R11, P1, PT, R11, R10, RZ, P1, !PT ;  /* 0x0000000a0b0b7210 */ /* 0x000fe20000f3e4ff */
[----:B------:R-:W-:Y:S01]  /*41c0*/  IMAD.X R10, RZ, RZ, R30, P0 ;  /* 0x000000ffff0a7224 */ /* 0x000fe200000e061e */
[----:B------:R-:W-:-:S03]  /*41d0*/  ISETP.NE.AND P0, PT, R12, -0xf, PT ;  /* 0xfffffff10c00780c */ /* 0x000fc60003f05270 */
[----:B------:R-:W-:Y:S02]  /*41e0*/  IMAD.X R10, RZ, RZ, R10, P1 ;  /* 0x000000ffff0a7224 */ /* 0x000fe400008e060a */
[----:B0-----:R-:W-:Y:S02]  /*41f0*/  IMAD.MOV.U32 R8, RZ, RZ, R11 ;  /* 0x000000ffff087224 */ /* 0x001fe400078e000b */
[----:B------:R-:W-:-:S06]  /*4200*/  IMAD.MOV.U32 R9, RZ, RZ, R10 ;  /* 0x000000ffff097224 */ /* 0x000fcc00078e000a */
[----:B------:R-:W-:Y:S05]  /*4210*/  @P0 BRA `(.L_x_154) ;  /* 0xfffffffc00980947 */ /* 0x000fea000383ffff */
[----:B------:R-:W-:-:S05]  /*4220*/  LOP3.LUT R7, R6, 0x7ff, RZ, 0xc0, !PT ;  /* 0x000007ff06077812 */ /* 0x000fca00078ec0ff */
[----:B------:R-:W-:-:S05]  /*4230*/  VIADD R7, R7, 0xfffffc00 ;  /* 0xfffffc0007077836 */ /* 0x000fca0000000000 */
[----:B------:R-:W-:Y:S02]  /*4240*/  SHF.R.U32.HI R10, RZ, 0x6, R7 ;  /* 0x00000006ff0a7819 */ /* 0x000fe40000011607 */
[----:B------:R-:W-:Y:S02]  /*4250*/  ISETP.GE.U32.AND P0, PT, R7, 0x80, PT ;  /* 0x000000800700780c */ /* 0x000fe40003f06070 */
[----:B------:R-:W-:-:S04]  /*4260*/  IADD3 R10, PT, PT, -R10, 0x13, RZ ;  /* 0x000000130a0a7810 */ /* 0x000fc80007ffe1ff */
[----:B------:R-:W-:-:S07]  /*4270*/  SEL R15, R10, 0x12, P0 ;  /* 0x000000120a0f7807 */ /* 0x000fce0000000000 */
.L_x_153:
[C---:B------:R-:W-:Y:S02]  /*4280*/  LOP3.LUT R7, R6.reuse, 0x7ff, RZ, 0xc0, !PT ;  /* 0x000007ff06077812 */ /* 0x040fe400078ec0ff */
[----:B------:R-:W-:-:S03]  /*4290*/  LOP3.LUT P0, R35, R6, 0x3f, RZ, 0xc0, !PT ;  /* 0x0000003f06237812 */ /* 0x000fc6000780c0ff */
[----:B------:R-:W-:-:S05]  /*42a0*/  VIADD R7, R7, 0xfffffc00 ;  /* 0xfffffc0007077836 */ /* 0x000fca0000000000 */
[----:B------:R-:W-:-:S05]  /*42b0*/  SHF.R.U32.HI R10, RZ, 0x6, R7 ;  /* 0x00000006ff0a7819 */ /* 0x000fca0000011607 */
[----:B------:R-:W-:-:S04]  /*42c0*/  IMAD.IADD R6, R10, 0x1, R15 ;  /* 0x000000010a067824 */ /* 0x000fc800078e020f */
[----:B------:R-:W-:-:S05]  /*42d0*/  IMAD.U32 R37, R6, 0x8, R1 ;  /* 0x0000000806257824 */ /* 0x000fca00078e0001 */
[----:B------:R0:W-:Y:S04]  /*42e0*/  STL.64 [R37+-0x78], R8 ;  /* 0xffff880825007387 */ /* 0x0001e80000100a00 */
[----:B------:R-:W2:Y:S04]  /*42f0*/  @P0 LDL.64 R14, [R1+0x8] ;  /* 0x00000800010e0983 */ /* 0x000ea80000100a00 */
[----:B------:R-:W3:Y:S04]  /*4300*/  LDL.64 R10, [R1+0x10] ;  /* 0x00001000010a7983 */ /* 0x000ee80000100a00 */
[----:B------:R-:W4:Y:S01]  /*4310*/  LDL.64 R6, [R1+0x18] ;  /* 0x0000180001067983 */ /* 0x000f220000100a00 */
[----:B------:R-:W-:-:S02]  /*4320*/  @P0 LOP3.LUT R12, R35, 0x3f, RZ, 0x3c, !PT ;  /* 0x0000003f230c0812 */ /* 0x000fc400078e3cff */
[--C-:B--2---:R-:W-:Y:S02]  /*4330*/  @P0 SHF.R.U64 R13, R14, 0x1, R15.reuse ;  /* 0x000000010e0d0819 */ /* 0x104fe4000000120f */
[----:B------:R-:W-:Y:S02]  /*4340*/  @P0 SHF.R.U32.HI R15, RZ, 0x1, R15 ;  /* 0x00000001ff0f0819 */ /* 0x000fe4000001160f */
[C---:B---3--:R-:W-:Y:S02]  /*4350*/  @P0 SHF.L.U32 R29, R10.reuse, R35, RZ ;  /* 0x000000230a1d0219 */ /* 0x048fe400000006ff */
[----:B0-----:R-:W-:Y:S02]  /*4360*/  @P0 SHF.R.U64 R8, R13, R12, R15 ;  /* 0x0000000c0d080219 */ /* 0x001fe4000000120f */
[--C-:B------:R-:W-:Y:S02]  /*4370*/  @P0 SHF.R.U32.HI R33, RZ, 0x1, R11.reuse ;  /* 0x00000001ff210819 */ /* 0x100fe4000001160b */
[----:B------:R-:W-:-:S02]  /*4380*/  @P0 SHF.R.U64 R31, R10, 0x1, R11 ;  /* 0x000000010a1f0819 */ /* 0x000fc4000000120b */
[-C--:B------:R-:W-:Y:S02]  /*4390*/  @P0 SHF.L.U64.HI R14, R10, R35.reuse, R11 ;  /* 0x000000230a0e0219 */ /* 0x080fe4000001020b */
[----:B------:R-:W-:Y:S02]  /*43a0*/  @P0 SHF.R.U32.HI R9, RZ, R12, R15 ;  /* 0x0000000cff090219 */ /* 0x000fe4000001160f */
[----:B------:R-:W-:Y:S02]  /*43b0*/  @P0 LOP3.LUT R10, R29, R8, RZ, 0xfc, !PT ;  /* 0x000000081d0a0212 */ /* 0x000fe400078efcff */
[----:B----4-:R-:W-:Y:S02]  /*43c0*/  @P0 SHF.L.U32 R13, R6, R35, RZ ;  /* 0x00000023060d0219 */ /* 0x010fe400000006ff */
[----:B------:R-:W-:Y:S01]  /*43d0*/  @P0 SHF.R.U64 R30, R31, R12, R33 ;  /* 0x0000000c1f1e0219 */ /* 0x000fe20000001221 */
[----:B------:R-:W-:Y:S01]  /*43e0*/  IMAD.SHL.U32 R8, R10, 0x4, RZ ;  /* 0x000000040a087824 */ /* 0x000fe200078e00ff */
[----:B------:R-:W-:-:S02]  /*43f0*/  @P0 LOP3.LUT R11, R14, R9, RZ, 0xfc, !PT ;  /* 0x000000090e0b0212 */ /* 0x000fc400078efcff */
[----:B------:R-:W-:Y:S02]  /*4400*/  @P0 SHF.L.U64.HI R35, R6, R35, R7 ;  /* 0x0000002306230219 */ /* 0x000fe40000010207 */
[----:B------:R-:W-:Y:S02]  /*4410*/  @P0 SHF.R.U32.HI R12, RZ, R12, R33 ;  /* 0x0000000cff0c0219 */ /* 0x000fe40000011621 */
[----:B------:R-:W-:Y:S02]  /*4420*/  @P0 LOP3.LUT R6, R13, R30, RZ, 0xfc, !PT ;  /* 0x0000001e0d060212 */ /* 0x000fe400078efcff */
[----:B------:R-:W-:Y:S02]  /*4430*/  SHF.L.U64.HI R10, R10, 0x2, R11 ;  /* 0x000000020a0a7819 */ /* 0x000fe4000001020b */
[----:B------:R-:W-:Y:S02]  /*4440*/  @P0 LOP3.LUT R7, R35, R12, RZ, 0xfc, !PT ;  /* 0x0000000c23070212 */ /* 0x000fe400078efcff */
[----:B------:R-:W-:-:S02]  /*4450*/  SHF.L.W.U32.HI R11, R11, 0x2, R6 ;  /* 0x000000020b0b7819 */ /* 0x000fc40000010e06 */
[----:B------:R-:W-:Y:S02]  /*4460*/  IADD3 RZ, P0, PT, RZ, -R8, RZ ;  /* 0x80000008ffff7210 */ /* 0x000fe40007f1e0ff */
[----:B------:R-:W-:Y:S02]  /*4470*/  LOP3.LUT R9, RZ, R10, RZ, 0x33, !PT ;  /* 0x0000000aff097212 */ /* 0x000fe400078e33ff */
[----:B------:R-:W-:Y:S02]  /*4480*/  SHF.L.W.U32.HI R6, R6, 0x2, R7 ;  /* 0x0000000206067819 */ /* 0x000fe40000010e07 */
[----:B------:R-:W-:Y:S02]  /*4490*/  LOP3.LUT R12, RZ, R11, RZ, 0x33, !PT ;  /* 0x0000000bff0c7212 */ /* 0x000fe400078e33ff */
[----:B------:R-:W-:Y:S02]  /*44a0*/  IADD3.X R9, P0, PT, RZ, R9, RZ, P0, !PT ;  /* 0x00000009ff097210 */ /* 0x000fe4000071e4ff */
[----:B------:R-:W-:-:S02]  /*44b0*/  LOP3.LUT R13, RZ, R6, RZ, 0x33, !PT ;  /* 0x00000006ff0d7212 */ /* 0x000fc400078e33ff */
[----:B------:R-:W-:Y:S02]  /*44c0*/  IADD3.X R12, P1, PT, RZ, R12, RZ, P0, !PT ;  /* 0x0000000cff0c7210 */ /* 0x000fe4000073e4ff */
[----:B------:R-:W-:-:S03]  /*44d0*/  ISETP.GT.U32.AND P3, PT, R11, -0x1, PT ;  /* 0xffffffff0b00780c */ /* 0x000fc60003f64070 */
[----:B------:R-:W-:Y:S01]  /*44e0*/  IMAD.X R13, RZ, RZ, R13, P1 ;  /* 0x000000ffff0d7224 */ /* 0x000fe200008e060d */
[----:B------:R-:W-:-:S04]  /*44f0*/  ISETP.GT.AND.EX P0, PT, R6, -0x1, PT, P3 ;  /* 0xffffffff0600780c */ /* 0x000fc80003f04330 */
[----:B------:R-:W-:Y:S02]  /*4500*/  SEL R13, R6, R13, P0 ;  /* 0x0000000d060d7207 */ /* 0x000fe40000000000 */
[----:B------:R-:W-:Y:S02]  /*4510*/  SEL R14, R11, R12, P0 ;  /* 0x0000000c0b0e7207 */ /* 0x000fe40000000000 */
[----:B------:R-:W-:-:S04]  /*4520*/  ISETP.NE.U32.AND P1, PT, R13, RZ, PT ;  /* 0x000000ff0d00720c */ /* 0x000fc80003f25070 */
[----:B------:R-:W-:Y:S01]  /*4530*/  SEL R11, R14, R13, !P1 ;  /* 0x0000000d0e0b7207 */ /* 0x000fe20004800000 */
[----:B------:R-:W-:-:S05]  /*4540*/  @!P0 IMAD.MOV R8, RZ, RZ, -R8 ;  /* 0x000000ffff088224 */ /* 0x000fca00078e0a08 */
[----:B------:R-:W0:Y:S02]  /*4550*/  FLO.U32 R11, R11 ;  /* 0x0000000b000b7300 */ /* 0x000e2400000e0000 */
[C---:B0-----:R-:W-:Y:S02]  /*4560*/  IADD3 R15, PT, PT, -R11.reuse, 0x1f, RZ ;  /* 0x0000001f0b0f7810 */ /* 0x041fe40007ffe1ff */
[----:B------:R-:W-:-:S03]  /*4570*/  IADD3 R12, PT, PT, -R11, 0x3f, RZ ;  /* 0x0000003f0b0c7810 */ /* 0x000fc60007ffe1ff */
[----:B------:R-:W-:Y:S01]  /*4580*/  @P1 IMAD.MOV R12, RZ, RZ, R15 ;  /* 0x000000ffff0c1224 */ /* 0x000fe200078e020f */
[----:B------:R-:W-:-:S04]  /*4590*/  SEL R15, R10, R9, P0 ;  /* 0x000000090a0f7207 */ /* 0x000fc80000000000 */
[----:B------:R-:W-:-:S13]  /*45a0*/  ISETP.NE.AND P1, PT, R12, RZ, PT ;  /* 0x000000ff0c00720c */ /* 0x000fda0003f25270 */
[----:B------:R-:W-:Y:S05]  /*45b0*/  @!P1 BRA `(.L_x_155) ;  /* 0x0000000000289947 */ /* 0x000fea0003800000 */
[----:B------:R-:W-:Y:S02]  /*45c0*/  LOP3.LUT R9, R12, 0x3f, RZ, 0xc0, !PT ;  /* 0x0000003f0c097812 */ /* 0x000fe400078ec0ff */
[--C-:B------:R-:W-:Y:S02]  /*45d0*/  SHF.R.U64 R11, R8, 0x1, R15.reuse ;  /* 0x00000001080b7819 */ /* 0x100fe4000000120f */
[----:B------:R-:W-:Y:S02]  /*45e0*/  SHF.R.U32.HI R15, RZ, 0x1, R15 ;  /* 0x00000001ff0f7819 */ /* 0x000fe4000001160f */
[----:B------:R-:W-:Y:S02]  /*45f0*/  LOP3.LUT R8, R12, 0x3f, RZ, 0xc, !PT ;  /* 0x0000003f0c087812 */ /* 0x000fe400078e0cff */
[CC--:B------:R-:W-:Y:S02]  /*4600*/  SHF.L.U64.HI R13, R14.reuse, R9.reuse, R13 ;  /* 0x000000090e0d7219 */ /* 0x0c0fe4000001020d */
[----:B------:R-:W-:-:S02]  /*4610*/  SHF.L.U32 R9, R14, R9, RZ ;  /* 0x000000090e097219 */ /* 0x000fc400000006ff */
[-CC-:B------:R-:W-:Y:S02]  /*4620*/  SHF.R.U64 R14, R11, R8.reuse, R15.reuse ;  /* 0x000000080b0e7219 */ /* 0x180fe4000000120f */
[----:B------:R-:W-:Y:S02]  /*4630*/  SHF.R.U32.HI R8, RZ, R8, R15 ;  /* 0x00000008ff087219 */ /* 0x000fe4000001160f */
[----:B------:R-:W-:Y:S02]  /*4640*/  LOP3.LUT R14, R9, R14, RZ, 0xfc, !PT ;  /* 0x0000000e090e7212 */ /* 0x000fe400078efcff */
[----:B------:R-:W-:-:S07]  /*4650*/  LOP3.LUT R13, R13, R8, RZ, 0xfc, !PT ;  /* 0x000000080d0d7212 */ /* 0x000fce00078efcff */
.L_x_155:
[----:B------:R-:W-:Y:S01]  /*4660*/  IMAD.WIDE.U32 R10, R14, 0x2168c235, RZ ;  /* 0x2168c2350e0a7825 */ /* 0x000fe200078e00ff */
[----:B------:R-:W-:-:S03]  /*4670*/  SHF.R.U32.HI R7, RZ, 0x1e, R7 ;  /* 0x0000001eff077819 */ /* 0x000fc60000011607 */
[----:B------:R-:W-:Y:S01]  /*4680*/  IMAD.MOV.U32 R8, RZ, RZ, R11 ;  /* 0x000000ffff087224 */ /* 0x000fe200078e000b */
[----:B------:R-:W-:Y:S01]  /*4690*/  IADD3 RZ, P1, PT, R10, R10, RZ ;  /* 0x0000000a0aff7210 */ /* 0x000fe20007f3e0ff */
[----:B------:R-:W-:Y:S01]  /*46a0*/  IMAD.MOV.U32 R9, RZ, RZ, RZ ;  /* 0x000000ffff097224 */ /* 0x000fe200078e00ff */
[----:B------:R-:W-:Y:S01]  /*46b0*/  LEA.HI R7, R6, R7, RZ, 0x1 ;  /* 0x0000000706077211 */ /* 0x000fe200078f08ff */
[----:B------:R-:W-:-:S04]  /*46c0*/  IMAD.HI.U32 R11, R13, -0x36f0255e, RZ ;  /* 0xc90fdaa20d0b7827 */ /* 0x000fc800078e00ff */
[----:B------:R-:W-:-:S04]  /*46d0*/  IMAD.WIDE.U32 R8, R14, -0x36f0255e, R8 ;  /* 0xc90fdaa20e087825 */ /* 0x000fc800078e0008 */
[----:B------:R-:W-:-:S04]  /*46e0*/  IMAD.WIDE.U32 R8, P3, R13, 0x2168c235, R8 ;  /* 0x2168c2350d087825 */ /* 0x000fc80007860008 */
[----:B------:R-:W-:Y:S01]  /*46f0*/  IMAD R13, R13, -0x36f0255e, RZ ;  /* 0xc90fdaa20d0d7824 */ /* 0x000fe200078e02ff */
[----:B------:R-:W-:Y:S01]  /*4700*/  IADD3.X RZ, P1, PT, R8, R8, RZ, P1, !PT ;  /* 0x0000000808ff7210 */ /* 0x000fe20000f3e4ff */
[----:B------:R-:W-:-:S03]  /*4710*/  IMAD.X R10, RZ, RZ, R11, P3 ;  /* 0x000000ffff0a7224 */ /* 0x000fc600018e060b */
[----:B------:R-:W-:-:S04]  /*4720*/  IADD3 R9, P3, PT, R13, R9, RZ ;  /* 0x000000090d097210 */ /* 0x000fc80007f7e0ff */
[C---:B------:R-:W-:Y:S01]  /*4730*/  ISETP.GT.U32.AND P4, PT, R9.reuse, RZ, PT ;  /* 0x000000ff0900720c */ /* 0x040fe20003f84070 */
[----:B------:R-:W-:Y:S01]  /*4740*/  IMAD.X R10, RZ, RZ, R10, P3 ;  /* 0x000000ffff0a7224 */ /* 0x000fe200018e060a */
[----:B------:R-:W-:-:S04]  /*4750*/  IADD3.X R8, P3, PT, R9, R9, RZ, P1, !PT ;  /* 0x0000000909087210 */ /* 0x000fc80000f7e4ff */
[C---:B------:R-:W-:Y:S01]  /*4760*/  ISETP.GT.AND.EX P1, PT, R10.reuse, RZ, PT, P4 ;  /* 0x000000ff0a00720c */ /* 0x040fe20003f24340 */
[----:B------:R-:W-:-:S03]  /*4770*/  IMAD.X R11, R10, 0x1, R10, P3 ;  /* 0x000000010a0b7824 */ /* 0x000fc600018e060a */
[----:B------:R-:W-:Y:S02]  /*4780*/  SEL R8, R8, R9, P1 ;  /* 0x0000000908087207 */ /* 0x000fe40000800000 */
[----:B------:R-:W-:Y:S02]  /*4790*/  SEL R9, R11, R10, P1 ;  /* 0x0000000a0b097207 */ /* 0x000fe40000800000 */
[----:B------:R-:W-:Y:S02]  /*47a0*/  IADD3 R10, P3, PT, R8, 0x1, RZ ;  /* 0x00000001080a7810 */ /* 0x000fe40007f7e0ff */
[----:B------:R-:W-:Y:S02]  /*47b0*/  SEL R11, RZ, 0xffffffff, !P1 ;  /* 0xffffffffff0b7807 */ /* 0x000fe40004800000 */
[----:B------:R-:W-:Y:S01]  /*47c0*/  LOP3.LUT P1, R5, R5, 0x80000000, RZ, 0xc0, !PT ;  /* 0x8000000005057812 */ /* 0x000fe2000782c0ff */
[----:B------:R-:W-:Y:S02]  /*47d0*/  IMAD.X R9, RZ, RZ, R9, P3 ;  /* 0x000000ffff097224 */ /* 0x000fe400018e0609 */
[----:B------:R-:W-:Y:S01]  /*47e0*/  IMAD.IADD R8, R11, 0x1, -R12 ;  /* 0x000000010b087824 */ /* 0x000fe200078e0a0c */
[----:B------:R-:W-:-:S02]  /*47f0*/  @!P0 LOP3.LUT R5, R5, 0x80000000, RZ, 0x3c, !PT ;  /* 0x8000000005058812 */ /* 0x000fc400078e3cff */
[----:B------:R-:W-:Y:S01]  /*4800*/  SHF.R.U64 R10, R10, 0xa, R9 ;  /* 0x0000000a0a0a7819 */ /* 0x000fe20000001209 */
[----:B------:R-:W-:-:S03]  /*4810*/  IMAD.SHL.U32 R8, R8, 0x100000, RZ ;  /* 0x0010000008087824 */ /* 0x000fc600078e00ff */
[----:B------:R-:W-:-:S03]  /*4820*/  IADD3 R10, P3, PT, R10, 0x1, RZ ;  /* 0x000000010a0a7810 */ /* 0x000fc60007f7e0ff */
[----:B------:R-:W-:Y:S01]  /*4830*/  @P1 IMAD.MOV R7, RZ, RZ, -R7 ;  /* 0x000000ffff071224 */ /* 0x000fe200078e0a07 */
[----:B------:R-:W-:-:S04]  /*4840*/  LEA.HI.X R9, R9, RZ, RZ, 0x16, P3 ;  /* 0x000000ff09097211 */ /* 0x000fc800018fb4ff */
[--C-:B------:R-:W-:Y:S02]  /*4850*/  SHF.R.U64 R10, R10, 0x1, R9.reuse ;  /* 0x000000010a0a7819 */ /* 0x100fe40000001209 */
[----:B------:R-:W-:Y:S02]  /*4860*/  SHF.R.U32.HI R9, RZ, 0x1, R9 ;  /* 0x00000001ff097819 */ /* 0x000fe40000011609 */
[----:B------:R-:W-:-:S04]  /*4870*/  IADD3 R10, P3, P4, RZ, RZ, R10 ;  /* 0x000000ffff0a7210 */ /* 0x000fc80007c7e00a */
[----:B------:R-:W-:-:S04]  /*4880*/  IADD3.X R6, PT, PT, R8, 0x3fe00000, R9, P3, P4 ;  /* 0x3fe0000008067810 */ /* 0x000fc80001fe8409 */
[----:B------:R-:W-:-:S07]  /*4890*/  LOP3.LUT R11, R6, R5, RZ, 0xfc, !PT ;  /* 0x00000005060b7212 */ /* 0x000fce00078efcff */
.L_x_152:
[----:B------:R-:W-:-:S04]  /*48a0*/  IMAD.MOV.U32 R5, RZ, RZ, 0x0 ;  /* 0x00000000ff057424 */ /* 0x000fc800078e00ff */
[----:B------:R-:W-:Y:S05]  /*48b0*/  RET.REL.NODEC R4 `(_Z5FFT_YPhS_S_mPfS0_S0_S0_S_S_S_mmmm) ;  /* 0xffffffb404d07950 */ /* 0x000fea0003c3ffff */
.L_x_156:
        /* <DEDUP_REMOVED lines=12> */
.L_x_217:


//--------------------- .text._Z5FFT_XPhS_S_mPfS0_S0_S0_S_S_S_mmmm --------------------------
	.section	.text._Z5FFT_XPhS_S_mPfS0_S0_S0_S_S_S_mmmm,"ax",@progbits
	.align	128
        .global         _Z5FFT_XPhS_S_mPfS0_S0_S0_S_S_S_mmmm
        .type           _Z5FFT_XPhS_S_mPfS0_S0_S0_S_S_S_mmmm,@function
        .size           _Z5FFT_XPhS_S_mPfS0_S0_S0_S_S_S_mmmm,(.L_x_219 - _Z5FFT_XPhS_S_mPfS0_S0_S0_S_S_S_mmmm)
        .other          _Z5FFT_XPhS_S_mPfS0_S0_S0_S_S_S_mmmm,@"STO_CUDA_ENTRY STV_DEFAULT"
_Z5FFT_XPhS_S_mPfS0_S0_S0_S_S_S_mmmm:
.text._Z5FFT_XPhS_S_mPfS0_S0_S0_S_S_S_mmmm:
[----:B------:R-:W0:Y:S01]  /*0000*/  LDC R1, c[0x0][0x37c] ;  /* 0x0000df00ff017b82 */ /* 0x000e220000000800 */
[----:B------:R-:W1:Y:S07]  /*0010*/  S2R R18, SR_TID.X ;  /* 0x0000000000127919 */ /* 0x000e6e0000002100 */
[----:B------:R-:W1:Y:S01]  /*0020*/  S2UR UR4, SR_CTAID.X ;  /* 0x00000000000479c3 */ /* 0x000e620000002500 */
[----:B------:R-:W2:Y:S01]  /*0030*/  LDCU.64 UR6, c[0x0][0x3d8] ;  /* 0x00007b00ff0677ac */ /* 0x000ea20008000a00 */
[----:B------:R-:W-:Y:S01]  /*0040*/  BSSY.RECONVERGENT B0, `(.L_x_157) ;  /* 0x00001ef000007945 */ /* 0x000fe20003800200 */
[----:B0-----:R-:W-:Y:S01]  /*0050*/  VIADD R1, R1, 0xffffffd8 ;  /* 0xffffffd801017836 */ /* 0x001fe20000000000 */
[----:B------:R-:W0:Y:S04]  /*0060*/  LDCU.64 UR8, c[0x0][0x358] ;  /* 0x00006b00ff0877ac */ /* 0x000e280008000a00 */
[----:B------:R-:W1:Y:S02]  /*0070*/  LDC R19, c[0x0][0x360] ;  /* 0x0000d800ff137b82 */ /* 0x000e640000000800 */
[----:B-1----:R-:W-:-:S05]  /*0080*/  IMAD R18, R19, UR4, R18 ;  /* 0x0000000413127c24 */ /* 0x002fca000f8e0212 */
[----:B--2---:R-:W-:Y:S02]  /*0090*/  ISETP.GE.U32.AND P0, PT, R18, UR6, PT ;  /* 0x0000000612007c0c */ /* 0x004fe4000bf06070 */
[----:B------:R-:W-:-:S04]  /*00a0*/  SHF.R.S32.HI R19, RZ, 0x1f, R18 ;  /* 0x0000001fff137819 */ /* 0x000fc80000011412 */
[----:B------:R-:W-:-:S13]  /*00b0*/  ISETP.GE.U32.AND.EX P0, PT, R19, UR7, PT, P0 ;  /* 0x0000000713007c0c */ /* 0x000fda000bf06100 */
[----:B0-----:R-:W-:Y:S05]  /*00c0*/  @!P0 BRA `(.L_x_158) ;  /* 0x0000000c00008947 */ /* 0x001fea0003800000 */
[----:B------:R-:W0:Y:S02]  /*00d0*/  LDCU.64 UR4, c[0x0][0x3f0] ;  /* 0x00007e00ff0477ac */ /* 0x000e240008000a00 */
[----:B0-----:R-:W-:-:S05]  /*00e0*/  IMAD.U32 R16, RZ, RZ, UR4 ;  /* 0x00000004ff107e24 */ /* 0x001fca000f8e00ff */
[----:B------:R-:W-:-:S04]  /*00f0*/  ISETP.NE.U32.AND P0, PT, R16, RZ, PT ;  /* 0x000000ff1000720c */ /* 0x000fc80003f05070 */
[----:B------:R-:W-:-:S13]  /*0100*/  ISETP.NE.AND.EX P0, PT, RZ, UR5, PT, P0 ;  /* 0x00000005ff007c0c */ /* 0x000fda000bf05300 */
[----:B------:R-:W-:Y:S05]  /*0110*/  @!P0 BRA `(.L_x_159) ;  /* 0x0000001c00848947 */ /* 0x000fea0003800000 */
[----:B------:R-:W-:Y:S01]  /*0120*/  IMAD.U32 R0, RZ, RZ, UR5 ;  /* 0x00000005ff007e24 */ /* 0x000fe2000f8e00ff */
[C---:B------:R-:W-:Y:S01]  /*0130*/  ISETP.GE.U32.AND P1, PT, R16.reuse, 0x8, PT ;  /* 0x000000081000780c */ /* 0x040fe20003f26070 */
[----:B------:R-:W-:Y:S01]  /*0140*/  UMOV UR4, URZ ;  /* 0x000000ff00047c82 */ /* 0x000fe20008000000 */
[----:B------:R-:W-:Y:S02]  /*0150*/  LOP3.LUT R17, R16, 0x7, RZ, 0xc0, !PT ;  /* 0x0000000710117812 */ /* 0x000fe400078ec0ff */
[----:B------:R-:W-:Y:S01]  /*0160*/  ISETP.GE.U32.AND.EX P1, PT, R0, RZ, PT, P1 ;  /* 0x000000ff0000720c */ /* 0x000fe20003f26110 */
[----:B------:R-:W-:Y:S01]  /*0170*/  IMAD.MOV.U32 R0, RZ, RZ, RZ ;  /* 0x000000ffff007224 */ /* 0x000fe200078e00ff */
[----:B------:R-:W-:-:S04]  /*0180*/  ISETP.NE.U32.AND P0, PT, R17, RZ, PT ;  /* 0x000000ff1100720c */ /* 0x000fc80003f05070 */
[----:B------:R-:W-:-:S07]  /*0190*/  ISETP.NE.AND.EX P0, PT, RZ, RZ, PT, P0 ;  /* 0x000000ffff00720c */ /* 0x000fce0003f05300 */
[----:B------:R-:W-:Y:S06]  /*01a0*/  @!P1 BRA `(.L_x_160) ;  /* 0x0000000400089947 */ /* 0x000fec0003800000 */
[----:B------:R-:W0:Y:S01]  /*01b0*/  LDCU.64 UR10, c[0x0][0x3e8] ;  /* 0x00007d00ff0a77ac */ /* 0x000e220008000a00 */
[----:B------:R-:W-:Y:S02]  /*01c0*/  LOP3.LUT R0, R16, 0xfffffff8, RZ, 0xc0, !PT ;  /* 0xfffffff810007812 */ /* 0x000fe400078ec0ff */
[----:B------:R-:W-:Y:S01]  /*01d0*/  CS2R R2, SRZ ;  /* 0x0000000000027805 */ /* 0x000fe2000001ff00 */
[----:B------:R-:W1:Y:S01]  /*01e0*/  LDCU UR4, c[0x0][0x3f4] ;  /* 0x00007e80ff0477ac */ /* 0x000e620008000800 */
[----:B------:R-:W2:Y:S01]  /*01f0*/  LDCU.128 UR12, c[0x0][0x3a0] ;  /* 0x00007400ff0c77ac */ /* 0x000ea20008000c00 */
[----:B0-----:R-:W-:Y:S02]  /*0200*/  USHF.L.U64.HI UR6, UR10, 0x2, UR11 ;  /* 0x000000020a067899 */ /* 0x001fe4000801020b */
[----:B------:R-:W-:-:S12]  /*0210*/  USHF.L.U32 UR5, UR10, 0x2, URZ ;  /* 0x000000020a057899 */ /* 0x000fd800080006ff */
.L_x_161:
[----:B------:R-:W-:Y:S02]  /*0220*/  IMAD R6, R2, UR10, RZ ;  /* 0x0000000a02067c24 */ /* 0x000fe4000f8e02ff */
[----:B------:R-:W-:-:S04]  /*0230*/  IMAD.WIDE.U32 R4, R3, UR10, R18 ;  /* 0x0000000a03047c25 */ /* 0x000fc8000f8e0012 */
[----:B------:R-:W-:Y:S02]  /*0240*/  IMAD R7, R3, UR11, R6 ;  /* 0x0000000b03077c24 */ /* 0x000fe4000f8e0206 */
[----:B------:R-:W-:Y:S02]  /*0250*/  IMAD.SHL.U32 R6, R4, 0x4, RZ ;  /* 0x0000000404067824 */ /* 0x000fe400078e00ff */
[----:B------:R-:W-:-:S05]  /*0260*/  IMAD.IADD R7, R5, 0x1, R7 ;  /* 0x0000000105077824 */ /* 0x000fca00078e0207 */
[----:B------:R-:W-:Y:S02]  /*0270*/  SHF.L.U64.HI R7, R4, 0x2, R7 ;  /* 0x0000000204077819 */ /* 0x000fe40000010207 */
[C---:B--2---:R-:W-:Y:S02]  /*0280*/  IADD3 R4, P1, PT, R6.reuse, UR12, RZ ;  /* 0x0000000c06047c10 */ /* 0x044fe4000ff3e0ff */
[----:B------:R-:W-:Y:S02]  /*0290*/  IADD3 R6, P2, PT, R6, UR14, RZ ;  /* 0x0000000e06067c10 */ /* 0x000fe4000ff5e0ff */
[C---:B------:R-:W-:Y:S02]  /*02a0*/  IADD3.X R5, PT, PT, R7.reuse, UR13, RZ, P1, !PT ;  /* 0x0000000d07057c10 */ /* 0x040fe40008ffe4ff */
[----:B------:R-:W-:Y:S02]  /*02b0*/  IADD3.X R7, PT, PT, R7, UR15, RZ, P2, !PT ;  /* 0x0000000f07077c10 */ /* 0x000fe400097fe4ff */
[----:B------:R-:W-:Y:S01]  /*02c0*/  IADD3 R8, P1, PT, R4, UR5, RZ ;  /* 0x0000000504087c10 */ /* 0x000fe2000ff3e0ff */
[----:B------:R0:W-:Y:S01]  /*02d0*/  STG.E desc[UR8][R4.64], RZ ;  /* 0x000000ff04007986 */ /* 0x0001e2000c101908 */
[----:B------:R-:W-:-:S02]  /*02e0*/  IADD3 R10, P2, PT, R6, UR5, RZ ;  /* 0x00000005060a7c10 */ /* 0x000fc4000ff5e0ff */
[----:B------:R-:W-:Y:S01]  /*02f0*/  IADD3.X R9, PT, PT, R5, UR6, RZ, P1, !PT ;  /* 0x0000000605097c10 */ /* 0x000fe20008ffe4ff */
[----:B------:R2:W-:Y:S01]  /*0300*/  STG.E desc[UR8][R6.64], RZ ;  /* 0x000000ff06007986 */ /* 0x0005e2000c101908 */
[----:B------:R-:W-:Y:S02]  /*0310*/  IADD3.X R11, PT, PT, R7, UR6, RZ, P2, !PT ;  /* 0x00000006070b7c10 */ /* 0x000fe400097fe4ff */
[----:B------:R-:W-:Y:S01]  /*0320*/  IADD3 R12, P1, PT, R8, UR5, RZ ;  /* 0x00000005080c7c10 */ /* 0x000fe2000ff3e0ff */
[----:B------:R3:W-:Y:S01]  /*0330*/  STG.E desc[UR8][R8.64], RZ ;  /* 0x000000ff08007986 */ /* 0x0007e2000c101908 */
[----:B------:R-:W-:Y:S02]  /*0340*/  IADD3 R14, P2, PT, R10, UR5, RZ ;  /* 0x000000050a0e7c10 */ /* 0x000fe4000ff5e0ff */
[----:B------:R-:W-:Y:S01]  /*0350*/  IADD3.X R13, PT, PT, R9, UR6, RZ, P1, !PT ;  /* 0x00000006090d7c10 */ /* 0x000fe20008ffe4ff */
[----:B------:R4:W-:Y:S01]  /*0360*/  STG.E desc[UR8][R10.64], RZ ;  /* 0x000000ff0a007986 */ /* 0x0009e2000c101908 */
[----:B------:R-:W-:-:S02]  /*0370*/  IADD3.X R15, PT, PT, R11, UR6, RZ, P2, !PT ;  /* 0x000000060b0f7c10 */ /* 0x000fc400097fe4ff */
[----:B------:R-:W-:Y:S01]  /*0380*/  IADD3 R20, P1, PT, R12, UR5, RZ ;  /* 0x000000050c147c10 */ /* 0x000fe2000ff3e0ff */
[----:B------:R5:W-:Y:S01]  /*0390*/  STG.E desc[UR8][R12.64], RZ ;  /* 0x000000ff0c007986 */ /* 0x000be2000c101908 */
[----:B0-----:R-:W-:Y:S02]  /*03a0*/  IADD3 R4, P2, PT, R14, UR5, RZ ;  /* 0x000000050e047c10 */ /* 0x001fe4000ff5e0ff */
[----:B------:R-:W-:Y:S01]  /*03b0*/  IADD3.X R21, PT, PT, R13, UR6, RZ, P1, !PT ;  /* 0x000000060d157c10 */ /* 0x000fe20008ffe4ff */
[----:B------:R0:W-:Y:S01]  /*03c0*/  STG.E desc[UR8][R14.64], RZ ;  /* 0x000000ff0e007986 */ /* 0x0001e2000c101908 */
[----:B------:R-:W-:Y:S02]  /*03d0*/  IADD3.X R5, PT, PT, R15, UR6, RZ, P2, !PT ;  /* 0x000000060f057c10 */ /* 0x000fe400097fe4ff */
[----:B--2---:R-:W-:Y:S01]  /*03e0*/  IADD3 R6, P1, PT, R20, UR5, RZ ;  /* 0x0000000514067c10 */ /* 0x004fe2000ff3e0ff */
[----:B------:R-:W-:Y:S01]  /*03f0*/  STG.E desc[UR8][R20.64], RZ ;  /* 0x000000ff14007986 */ /* 0x000fe2000c101908 */
[----:B---3--:R-:W-:-:S02]  /*0400*/  IADD3 R8, P2, PT, R4, UR5, RZ ;  /* 0x0000000504087c10 */ /* 0x008fc4000ff5e0ff */
[----:B------:R-:W-:Y:S01]  /*0410*/  IADD3.X R7, PT, PT, R21, UR6, RZ, P1, !PT ;  /* 0x0000000615077c10 */ /* 0x000fe20008ffe4ff */
[----:B------:R2:W-:Y:S01]  /*0420*/  STG.E desc[UR8][R4.64], RZ ;  /* 0x000000ff04007986 */ /* 0x0005e2000c101908 */
[----:B------:R-:W-:Y:S02]  /*0430*/  IADD3.X R9, PT, PT, R5, UR6, RZ, P2, !PT ;  /* 0x0000000605097c10 */ /* 0x000fe400097fe4ff */
[----:B----4-:R-:W-:Y:S01]  /*0440*/  IADD3 R10, P1, PT, R6, UR5, RZ ;  /* 0x00000005060a7c10 */ /* 0x010fe2000ff3e0ff */
[----:B------:R3:W-:Y:S01]  /*0450*/  STG.E desc[UR8][R6.64], RZ ;  /* 0x000000ff06007986 */ /* 0x0007e2000c101908 */
[----:B-----5:R-:W-:Y:S02]  /*0460*/  IADD3 R12, P2, PT, R8, UR5, RZ ;  /* 0x00000005080c7c10 */ /* 0x020fe4000ff5e0ff */
[----:B------:R-:W-:Y:S01]  /*0470*/  IADD3.X R11, PT, PT, R7, UR6, RZ, P1, !PT ;  /* 0x00000006070b7c10 */ /* 0x000fe20008ffe4ff */
[----:B------:R3:W-:Y:S01]  /*0480*/  STG.E desc[UR8][R8.64], RZ ;  /* 0x000000ff08007986 */ /* 0x0007e2000c101908 */
[----:B------:R-:W-:-:S02]  /*0490*/  IADD3.X R13, PT, PT, R9, UR6, RZ, P2, !PT ;  /* 0x00000006090d7c10 */ /* 0x000fc400097fe4ff */
[----:B0-----:R-:W-:Y:S01]  /*04a0*/  IADD3 R14, P1, PT, R10, UR5, RZ ;  /* 0x000000050a0e7c10 */ /* 0x001fe2000ff3e0ff */
[----:B------:R3:W-:Y:S01]  /*04b0*/  STG.E desc[UR8][R10.64], RZ ;  /* 0x000000ff0a007986 */ /* 0x0007e2000c101908 */
[----:B------:R-:W-:Y:S02]  /*04c0*/  IADD3 R22, P2, PT, R12, UR5, RZ ;  /* 0x000000050c167c10 */ /* 0x000fe4000ff5e0ff */
[----:B------:R-:W-:Y:S01]  /*04d0*/  IADD3.X R15, PT, PT, R11, UR6, RZ, P1, !PT ;  /* 0x000000060b0f7c10 */ /* 0x000fe20008ffe4ff */
[----:B------:R3:W-:Y:S01]  /*04e0*/  STG.E desc[UR8][R12.64], RZ ;  /* 0x000000ff0c007986 */ /* 0x0007e2000c101908 */
[----:B------:R-:W-:Y:S02]  /*04f0*/  IADD3.X R23, PT, PT, R13, UR6, RZ, P2, !PT ;  /* 0x000000060d177c10 */ /* 0x000fe400097fe4ff */
[----:B--2---:R-:W-:Y:S01]  /*0500*/  IADD3 R4, P1, PT, R14, UR5, RZ ;  /* 0x000000050e047c10 */ /* 0x004fe2000ff3e0ff */
[----:B------:R3:W-:Y:S01]  /*0510*/  STG.E desc[UR8][R14.64], RZ ;  /* 0x000000ff0e007986 */ /* 0x0007e2000c101908 */
[----:B------:R-:W-:-:S02]  /*0520*/  IADD3 R20, P2, PT, R22, UR5, RZ ;  /* 0x0000000516147c10 */ /* 0x000fc4000ff5e0ff */
[----:B------:R-:W-:Y:S01]  /*0530*/  IADD3.X R5, PT, PT, R15, UR6, RZ, P1, !PT ;  /* 0x000000060f057c10 */ /* 0x000fe20008ffe4ff */
[----:B------:R3:W-:Y:S01]  /*0540*/  STG.E desc[UR8][R22.64], RZ ;  /* 0x000000ff16007986 */ /* 0x0007e2000c101908 */
[----:B------:R-:W-:Y:S02]  /*0550*/  IADD3.X R21, PT, PT, R23, UR6, RZ, P2, !PT ;  /* 0x0000000617157c10 */ /* 0x000fe400097fe4ff */
[----:B------:R-:W-:Y:S01]  /*0560*/  IADD3 R3, P1, PT, R3, 0x8, RZ ;  /* 0x0000000803037810 */ /* 0x000fe20007f3e0ff */
[----:B------:R3:W-:Y:S04]  /*0570*/  STG.E desc[UR8][R4.64], RZ ;  /* 0x000000ff04007986 */ /* 0x0007e8000c101908 */
[----:B------:R3:W-:Y:S01]  /*0580*/  STG.E desc[UR8][R20.64], RZ ;  /* 0x000000ff14007986 */ /* 0x0007e2000c101908 */
[----:B------:R-:W-:Y:S01]  /*0590*/  IMAD.X R2, RZ, RZ, R2, P1 ;  /* 0x000000ffff027224 */ /* 0x000fe200008e0602 */
[----:B------:R-:W-:-:S04]  /*05a0*/  ISETP.NE.U32.AND P1, PT, R3, R0, PT ;  /* 0x000000000300720c */ /* 0x000fc80003f25070 */
[----:B-1----:R-:W-:-:S13]  /*05b0*/  ISETP.NE.AND.EX P1, PT, R2, UR4, PT, P1 ;  /* 0x0000000402007c0c */ /* 0x002fda000bf25310 */
[----:B---3--:R-:W-:Y:S05]  /*05c0*/  @P1 BRA `(.L_x_161) ;  /* 0xfffffffc00141947 */ /* 0x008fea000383ffff */
.L_x_160:
[----:B------:R-:W-:Y:S05]  /*05d0*/  @!P0 BRA `(.L_x_159) ;  /* 0x0000001800548947 */ /* 0x000fea0003800000 */
[----:B------:R-:W-:Y:S02]  /*05e0*/  ISETP.GE.U32.AND P1, PT, R17, 0x4, PT ;  /* 0x000000041100780c */ /* 0x000fe40003f26070 */
[----:B------:R-:W-:Y:S02]  /*05f0*/  LOP3.LUT R22, R16, 0x3, RZ, 0xc0, !PT ;  /* 0x0000000310167812 */ /* 0x000fe400078ec0ff */
[----:B------:R-:W-:Y:S02]  /*0600*/  ISETP.GE.U32.AND.EX P1, PT, RZ, RZ, PT, P1 ;  /* 0x000000ffff00720c */ /* 0x000fe40003f26110 */
[----:B------:R-:W-:-:S04]  /*0610*/  ISETP.NE.U32.AND P0, PT, R22, RZ, PT ;  /* 0x000000ff1600720c */ /* 0x000fc80003f05070 */
[----:B------:R-:W-:-:S07]  /*0620*/  ISETP.NE.AND.EX P0, PT, RZ, RZ, PT, P0 ;  /* 0x000000ffff00720c */ /* 0x000fce0003f05300 */
[----:B------:R-:W-:Y:S06]  /*0630*/  @!P1 BRA `(.L_x_162) ;  /* 0x0000000000cc9947 */ /* 0x000fec0003800000 */
[----:B------:R-:W0:Y:S01]  /*0640*/  LDC.64 R14, c[0x0][0x3e8] ;  /* 0x0000fa00ff0e7b82 */ /* 0x000e220000000a00 */
[----:B------:R-:W1:Y:S01]  /*0650*/  LDCU.128 UR12, c[0x0][0x3a0] ;  /* 0x00007400ff0c77ac */ /* 0x000e620008000c00 */
[C---:B------:R-:W-:Y:S02]  /*0660*/  VIADD R11, R0.reuse, 0x1 ;  /* 0x00000001000b7836 */ /* 0x040fe40000000000 */
[C---:B------:R-:W-:Y:S02]  /*0670*/  VIADD R13, R0.reuse, 0x2 ;  /* 0x00000002000d7836 */ /* 0x040fe40000000000 */
[----:B------:R-:W-:Y:S02]  /*0680*/  IMAD.MOV.U32 R4, RZ, RZ, R18 ;  /* 0x000000ffff047224 */ /* 0x000fe400078e0012 */
[----:B------:R-:W-:Y:S02]  /*0690*/  IMAD.MOV.U32 R5, RZ, RZ, R19 ;  /* 0x000000ffff057224 */ /* 0x000fe400078e0013 */
[----:B------:R-:W-:-:S02]  /*06a0*/  VIADD R17, R0, 0x3 ;  /* 0x0000000300117836 */ /* 0x000fc40000000000 */
[----:B0-----:R-:W-:Y:S01]  /*06b0*/  IMAD R10, R14, UR4, RZ ;  /* 0x000000040e0a7c24 */ /* 0x001fe2000f8e02ff */
[----:B------:R-:W-:Y:S01]  /*06c0*/  UMOV UR4, URZ ;  /* 0x000000ff00047c82 */ /* 0x000fe20008000000 */
[----:B------:R-:W-:-:S04]  /*06d0*/  IMAD.WIDE.U32 R6, R11, R14, R4 ;  /* 0x0000000e0b067225 */ /* 0x000fc800078e0004 */
[----:B------:R-:W-:-:S04]  /*06e0*/  IMAD.WIDE.U32 R2, R0, R14, R4 ;  /* 0x0000000e00027225 */ /* 0x000fc800078e0004 */
[----:B------:R-:W-:-:S04]  /*06f0*/  IMAD.WIDE.U32 R8, R13, R14, R4 ;  /* 0x0000000e0d087225 */ /* 0x000fc800078e0004 */
[----:B------:R-:W-:Y:S02]  /*0700*/  IMAD R21, R0, R15, R10 ;  /* 0x0000000f00157224 */ /* 0x000fe400078e020a */
[----:B------:R-:W-:-:S04]  /*0710*/  IMAD.WIDE.U32 R4, R17, R14, R4 ;  /* 0x0000000e11047225 */ /* 0x000fc800078e0004 */
[-C--:B------:R-:W-:Y:S02]  /*0720*/  IMAD R7, R11, R15.reuse, R7 ;  /* 0x0000000f0b077224 */ /* 0x080fe400078e0207 */
[-C--:B------:R-:W-:Y:S02]  /*0730*/  IMAD R13, R13, R15.reuse, R9 ;  /* 0x0000000f0d0d7224 */ /* 0x080fe400078e0209 */
[----:B------:R-:W-:Y:S02]  /*0740*/  IMAD.IADD R21, R3, 0x1, R21 ;  /* 0x0000000103157824 */ /* 0x000fe400078e0215 */
[----:B------:R-:W-:Y:S01]  /*0750*/  IMAD R17, R17, R15, R5 ;  /* 0x0000000f11117224 */ /* 0x000fe200078e0205 */
[C---:B------:R-:W-:Y:S01]  /*0760*/  SHF.L.U64.HI R5, R6.reuse, 0x2, R7 ;  /* 0x0000000206057819 */ /* 0x040fe20000010207 */
[----:B------:R-:W-:Y:S01]  /*0770*/  IMAD.SHL.U32 R9, R6, 0x4, RZ ;  /* 0x0000000406097824 */ /* 0x000fe200078e00ff */
[----:B------:R-:W-:Y:S01]  /*0780*/  SHF.L.U64.HI R13, R8, 0x2, R13 ;  /* 0x00000002080d7819 */ /* 0x000fe2000001020d */
[C---:B------:R-:W-:Y:S01]  /*0790*/  IMAD.SHL.U32 R3, R2.reuse, 0x4, RZ ;  /* 0x0000000402037824 */ /* 0x040fe200078e00ff */
[----:B------:R-:W-:Y:S01]  /*07a0*/  SHF.L.U64.HI R21, R2, 0x2, R21 ;  /* 0x0000000202157819 */ /* 0x000fe20000010215 */
[----:B------:R-:W-:Y:S01]  /*07b0*/  IMAD.SHL.U32 R12, R8, 0x4, RZ ;  /* 0x00000004080c7824 */ /* 0x000fe200078e00ff */
[C---:B------:R-:W-:Y:S01]  /*07c0*/  SHF.L.U64.HI R17, R4.reuse, 0x2, R17 ;  /* 0x0000000204117819 */ /* 0x040fe20000010211 */
[----:B------:R-:W-:Y:S01]  /*07d0*/  IMAD.SHL.U32 R20, R4, 0x4, RZ ;  /* 0x0000000404147824 */ /* 0x000fe200078e00ff */
[----:B-1----:R-:W-:Y:S01]  /*07e0*/  IADD3 R2, P1, PT, R3, UR12, RZ ;  /* 0x0000000c03027c10 */ /* 0x002fe2000ff3e0ff */
[----:B------:R-:W-:Y:S01]  /*07f0*/  VIADD R0, R0, 0x4 ;  /* 0x0000000400007836 */ /* 0x000fe20000000000 */
[----:B------:R-:W-:-:S02]  /*0800*/  IADD3 R6, P6, PT, R9, UR12, RZ ;  /* 0x0000000c09067c10 */ /* 0x000fc4000ffde0ff */
[----:B------:R-:W-:Y:S02]  /*0810*/  IADD3 R8, P5, PT, R9, UR14, RZ ;  /* 0x0000000e09087c10 */ /* 0x000fe4000ffbe0ff */
[----:B------:R-:W-:Y:S02]  /*0820*/  IADD3 R4, P4, PT, R3, UR14, RZ ;  /* 0x0000000e03047c10 */ /* 0x000fe4000ff9e0ff */
[----:B------:R-:W-:Y:S02]  /*0830*/  IADD3 R10, P2, PT, R12, UR12, RZ ;  /* 0x0000000c0c0a7c10 */ /* 0x000fe4000ff5e0ff */
[----:B------:R-:W-:Y:S02]  /*0840*/  IADD3.X R7, PT, PT, R5, UR13, RZ, P6, !PT ;  /* 0x0000000d05077c10 */ /* 0x000fe4000b7fe4ff */
[----:B------:R-:W-:Y:S02]  /*0850*/  IADD3.X R3, PT, PT, R21, UR13, RZ, P1, !PT ;  /* 0x0000000d15037c10 */ /* 0x000fe40008ffe4ff */
[----:B------:R-:W-:-:S02]  /*0860*/  IADD3.X R9, PT, PT, R5, UR15, RZ, P5, !PT ;  /* 0x0000000f05097c10 */ /* 0x000fc4000affe4ff */
[----:B------:R-:W-:Y:S01]  /*0870*/  IADD3 R12, P6, PT, R12, UR14, RZ ;  /* 0x0000000e0c0c7c10 */ /* 0x000fe2000ffde0ff */
[----:B------:R0:W-:Y:S01]  /*0880*/  STG.E desc[UR8][R2.64], RZ ;  /* 0x000000ff02007986 */ /* 0x0001e2000c101908 */
[----:B------:R-:W-:Y:S02]  /*0890*/  IADD3.X R5, PT, PT, R21, UR15, RZ, P4, !PT ;  /* 0x0000000f15057c10 */ /* 0x000fe4000a7fe4ff */
[C---:B------:R-:W-:Y:S02]  /*08a0*/  IADD3 R14, P3, PT, R20.reuse, UR12, RZ ;  /* 0x0000000c140e7c10 */ /* 0x040fe4000ff7e0ff */
[C---:B------:R-:W-:Y:S01]  /*08b0*/  IADD3.X R11, PT, PT, R13.reuse, UR13, RZ, P2, !PT ;  /* 0x0000000d0d0b7c10 */ /* 0x040fe200097fe4ff */
[----:B------:R0:W-:Y:S01]  /*08c0*/  STG.E desc[UR8][R4.64], RZ ;  /* 0x000000ff04007986 */ /* 0x0001e2000c101908 */
[----:B------:R-:W-:Y:S02]  /*08d0*/  IADD3 R20, P2, PT, R20, UR14, RZ ;  /* 0x0000000e14147c10 */ /* 0x000fe4000ff5e0ff */
[----:B------:R-:W-:Y:S01]  /*08e0*/  IADD3.X R13, PT, PT, R13, UR15, RZ, P6, !PT ;  /* 0x0000000f0d0d7c10 */ /* 0x000fe2000b7fe4ff */
[----:B------:R0:W-:Y:S01]  /*08f0*/  STG.E desc[UR8][R6.64], RZ ;  /* 0x000000ff06007986 */ /* 0x0001e2000c101908 */
[----:B------:R-:W-:-:S02]  /*0900*/  IADD3.X R15, PT, PT, R17, UR13, RZ, P3, !PT ;  /* 0x0000000d110f7c10 */ /* 0x000fc40009ffe4ff */
[----:B------:R-:W-:Y:S01]  /*0910*/  IADD3.X R21, PT, PT, R17, UR15, RZ, P2, !PT ;  /* 0x0000000f11157c10 */ /* 0x000fe200097fe4ff */
[----:B------:R0:W-:Y:S04]  /*0920*/  STG.E desc[UR8][R8.64], RZ ;  /* 0x000000ff08007986 */ /* 0x0001e8000c101908 */
[----:B------:R0:W-:Y:S04]  /*0930*/  STG.E desc[UR8][R10.64], RZ ;  /* 0x000000ff0a007986 */ /* 0x0001e8000c101908 */
[----:B------:R0:W-:Y:S04]  /*0940*/  STG.E desc[UR8][R12.64], RZ ;  /* 0x000000ff0c007986 */ /* 0x0001e8000c101908 */
[----:B------:R0:W-:Y:S04]  /*0950*/  STG.E desc[UR8][R14.64], RZ ;  /* 0x000000ff0e007986 */ /* 0x0001e8000c101908 */
[----:B------:R0:W-:Y:S02]  /*0960*/  STG.E desc[UR8][R20.64], RZ ;  /* 0x000000ff14007986 */ /* 0x0001e4000c101908 */
.L_x_162:
[----:B------:R-:W-:Y:S05]  /*0970*/  @!P0 BRA `(.L_x_159) ;  /* 0x00000014006c8947 */ /* 0x000fea0003800000 */
[----:B------:R-:W-:Y:S02]  /*0980*/  ISETP.NE.U32.AND P0, PT, R22, 0x1, PT ;  /* 0x000000011600780c */ /* 0x000fe40003f05070 */
[----:B0-----:R-:W-:Y:S02]  /*0990*/  LOP3.LUT R2, R16, 0x1, RZ, 0xc0, !PT ;  /* 0x0000000110027812 */ /* 0x001fe400078ec0ff */
[----:B------:R-:W-:Y:S02]  /*09a0*/  ISETP.NE.AND.EX P0, PT, RZ, RZ, PT, P0 ;  /* 0x000000ffff00720c */ /* 0x000fe40003f05300 */
[----:B------:R-:W-:-:S04]  /*09b0*/  ISETP.NE.U32.AND P1, PT, R2, 0x1, PT ;  /* 0x000000010200780c */ /* 0x000fc80003f25070 */
[----:B------:R-:W-:-:S07]  /*09c0*/  ISETP.NE.U32.AND.EX P1, PT, RZ, RZ, PT, P1 ;  /* 0x000000ffff00720c */ /* 0x000fce0003f25110 */
[----:B------:R-:W-:Y:S06]  /*09d0*/  @!P0 BRA `(.L_x_163) ;  /* 0x0000000000748947 */ /* 0x000fec0003800000 */
[----:B------:R-:W0:Y:S01]  /*09e0*/  LDC.64 R6, c[0x0][0x3e8] ;  /* 0x0000fa00ff067b82 */ /* 0x000e220000000a00 */
[----:B------:R-:W1:Y:S01]  /*09f0*/  LDCU.128 UR12, c[0x0][0x3a0] ;  /* 0x00007400ff0c77ac */ /* 0x000e620008000c00 */
[----:B------:R-:W-:Y:S02]  /*0a00*/  IMAD.MOV.U32 R2, RZ, RZ, R18 ;  /* 0x000000ffff027224 */ /* 0x000fe400078e0012 */
[----:B------:R-:W-:Y:S02]  /*0a10*/  IMAD.MOV.U32 R3, RZ, RZ, R19 ;  /* 0x000000ffff037224 */ /* 0x000fe400078e0013 */
[----:B------:R-:W-:Y:S02]  /*0a20*/  VIADD R11, R0, 0x1 ;  /* 0x00000001000b7836 */ /* 0x000fe40000000000 */
[----:B0-----:R-:W-:Y:S01]  /*0a30*/  IMAD R8, R6, UR4, RZ ;  /* 0x0000000406087c24 */ /* 0x001fe2000f8e02ff */
[----:B------:R-:W-:Y:S01]  /*0a40*/  UMOV UR4, URZ ;  /* 0x000000ff00047c82 */ /* 0x000fe20008000000 */
[----:B------:R-:W-:-:S04]  /*0a50*/  IMAD.WIDE.U32 R4, R0, R6, R2 ;  /* 0x0000000600047225 */ /* 0x000fc800078e0002 */
[----:B------:R-:W-:-:S04]  /*0a60*/  IMAD.WIDE.U32 R2, R11, R6, R2 ;  /* 0x000000060b027225 */ /* 0x000fc800078e0002 */
[-C--:B------:R-:W-:Y:S02]  /*0a70*/  IMAD R9, R0, R7.reuse, R8 ;  /* 0x0000000700097224 */ /* 0x080fe400078e0208 */
[----:B------:R-:W-:Y:S02]  /*0a80*/  IMAD R7, R11, R7, R3 ;  /* 0x000000070b077224 */ /* 0x000fe400078e0203 */
[----:B------:R-:W-:Y:S02]  /*0a90*/  IMAD.IADD R9, R5, 0x1, R9 ;  /* 0x0000000105097824 */ /* 0x000fe400078e0209 */
[----:B------:R-:W-:Y:S01]  /*0aa0*/  IMAD.SHL.U32 R3, R4, 0x4, RZ ;  /* 0x0000000404037824 */ /* 0x000fe200078e00ff */
[C---:B------:R-:W-:Y:S01]  /*0ab0*/  SHF.L.U64.HI R10, R2.reuse, 0x2, R7 ;  /* 0x00000002020a7819 */ /* 0x040fe20000010207 */
[----:B------:R-:W-:Y:S01]  /*0ac0*/  IMAD.SHL.U32 R8, R2, 0x4, RZ ;  /* 0x0000000402087824 */ /* 0x000fe200078e00ff */
[----:B------:R-:W-:Y:S01]  /*0ad0*/  SHF.L.U64.HI R5, R4, 0x2, R9 ;  /* 0x0000000204057819 */ /* 0x000fe20000010209 */
[----:B------:R-:W-:Y:S01]  /*0ae0*/  VIADD R0, R0, 0x2 ;  /* 0x0000000200007836 */ /* 0x000fe20000000000 */
[----:B-1----:R-:W-:-:S02]  /*0af0*/  IADD3 R2, P0, PT, R3, UR12, RZ ;  /* 0x0000000c03027c10 */ /* 0x002fc4000ff1e0ff */
[----:B------:R-:W-:Y:S02]  /*0b00*/  IADD3 R4, P2, PT, R3, UR14, RZ ;  /* 0x0000000e03047c10 */ /* 0x000fe4000ff5e0ff */
[C---:B------:R-:W-:Y:S02]  /*0b10*/  IADD3 R6, P3, PT, R8.reuse, UR12, RZ ;  /* 0x0000000c08067c10 */ /* 0x040fe4000ff7e0ff */
[----:B------:R-:W-:Y:S02]  /*0b20*/  IADD3 R8, P4, PT, R8, UR14, RZ ;  /* 0x0000000e08087c10 */ /* 0x000fe4000ff9e0ff */
[C---:B------:R-:W-:Y:S02]  /*0b30*/  IADD3.X R3, PT, PT, R5.reuse, UR13, RZ, P0, !PT ;  /* 0x0000000d05037c10 */ /* 0x040fe400087fe4ff */
[----:B------:R-:W-:Y:S02]  /*0b40*/  IADD3.X R5, PT, PT, R5, UR15, RZ, P2, !PT ;  /* 0x0000000f05057c10 */ /* 0x000fe400097fe4ff */
[C---:B------:R-:W-:Y:S01]  /*0b50*/  IADD3.X R7, PT, PT, R10.reuse, UR13, RZ, P3, !PT ;  /* 0x0000000d0a077c10 */ /* 0x040fe20009ffe4ff */
[----:B------:R0:W-:Y:S01]  /*0b60*/  STG.E desc[UR8][R2.64], RZ ;  /* 0x000000ff02007986 */ /* 0x0001e2000c101908 */
[----:B------:R-:W-:-:S03]  /*0b70*/  IADD3.X R9, PT, PT, R10, UR15, RZ, P4, !PT ;  /* 0x0000000f0a097c10 */ /* 0x000fc6000a7fe4ff */
[----:B------:R0:W-:Y:S04]  /*0b80*/  STG.E desc[UR8][R4.64], RZ ;  /* 0x000000ff04007986 */ /* 0x0001e8000c101908 */
[----:B------:R0:W-:Y:S04]  /*0b90*/  STG.E desc[UR8][R6.64], RZ ;  /* 0x000000ff06007986 */ /* 0x0001e8000c101908 */
[----:B------:R0:W-:Y:S02]  /*0ba0*/  STG.E desc[UR8][R8.64], RZ ;  /* 0x000000ff08007986 */ /* 0x0001e4000c101908 */
.L_x_163:
[----:B------:R-:W-:Y:S05]  /*0bb0*/  @P1 BRA `(.L_x_159) ;  /* 0x0000001000dc1947 */ /* 0x000fea0003800000 */
[----:B0-----:R-:W0:Y:S01]  /*0bc0*/  LDC.64 R6, c[0x0][0x3e8] ;  /* 0x0000fa00ff067b82 */ /* 0x001e220000000a00 */
[----:B------:R-:W1:Y:S01]  /*0bd0*/  LDCU.128 UR12, c[0x0][0x3a0] ;  /* 0x00007400ff0c77ac */ /* 0x000e620008000c00 */
[----:B------:R-:W-:Y:S02]  /*0be0*/  IMAD.MOV.U32 R2, RZ, RZ, R18 ;  /* 0x000000ffff027224 */ /* 0x000fe400078e0012 */
[----:B------:R-:W-:Y:S02]  /*0bf0*/  IMAD.MOV.U32 R3, RZ, RZ, R19 ;  /* 0x000000ffff037224 */ /* 0x000fe400078e0013 */
[----:B0-----:R-:W-:Y:S02]  /*0c00*/  IMAD R4, R6, UR4, RZ ;  /* 0x0000000406047c24 */ /* 0x001fe4000f8e02ff */
[----:B------:R-:W-:-:S04]  /*0c10*/  IMAD.WIDE.U32 R2, R0, R6, R2 ;  /* 0x0000000600027225 */ /* 0x000fc800078e0002 */
[----:B------:R-:W-:Y:S02]  /*0c20*/  IMAD R5, R0, R7, R4 ;  /* 0x0000000700057224 */ /* 0x000fe400078e0204 */
[----:B------:R-:W-:Y:S02]  /*0c30*/  IMAD.SHL.U32 R0, R2, 0x4, RZ ;  /* 0x0000000402007824 */ /* 0x000fe400078e00ff */
[----:B------:R-:W-:-:S03]  /*0c40*/  IMAD.IADD R3, R3, 0x1, R5 ;  /* 0x0000000103037824 */ /* 0x000fc600078e0205 */
[----:B-1----:R-:W-:Y:S02]  /*0c50*/  IADD3 R4, P0, PT, R0, UR12, RZ ;  /* 0x0000000c00047c10 */ /* 0x002fe4000ff1e0ff */
[----:B------:R-:W-:Y:S02]  /*0c60*/  SHF.L.U64.HI R3, R2, 0x2, R3 ;  /* 0x0000000202037819 */ /* 0x000fe40000010203 */
[----:B------:R-:W-:Y:S02]  /*0c70*/  IADD3 R2, P1, PT, R0, UR14, RZ ;  /* 0x0000000e00027c10 */ /* 0x000fe4000ff3e0ff */
[C---:B------:R-:W-:Y:S02]  /*0c80*/  IADD3.X R5, PT, PT, R3.reuse, UR13, RZ, P0, !PT ;  /* 0x0000000d03057c10 */ /* 0x040fe400087fe4ff */
[----:B------:R-:W-:-:S03]  /*0c90*/  IADD3.X R3, PT, PT, R3, UR15, RZ, P1, !PT ;  /* 0x0000000f03037c10 */ /* 0x000fc60008ffe4ff */
[----:B------:R1:W-:Y:S04]  /*0ca0*/  STG.E desc[UR8][R4.64], RZ ;  /* 0x000000ff04007986 */ /* 0x0003e8000c101908 */
[----:B------:R1:W-:Y:S01]  /*0cb0*/  STG.E desc[UR8][R2.64], RZ ;  /* 0x000000ff02007986 */ /* 0x0003e2000c101908 */
[----:B------:R-:W-:Y:S05]  /*0cc0*/  BRA `(.L_x_159) ;  /* 0x0000001000987947 */ /* 0x000fea0003800000 */
.L_x_158:
[----:B------:R-:W0:Y:S02]  /*0cd0*/  LDCU.64 UR10, c[0x0][0x3e0] ;  /* 0x00007c00ff0a77ac */ /* 0x000e240008000a00 */
[----:B0-----:R-:W-:-:S04]  /*0ce0*/  UISETP.NE.U32.AND UP0, UPT, UR10, URZ, UPT ;  /* 0x000000ff0a00728c */ /* 0x001fc8000bf05070 */
[----:B------:R-:W-:-:S09]  /*0cf0*/  UISETP.NE.AND.EX UP0, UPT, UR11, URZ, UPT, UP0 ;  /* 0x000000ff0b00728c */ /* 0x000fd2000bf05300 */
[----:B------:R-:W-:Y:S05]  /*0d00*/  BRA.U !UP0, `(.L_x_164) ;  /* 0x0000001108087547 */ /* 0x000fea000b800000 */
[----:B------:R-:W-:Y:S02]  /*0d10*/  UISETP.GE.U32.AND UP1, UPT, UR10, 0x4, UPT ;  /* 0x000000040a00788c */ /* 0x000fe4000bf26070 */
[----:B------:R-:W-:Y:S02]  /*0d20*/  ULOP3.LUT UR7, UR10, 0x3, URZ, 0xc0, !UPT ;  /* 0x000000030a077892 */ /* 0x000fe4000f8ec0ff */
[----:B------:R-:W-:Y:S02]  /*0d30*/  UISETP.GE.U32.AND.EX UP1, UPT, UR11, URZ, UPT, UP1 ;  /* 0x000000ff0b00728c */ /* 0x000fe4000bf26110 */
[----:B------:R-:W-:Y:S01]  /*0d40*/  UISETP.NE.U32.AND UP0, UPT, UR7, URZ, UPT ;  /* 0x000000ff0700728c */ /* 0x000fe2000bf05070 */
[----:B------:R-:W-:Y:S01]  /*0d50*/  UMOV UR4, URZ ;  /* 0x000000ff00047c82 */ /* 0x000fe20008000000 */
[----:B------:R-:W-:Y:S02]  /*0d60*/  UMOV UR5, URZ ;  /* 0x000000ff00057c82 */ /* 0x000fe40008000000 */
[----:B------:R-:W-:-:S03]  /*0d70*/  UISETP.NE.AND.EX UP0, UPT, URZ, URZ, UPT, UP0 ;  /* 0x000000ffff00728c */ /* 0x000fc6000bf05300 */
[----:B------:R-:W-:Y:S08]  /*0d80*/  BRA.U !UP1, `(.L_x_165) ;  /* 0x0000000509e47547 */ /* 0x000ff0000b800000 */
[----:B------:R-:W0:Y:S01]  /*0d90*/  LDCU.64 UR26, c[0x0][0x3e8] ;  /* 0x00007d00ff1a77ac */ /* 0x000e220008000a00 */
[----:B------:R-:W-:Y:S02]  /*0da0*/  IMAD.MOV.U32 R2, RZ, RZ, RZ ;  /* 0x000000ffff027224 */ /* 0x000fe400078e00ff */
[----:B------:R-:W-:Y:S01]  /*0db0*/  IMAD.MOV.U32 R0, RZ, RZ, RZ ;  /* 0x000000ffff007224 */ /* 0x000fe200078e00ff */
[----:B------:R-:W1:Y:S01]  /*0dc0*/  LDCU UR5, c[0x0][0x3e4] ;  /* 0x00007c80ff0577ac */ /* 0x000e620008000800 */
[----:B------:R-:W2:Y:S01]  /*0dd0*/  LDCU.128 UR28, c[0x0][0x3a0] ;  /* 0x00007400ff1c77ac */ /* 0x000ea20008000c00 */
[----:B------:R-:W3:Y:S01]  /*0de0*/  LDCU.128 UR12, c[0x0][0x380] ;  /* 0x00007000ff0c77ac */ /* 0x000ee20008000c00 */
[----:B------:R-:W4:Y:S01]  /*0df0*/  LDCU.128 UR20, c[0x0][0x390] ;  /* 0x00007200ff1477ac */ /* 0x000f220008000c00 */
[----:B------:R-:W-:Y:S02]  /*0e00*/  ULOP3.LUT UR4, UR10, 0xfffffffc, URZ, 0xc0, !UPT ;  /* 0xfffffffc0a047892 */ /* 0x000fe4000f8ec0ff */
[----:B0-----:R-:W-:-:S02]  /*0e10*/  USHF.L.U64.HI UR6, UR26, 0x2, UR27 ;  /* 0x000000021a067899 */ /* 0x001fc4000801021b */
[----:B------:R-:W-:-:S12]  /*0e20*/  USHF.L.U32 UR11, UR26, 0x2, URZ ;  /* 0x000000021a0b7899 */ /* 0x000fd800080006ff */
.L_x_166:
[----:B----4-:R-:W-:Y:S02]  /*0e30*/  IMAD R3, R0, UR22, RZ ;  /* 0x0000001600037c24 */ /* 0x010fe4000f8e02ff */
[----:B------:R-:W-:Y:S02]  /*0e40*/  IMAD.MOV.U32 R16, RZ, RZ, R18 ;  /* 0x000000ffff107224 */ /* 0x000fe400078e0012 */
[----:B------:R-:W-:Y:S02]  /*0e50*/  IMAD.MOV.U32 R17, RZ, RZ, R19 ;  /* 0x000000ffff117224 */ /* 0x000fe400078e0013 */
[C---:B------:R-:W-:Y:S02]  /*0e60*/  IMAD R3, R2.reuse, UR23, R3 ;  /* 0x0000001702037c24 */ /* 0x040fe4000f8e0203 */
[----:B0-----:R-:W-:-:S04]  /*0e70*/  IMAD.WIDE.U32 R4, R2, UR22, R16 ;  /* 0x0000001602047c25 */ /* 0x001fc8000f8e0010 */
[----:B------:R-:W-:Y:S01]  /*0e80*/  IMAD.IADD R5, R5, 0x1, R3 ;  /* 0x0000000105057824 */ /* 0x000fe200078e0203 */
[----:B---3--:R-:W-:-:S04]  /*0e90*/  IADD3 R10, P0, PT, R4, UR14, RZ ;  /* 0x0000000e040a7c10 */ /* 0x008fc8000ff1e0ff */
[----:B------:R-:W-:Y:S02]  /*0ea0*/  IADD3.X R11, PT, PT, R5, UR15, RZ, P0, !PT ;  /* 0x0000000f050b7c10 */ /* 0x000fe400087fe4ff */
[----:B------:R-:W-:-:S03]  /*0eb0*/  IADD3 R6, P0, PT, R4, UR12, RZ ;  /* 0x0000000c04067c10 */ /* 0x000fc6000ff1e0ff */
[----:B------:R0:W3:Y:S01]  /*0ec0*/  LDG.E.U8 R20, desc[UR8][R10.64] ;  /* 0x000000080a147981 */ /* 0x0000e2000c1e1100 */
[----:B------:R-:W-:Y:S02]  /*0ed0*/  IADD3.X R7, PT, PT, R5, UR13, RZ, P0, !PT ;  /* 0x0000000d05077c10 */ /* 0x000fe400087fe4ff */
[----:B------:R-:W-:-:S03]  /*0ee0*/  IADD3 R4, P0, PT, R4, UR20, RZ ;  /* 0x0000001404047c10 */ /* 0x000fc6000ff1e0ff */
[----:B------:R-:W4:Y:S01]  /*0ef0*/  LDG.E.U8 R3, desc[UR8][R6.64] ;  /* 0x0000000806037981 */ /* 0x000f22000c1e1100 */
[----:B------:R-:W-:-:S05]  /*0f00*/  IADD3.X R5, PT, PT, R5, UR21, RZ, P0, !PT ;  /* 0x0000001505057c10 */ /* 0x000fca00087fe4ff */
[----:B------:R-:W5:Y:S01]  /*0f10*/  LDG.E.U8 R21, desc[UR8][R4.64] ;  /* 0x0000000804157981 */ /* 0x000f62000c1e1100 */
[----:B------:R-:W-:Y:S01]  /*0f20*/  UMOV UR16, 0x39581062 ;  /* 0x3958106200107882 */ /* 0x000fe20000000000 */
[----:B------:R-:W-:Y:S01]  /*0f30*/  UMOV UR17, 0x3fe2c8b4 ;  /* 0x3fe2c8b400117882 */ /* 0x000fe20000000000 */
[----:B------:R-:W-:Y:S01]  /*0f40*/  UMOV UR18, 0x77318fc5 ;  /* 0x77318fc500127882 */ /* 0x000fe20000000000 */
[----:B------:R-:W-:Y:S01]  /*0f50*/  UMOV UR19, 0x3fd3212d ;  /* 0x3fd3212d00137882 */ /* 0x000fe20000000000 */
[----:B------:R-:W-:Y:S01]  /*0f60*/  IMAD R23, R0, UR26, RZ ;  /* 0x0000001a00177c24 */ /* 0x000fe2000f8e02ff */
[----:B------:R-:W-:Y:S01]  /*0f70*/  UMOV UR24, 0x9fbe76c9 ;  /* 0x9fbe76c900187882 */ /* 0x000fe20000000000 */
[----:B------:R-:W-:Y:S01]  /*0f80*/  UMOV UR25, 0x3fbd2f1a ;  /* 0x3fbd2f1a00197882 */ /* 0x000fe20000000000 */
[----:B0-----:R-:W-:Y:S01]  /*0f90*/  IADD3 R10, P2, PT, R10, UR22, RZ ;  /* 0x000000160a0a7c10 */ /* 0x001fe2000ff5e0ff */
[----:B------:R-:W-:-:S03]  /*0fa0*/  IMAD R23, R2, UR27, R23 ;  /* 0x0000001b02177c24 */ /* 0x000fc6000f8e0217 */
[----:B------:R-:W-:Y:S01]  /*0fb0*/  IADD3.X R11, PT, PT, R11, UR23, RZ, P2, !PT ;  /* 0x000000170b0b7c10 */ /* 0x000fe200097fe4ff */
[----:B---3--:R-:W0:Y:S08]  /*0fc0*/  I2F.F64.U16 R12, R20 ;  /* 0x00000014000c7312 */ /* 0x008e300000101800 */
[----:B----4-:R-:W3:Y:S01]  /*0fd0*/  I2F.F64.U16 R8, R3 ;  /* 0x0000000300087312 */ /* 0x010ee20000101800 */
[----:B0-----:R-:W-:-:S07]  /*0fe0*/  DMUL R12, R12, UR16 ;  /* 0x000000100c0c7c28 */ /* 0x001fce0008000000 */
[----:B-----5:R-:W0:Y:S01]  /*0ff0*/  I2F.F64.U16 R14, R21 ;  /* 0x00000015000e7312 */ /* 0x020e220000101800 */
[----:B---3--:R-:W-:Y:S01]  /*1000*/  DFMA R8, R8, UR18, R12 ;  /* 0x0000001208087c2b */ /* 0x008fe2000800000c */
[----:B------:R-:W-:-:S07]  /*1010*/  IMAD.WIDE.U32 R12, R2, UR26, R16 ;  /* 0x0000001a020c7c25 */ /* 0x000fce000f8e0010 */
[----:B0-----:R-:W-:Y:S01]  /*1020*/  DFMA R14, R14, UR24, R8 ;  /* 0x000000180e0e7c2b */ /* 0x001fe20008000008 */
[----:B------:R-:W-:Y:S02]  /*1030*/  IMAD.IADD R9, R13, 0x1, R23 ;  /* 0x000000010d097824 */ /* 0x000fe400078e0217 */
[----:B------:R-:W-:-:S03]  /*1040*/  IMAD.SHL.U32 R8, R12, 0x4, RZ ;  /* 0x000000040c087824 */ /* 0x000fc600078e00ff */
[----:B------:R-:W0:Y:S01]  /*1050*/  F2F.F32.F64 R3, R14 ;  /* 0x0000000e00037310 */ /* 0x000e220000301000 */
[----:B------:R-:W-:Y:S02]  /*1060*/  SHF.L.U64.HI R9, R12, 0x2, R9 ;  /* 0x000000020c097819 */ /* 0x000fe40000010209 */
[C---:B--2---:R-:W-:Y:S02]  /*1070*/  IADD3 R12, P0, PT, R8.reuse, UR28, RZ ;  /* 0x0000001c080c7c10 */ /* 0x044fe4000ff1e0ff */
[----:B------:R-:W-:Y:S02]  /*1080*/  IADD3 R8, P1, PT, R8, UR30, RZ ;  /* 0x0000001e08087c10 */ /* 0x000fe4000ff3e0ff */
[C---:B------:R-:W-:Y:S02]  /*1090*/  IADD3.X R13, PT, PT, R9.reuse, UR29, RZ, P0, !PT ;  /* 0x0000001d090d7c10 */ /* 0x040fe400087fe4ff */
[----:B------:R-:W-:Y:S02]  /*10a0*/  IADD3.X R9, PT, PT, R9, UR31, RZ, P1, !PT ;  /* 0x0000001f09097c10 */ /* 0x000fe40008ffe4ff */
[----:B------:R-:W-:Y:S01]  /*10b0*/  IADD3 R6, P0, PT, R6, UR22, RZ ;  /* 0x0000001606067c10 */ /* 0x000fe2000ff1e0ff */
[----:B0-----:R0:W-:Y:S04]  /*10c0*/  STG.E desc[UR8][R12.64], R3 ;  /* 0x000000030c007986 */ /* 0x0011e8000c101908 */
[----:B------:R2:W-:Y:S01]  /*10d0*/  STG.E desc[UR8][R8.64], RZ ;  /* 0x000000ff08007986 */ /* 0x0005e2000c101908 */
[----:B------:R-:W-:-:S03]  /*10e0*/  IADD3.X R7, PT, PT, R7, UR23, RZ, P0, !PT ;  /* 0x0000001707077c10 */ /* 0x000fc600087fe4ff */
[----:B------:R3:W4:Y:S01]  /*10f0*/  LDG.E.U8 R23, desc[UR8][R10.64] ;  /* 0x000000080a177981 */ /* 0x000722000c1e1100 */
[----:B------:R-:W-:-:S03]  /*1100*/  IADD3 R4, P0, PT, R4, UR22, RZ ;  /* 0x0000001604047c10 */ /* 0x000fc6000ff1e0ff */
[----:B------:R5:W4:Y:S01]  /*1110*/  LDG.E.U8 R22, desc[UR8][R6.64] ;  /* 0x0000000806167981 */ /* 0x000b22000c1e1100 */
[----:B------:R-:W-:-:S05]  /*1120*/  IADD3.X R5, PT, PT, R5, UR23, RZ, P0, !PT ;  /* 0x0000001705057c10 */ /* 0x000fca00087fe4ff */
[----:B------:R1:W4:Y:S01]  /*1130*/  LDG.E.U8 R20, desc[UR8][R4.64] ;  /* 0x0000000804147981 */ /* 0x000322000c1e1100 */
[----:B0-----:R-:W-:Y:S02]  /*1140*/  IADD3 R12, P0, PT, R12, UR11, RZ ;  /* 0x0000000b0c0c7c10 */ /* 0x001fe4000ff1e0ff */
[----:B--2---:R-:W-:Y:S02]  /*1150*/  IADD3 R8, P1, PT, R8, UR11, RZ ;  /* 0x0000000b08087c10 */ /* 0x004fe4000ff3e0ff */
[----:B---3--:R-:W-:Y:S02]  /*1160*/  IADD3 R10, P2, PT, R10, UR22, RZ ;  /* 0x000000160a0a7c10 */ /* 0x008fe4000ff5e0ff */
[----:B------:R-:W-:Y:S02]  /*1170*/  IADD3.X R13, PT, PT, R13, UR6, RZ, P0, !PT ;  /* 0x000000060d0d7c10 */ /* 0x000fe400087fe4ff */
[----:B------:R-:W-:Y:S02]  /*1180*/  IADD3.X R9, PT, PT, R9, UR6, RZ, P1, !PT ;  /* 0x0000000609097c10 */ /* 0x000fe40008ffe4ff */
[----:B------:R-:W-:-:S02]  /*1190*/  IADD3.X R11, PT, PT, R11, UR23, RZ, P2, !PT ;  /* 0x000000170b0b7c10 */ /* 0x000fc400097fe4ff */
[----:B-----5:R-:W-:-:S04]  /*11a0*/  IADD3 R6, P0, PT, R6, UR22, RZ ;  /* 0x0000001606067c10 */ /* 0x020fc8000ff1e0ff */
[----:B------:R-:W-:Y:S02]  /*11b0*/  IADD3.X R7, PT, PT, R7, UR23, RZ, P0, !PT ;  /* 0x0000001707077c10 */ /* 0x000fe400087fe4ff */
[----:B-1----:R-:W-:-:S04]  /*11c0*/  IADD3 R4, P0, PT, R4, UR22, RZ ;  /* 0x0000001604047c10 */ /* 0x002fc8000ff1e0ff */
[----:B------:R-:W-:Y:S01]  /*11d0*/  IADD3.X R5, PT, PT, R5, UR23, RZ, P0, !PT ;  /* 0x0000001705057c10 */ /* 0x000fe200087fe4ff */
[----:B----4-:R-:W0:Y:S08]  /*11e0*/  I2F.F64.U16 R16, R23 ;  /* 0x0000001700107312 */ /* 0x010e300000101800 */
[----:B------:R-:W1:Y:S01]  /*11f0*/  I2F.F64.U16 R14, R22 ;  /* 0x00000016000e7312 */ /* 0x000e620000101800 */
[----:B0-----:R-:W-:-:S07]  /*1200*/  DMUL R16, R16, UR16 ;  /* 0x0000001010107c28 */ /* 0x001fce0008000000 */
[----:B------:R-:W0:Y:S01]  /*1210*/  I2F.F64.U16 R20, R20 ;  /* 0x0000001400147312 */ /* 0x000e220000101800 */
[----:B-1----:R-:W-:-:S08]  /*1220*/  DFMA R14, R14, UR18, R16 ;  /* 0x000000120e0e7c2b */ /* 0x002fd00008000010 */
[----:B0-----:R-:W-:-:S06]  /*1230*/  DFMA R14, R20, UR24, R14 ;  /* 0x00000018140e7c2b */ /* 0x001fcc000800000e */
[----:B------:R-:W0:Y:S02]  /*1240*/  F2F.F32.F64 R3, R14 ;  /* 0x0000000e00037310 */ /* 0x000e240000301000 */
[----:B0-----:R0:W-:Y:S04]  /*1250*/  STG.E desc[UR8][R12.64], R3 ;  /* 0x000000030c007986 */ /* 0x0011e8000c101908 */
[----:B------:R1:W-:Y:S04]  /*1260*/  STG.E desc[UR8][R8.64], RZ ;  /* 0x000000ff08007986 */ /* 0x0003e8000c101908 */
[----:B------:R-:W2:Y:S04]  /*1270*/  LDG.E.U8 R23, desc[UR8][R10.64] ;  /* 0x000000080a177981 */ /* 0x000ea8000c1e1100 */
[----:B------:R-:W3:Y:S04]  /*1280*/  LDG.E.U8 R22, desc[UR8][R6.64] ;  /* 0x0000000806167981 */ /* 0x000ee8000c1e1100 */
[----:B------:R-:W4:Y:S01]  /*1290*/  LDG.E.U8 R24, desc[UR8][R4.64] ;  /* 0x0000000804187981 */ /* 0x000f22000c1e1100 */
[----:B0-----:R-:W-:-:S02]  /*12a0*/  IADD3 R12, P0, PT, R12, UR11, RZ ;  /* 0x0000000b0c0c7c10 */ /* 0x001fc4000ff1e0ff */
[----:B-1----:R-:W-:Y:S02]  /*12b0*/  IADD3 R8, P1, PT, R8, UR11, RZ ;  /* 0x0000000b08087c10 */ /* 0x002fe4000ff3e0ff */
[----:B------:R-:W-:Y:S02]  /*12c0*/  IADD3.X R13, PT, PT, R13, UR6, RZ, P0, !PT ;  /* 0x000000060d0d7c10 */ /* 0x000fe400087fe4ff */
[----:B------:R-:W-:Y:S01]  /*12d0*/  IADD3.X R9, PT, PT, R9, UR6, RZ, P1, !PT ;  /* 0x0000000609097c10 */ /* 0x000fe20008ffe4ff */
[----:B--2---:R-:W0:Y:S08]  /*12e0*/  I2F.F64.U16 R16, R23 ;  /* 0x0000001700107312 */ /* 0x004e300000101800 */
[----:B---3--:R-:W1:Y:S01]  /*12f0*/  I2F.F64.U16 R14, R22 ;  /* 0x00000016000e7312 */ /* 0x008e620000101800 */
[----:B0-----:R-:W-:-:S07]  /*1300*/  DMUL R16, R16, UR16 ;  /* 0x0000001010107c28 */ /* 0x001fce0008000000 */
[----:B----4-:R-:W0:Y:S01]  /*1310*/  I2F.F64.U16 R20, R24 ;  /* 0x0000001800147312 */ /* 0x010e220000101800 */
[----:B-1----:R-:W-:Y:S01]  /*1320*/  DFMA R14, R14, UR18, R16 ;  /* 0x000000120e0e7c2b */ /* 0x002fe20008000010 */
[----:B------:R-:W-:-:S07]  /*1330*/  IADD3 R16, P0, PT, R6, UR22, RZ ;  /* 0x0000001606107c10 */ /* 0x000fce000ff1e0ff */
[----:B0-----:R-:W-:Y:S01]  /*1340*/  DFMA R14, R20, UR24, R14 ;  /* 0x00000018140e7c2b */ /* 0x001fe2000800000e */
[----:B------:R-:W-:-:S05]  /*1350*/  IADD3 R20, P2, PT, R10, UR22, RZ ;  /* 0x000000160a147c10 */ /* 0x000fca000ff5e0ff */
[----:B------:R-:W0:Y:S01]  /*1360*/  F2F.F32.F64 R3, R14 ;  /* 0x0000000e00037310 */ /* 0x000e220000301000 */
[----:B------:R-:W-:Y:S02]  /*1370*/  IADD3.X R21, PT, PT, R11, UR23, RZ, P2, !PT ;  /* 0x000000170b157c10 */ /* 0x000fe400097fe4ff */
[----:B------:R-:W-:Y:S01]  /*1380*/  IADD3.X R17, PT, PT, R7, UR23, RZ, P0, !PT ;  /* 0x0000001707117c10 */ /* 0x000fe200087fe4ff */
[----:B0-----:R-:W-:Y:S04]  /*1390*/  STG.E desc[UR8][R12.64], R3 ;  /* 0x000000030c007986 */ /* 0x001fe8000c101908 */
[----:B------:R0:W-:Y:S04]  /*13a0*/  STG.E desc[UR8][R8.64], RZ ;  /* 0x000000ff08007986 */ /* 0x0001e8000c101908 */
[----:B------:R-:W2:Y:S01]  /*13b0*/  LDG.E.U8 R20, desc[UR8][R20.64] ;  /* 0x0000000814147981 */ /* 0x000ea2000c1e1100 */
[----:B------:R-:W-:-:S03]  /*13c0*/  IADD3 R14, P0, PT, R4, UR22, RZ ;  /* 0x00000016040e7c10 */ /* 0x000fc6000ff1e0ff */
[----:B------:R-:W3:Y:S01]  /*13d0*/  LDG.E.U8 R16, desc[UR8][R16.64] ;  /* 0x0000000810107981 */ /* 0x000ee2000c1e1100 */
[----:B------:R-:W-:-:S05]  /*13e0*/  IADD3.X R15, PT, PT, R5, UR23, RZ, P0, !PT ;  /* 0x00000017050f7c10 */ /* 0x000fca00087fe4ff */
[----:B------:R-:W4:Y:S01]  /*13f0*/  LDG.E.U8 R10, desc[UR8][R14.64] ;  /* 0x000000080e0a7981 */ /* 0x000f22000c1e1100 */
[----:B0-----:R-:W-:-:S04]  /*1400*/  IADD3 R8, P1, PT, R8, UR11, RZ ;  /* 0x0000000b08087c10 */ /* 0x001fc8000ff3e0ff */
[----:B------:R-:W-:Y:S01]  /*1410*/  IADD3.X R9, PT, PT, R9, UR6, RZ, P1, !PT ;  /* 0x0000000609097c10 */ /* 0x000fe20008ffe4ff */
[----:B--2---:R-:W0:Y:S08]  /*1420*/  I2F.F64.U16 R6, R20 ;  /* 0x0000001400067312 */ /* 0x004e300000101800 */
[----:B---3--:R-:W1:Y:S01]  /*1430*/  I2F.F64.U16 R4, R16 ;  /* 0x0000001000047312 */ /* 0x008e620000101800 */
[----:B0-----:R-:W-:-:S07]  /*1440*/  DMUL R6, R6, UR16 ;  /* 0x0000001006067c28 */ /* 0x001fce0008000000 */
[----:B----4-:R-:W0:Y:S01]  /*1450*/  I2F.F64.U16 R10, R10 ;  /* 0x0000000a000a7312 */ /* 0x010e220000101800 */
[----:B-1----:R-:W-:Y:S01]  /*1460*/  DFMA R4, R4, UR18, R6 ;  /* 0x0000001204047c2b */ /* 0x002fe20008000006 */
[----:B------:R-:W-:-:S04]  /*1470*/  IADD3 R6, P0, PT, R12, UR11, RZ ;  /* 0x0000000b0c067c10 */ /* 0x000fc8000ff1e0ff */
[----:B------:R-:W-:-:S03]  /*1480*/  IADD3.X R7, PT, PT, R13, UR6, RZ, P0, !PT ;  /* 0x000000060d077c10 */ /* 0x000fc600087fe4ff */
[----:B0-----:R-:W-:Y:S01]  /*1490*/  DFMA R4, R10, UR24, R4 ;  /* 0x000000180a047c2b */ /* 0x001fe20008000004 */
[----:B------:R-:W-:-:S05]  /*14a0*/  IADD3 R2, P0, PT, R2, 0x4, RZ ;  /* 0x0000000402027810 */ /* 0x000fca0007f1e0ff */
[----:B------:R-:W-:Y:S01]  /*14b0*/  IMAD.X R0, RZ, RZ, R0, P0 ;  /* 0x000000ffff007224 */ /* 0x000fe200000e0600 */
[----:B------:R-:W-:-:S03]  /*14c0*/  ISETP.NE.U32.AND P0, PT, R2, UR4, PT ;  /* 0x0000000402007c0c */ /* 0x000fc6000bf05070 */
[----:B------:R-:W0:Y:S01]  /*14d0*/  F2F.F32.F64 R5, R4 ;  /* 0x0000000400057310 */ /* 0x000e220000301000 */
[----:B------:R-:W-:Y:S01]  /*14e0*/  ISETP.NE.AND.EX P0, PT, R0, UR5, PT, P0 ;  /* 0x0000000500007c0c */ /* 0x000fe2000bf05300 */
[----:B0-----:R0:W-:Y:S04]  /*14f0*/  STG.E desc[UR8][R6.64], R5 ;  /* 0x0000000506007986 */ /* 0x0011e8000c101908 */
[----:B------:R0:W-:Y:S08]  /*1500*/  STG.E desc[UR8][R8.64], RZ ;  /* 0x000000ff08007986 */ /* 0x0001f0000c101908 */
[----:B------:R-:W-:Y:S05]  /*1510*/  @P0 BRA `(.L_x_166) ;  /* 0xfffffff800440947 */ /* 0x000fea000383ffff */
.L_x_165:
[----:B------:R-:W-:Y:S05]  /*1520*/  BRA.U !UP0, `(.L_x_164) ;  /* 0x0000000908007547 */ /* 0x000fea000b800000 */
[----:B------:R-:W-:Y:S02]  /*1530*/  UISETP.NE.U32.AND UP1, UPT, UR7, 0x1, UPT ;  /* 0x000000010700788c */ /* 0x000fe4000bf25070 */
[----:B------:R-:W-:Y:S02]  /*1540*/  ULOP3.LUT UR6, UR10, 0x1, URZ, 0xc0, !UPT ;  /* 0x000000010a067892 */ /* 0x000fe4000f8ec0ff */
[----:B------:R-:W-:Y:S02]  /*1550*/  UISETP.NE.AND.EX UP1, UPT, URZ, URZ, UPT, UP1 ;  /* 0x000000ffff00728c */ /* 0x000fe4000bf25310 */
[----:B------:R-:W-:-:S04]  /*1560*/  UISETP.NE.U32.AND UP0, UPT, UR6, 0x1, UPT ;  /* 0x000000010600788c */ /* 0x000fc8000bf05070 */
[----:B------:R-:W-:-:S03]  /*1570*/  UISETP.NE.U32.AND.EX UP0, UPT, URZ, URZ, UPT, UP0 ;  /* 0x000000ffff00728c */ /* 0x000fc6000bf05100 */
[----:B------:R-:W-:Y:S08]  /*1580*/  BRA.U !UP1, `(.L_x_167) ;  /* 0x0000000509307547 */ /* 0x000ff0000b800000 */
[----:B0-----:R-:W0:Y:S01]  /*1590*/  LDC.64 R8, c[0x0][0x398] ;  /* 0x0000e600ff087b82 */ /* 0x001e220000000a00 */
[----:B------:R-:W1:Y:S01]  /*15a0*/  LDCU.128 UR12, c[0x0][0x380] ;  /* 0x00007000ff0c77ac */ /* 0x000e620008000c00 */
[----:B------:R-:W-:Y:S02]  /*15b0*/  IMAD.MOV.U32 R2, RZ, RZ, R18 ;  /* 0x000000ffff027224 */ /* 0x000fe400078e0012 */
[----:B------:R-:W-:-:S04]  /*15c0*/  IMAD.MOV.U32 R3, RZ, RZ, R19 ;  /* 0x000000ffff037224 */ /* 0x000fc800078e0013 */
[----:B------:R-:W2:Y:S01]  /*15d0*/  LDC.64 R6, c[0x0][0x390] ;  /* 0x0000e400ff067b82 */ /* 0x000ea20000000a00 */
[----:B------:R-:W-:Y:S01]  /*15e0*/  UMOV UR6, 0x39581062 ;  /* 0x3958106200067882 */ /* 0x000fe20000000000 */
[----:B------:R-:W-:Y:S01]  /*15f0*/  UMOV UR7, 0x3fe2c8b4 ;  /* 0x3fe2c8b400077882 */ /* 0x000fe20000000000 */
[----:B------:R-:W-:Y:S01]  /*1600*/  UMOV UR16, 0x77318fc5 ;  /* 0x77318fc500107882 */ /* 0x000fe20000000000 */
[----:B------:R-:W-:Y:S01]  /*1610*/  UMOV UR17, 0x3fd3212d ;  /* 0x3fd3212d00117882 */ /* 0x000fe20000000000 */
[----:B------:R-:W3:Y:S01]  /*1620*/  LDCU.128 UR20, c[0x0][0x3a0] ;  /* 0x00007400ff1477ac */ /* 0x000ee20008000c00 */
[C---:B0-----:R-:W-:Y:S02]  /*1630*/  IMAD R0, R8.reuse, UR5, RZ ;  /* 0x0000000508007c24 */ /* 0x041fe4000f8e02ff */
[----:B------:R-:W-:-:S04]  /*1640*/  IMAD.WIDE.U32 R4, R8, UR4, R2 ;  /* 0x0000000408047c25 */ /* 0x000fc8000f8e0002 */
[----:B------:R-:W-:Y:S01]  /*1650*/  IMAD R11, R9, UR4, R0 ;  /* 0x00000004090b7c24 */ /* 0x000fe2000f8e0200 */
[----:B-1----:R-:W-:-:S03]  /*1660*/  IADD3 R14, P0, PT, R4, UR14, RZ ;  /* 0x0000000e040e7c10 */ /* 0x002fc6000ff1e0ff */
[----:B------:R-:W-:-:S05]  /*1670*/  IMAD.IADD R10, R5, 0x1, R11 ;  /* 0x00000001050a7824 */ /* 0x000fca00078e020b */
[----:B------:R-:W-:Y:S02]  /*1680*/  IADD3.X R15, PT, PT, R10, UR15, RZ, P0, !PT ;  /* 0x0000000f0a0f7c10 */ /* 0x000fe400087fe4ff */
[----:B------:R-:W-:-:S03]  /*1690*/  IADD3 R16, P0, PT, R4, UR12, RZ ;  /* 0x0000000c04107c10 */ /* 0x000fc6000ff1e0ff */
[----:B------:R-:W4:Y:S01]  /*16a0*/  LDG.E.U8 R0, desc[UR8][R14.64] ;  /* 0x000000080e007981 */ /* 0x000f22000c1e1100 */
[----:B------:R-:W-:Y:S02]  /*16b0*/  IADD3.X R17, PT, PT, R10, UR13, RZ, P0, !PT ;  /* 0x0000000d0a117c10 */ /* 0x000fe400087fe4ff */
[----:B--2---:R-:W-:Y:S02]  /*16c0*/  IADD3 R20, P0, PT, R4, R6, RZ ;  /* 0x0000000604147210 */ /* 0x004fe40007f1e0ff */
[----:B------:R-:W0:Y:S01]  /*16d0*/  LDC.64 R4, c[0x0][0x3e8] ;  /* 0x0000fa00ff047b82 */ /* 0x000e220000000a00 */
[----:B------:R-:W2:Y:S02]  /*16e0*/  LDG.E.U8 R16, desc[UR8][R16.64] ;  /* 0x0000000810107981 */ /* 0x000ea4000c1e1100 */
[----:B------:R-:W-:-:S05]  /*16f0*/  IMAD.X R21, R10, 0x1, R7, P0 ;  /* 0x000000010a157824 */ /* 0x000fca00000e0607 */
[----:B------:R-:W5:Y:S01]  /*1700*/  LDG.E.U8 R20, desc[UR8][R20.64] ;  /* 0x0000000814147981 */ /* 0x000f62000c1e1100 */
[----:B------:R-:W-:Y:S01]  /*1710*/  UMOV UR18, 0x9fbe76c9 ;  /* 0x9fbe76c900127882 */ /* 0x000fe20000000000 */
[----:B------:R-:W-:Y:S01]  /*1720*/  UMOV UR19, 0x3fbd2f1a ;  /* 0x3fbd2f1a00137882 */ /* 0x000fe20000000000 */
[----:B0-----:R-:W-:Y:S01]  /*1730*/  IMAD R22, R4, UR5, RZ ;  /* 0x0000000504167c24 */ /* 0x001fe2000f8e02ff */
[----:B------:R-:W-:Y:S01]  /*1740*/  UIADD3 UR5, UPT, UPT, UR4, 0x1, URZ ;  /* 0x0000000104057890 */ /* 0x000fe2000fffe0ff */
[----:B----4-:R-:W0:Y:S08]  /*1750*/  I2F.F64.U16 R12, R0 ;  /* 0x00000000000c7312 */ /* 0x010e300000101800 */
[----:B--2---:R1:W2:Y:S01]  /*1760*/  I2F.F64.U16 R10, R16 ;  /* 0x00000010000a7312 */ /* 0x0042a20000101800 */
[----:B0-----:R-:W-:-:S07]  /*1770*/  DMUL R12, R12, UR6 ;  /* 0x000000060c0c7c28 */ /* 0x001fce0008000000 */
[----:B-----5:R-:W0:Y:S01]  /*1780*/  I2F.F64.U16 R14, R20 ;  /* 0x00000014000e7312 */ /* 0x020e220000101800 */
[----:B-1----:R-:W-:-:S04]  /*1790*/  IMAD.WIDE.U32 R16, R8, UR5, R2 ;  /* 0x0000000508107c25 */ /* 0x002fc8000f8e0002 */
[----:B------:R-:W-:Y:S01]  /*17a0*/  IMAD R0, R9, UR5, R17 ;  /* 0x0000000509007c24 */ /* 0x000fe2000f8e0211 */
[----:B--2---:R-:W-:Y:S01]  /*17b0*/  DFMA R10, R10, UR16, R12 ;  /* 0x000000100a0a7c2b */ /* 0x004fe2000800000c */
[----:B------:R-:W-:-:S07]  /*17c0*/  IMAD.WIDE.U32 R12, R4, UR4, R2 ;  /* 0x00000004040c7c25 */ /* 0x000fce000f8e0002 */
[----:B0-----:R-:W-:Y:S01]  /*17d0*/  DFMA R10, R14, UR18, R10 ;  /* 0x000000120e0a7c2b */ /* 0x001fe2000800000a */
[----:B------:R-:W-:Y:S01]  /*17e0*/  IMAD R15, R5, UR4, R22 ;  /* 0x00000004050f7c24 */ /* 0x000fe2000f8e0216 */
[----:B------:R-:W-:Y:S01]  /*17f0*/  IADD3 R22, P2, PT, R16, UR14, RZ ;  /* 0x0000000e10167c10 */ /* 0x000fe2000ff5e0ff */
[----:B------:R-:W-:Y:S02]  /*1800*/  IMAD.SHL.U32 R14, R12, 0x4, RZ ;  /* 0x000000040c0e7824 */ /* 0x000fe400078e00ff */
[----:B------:R-:W-:Y:S01]  /*1810*/  IMAD.IADD R13, R13, 0x1, R15 ;  /* 0x000000010d0d7824 */ /* 0x000fe200078e020f */
[----:B------:R-:W-:-:S04]  /*1820*/  IADD3.X R23, PT, PT, R0, UR15, RZ, P2, !PT ;  /* 0x0000000f00177c10 */ /* 0x000fc800097fe4ff */
[----:B------:R-:W0:Y:S01]  /*1830*/  F2F.F32.F64 R11, R10 ;  /* 0x0000000a000b7310 */ /* 0x000e220000301000 */
[----:B------:R-:W-:Y:S02]  /*1840*/  SHF.L.U64.HI R8, R12, 0x2, R13 ;  /* 0x000000020c087819 */ /* 0x000fe4000001020d */
[C---:B---3--:R-:W-:Y:S02]  /*1850*/  IADD3 R12, P0, PT, R14.reuse, UR20, RZ ;  /* 0x000000140e0c7c10 */ /* 0x048fe4000ff1e0ff */
[----:B------:R-:W-:Y:S02]  /*1860*/  IADD3 R14, P1, PT, R14, UR22, RZ ;  /* 0x000000160e0e7c10 */ /* 0x000fe4000ff3e0ff */
[C---:B------:R-:W-:Y:S02]  /*1870*/  IADD3.X R13, PT, PT, R8.reuse, UR21, RZ, P0, !PT ;  /* 0x00000015080d7c10 */ /* 0x040fe400087fe4ff */
[----:B------:R-:W-:Y:S02]  /*1880*/  IADD3.X R15, PT, PT, R8, UR23, RZ, P1, !PT ;  /* 0x00000017080f7c10 */ /* 0x000fe40008ffe4ff */
[----:B------:R-:W-:Y:S01]  /*1890*/  IADD3 R20, P0, PT, R16, UR12, RZ ;  /* 0x0000000c10147c10 */ /* 0x000fe2000ff1e0ff */
[----:B0-----:R0:W-:Y:S04]  /*18a0*/  STG.E desc[UR8][R12.64], R11 ;  /* 0x0000000b0c007986 */ /* 0x0011e8000c101908 */
[----:B------:R1:W-:Y:S01]  /*18b0*/  STG.E desc[UR8][R14.64], RZ ;  /* 0x000000ff0e007986 */ /* 0x0003e2000c101908 */
[----:B------:R-:W-:-:S03]  /*18c0*/  IADD3.X R21, PT, PT, R0, UR13, RZ, P0, !PT ;  /* 0x0000000d00157c10 */ /* 0x000fc600087fe4ff */
[----:B------:R-:W2:Y:S01]  /*18d0*/  LDG.E.U8 R22, desc[UR8][R22.64] ;  /* 0x0000000816167981 */ /* 0x000ea2000c1e1100 */
[----:B------:R-:W-:-:S03]  /*18e0*/  IADD3 R16, P0, PT, R16, R6, RZ ;  /* 0x0000000610107210 */ /* 0x000fc60007f1e0ff */
[----:B------:R-:W3:Y:S02]  /*18f0*/  LDG.E.U8 R20, desc[UR8][R20.64] ;  /* 0x0000000814147981 */ /* 0x000ee4000c1e1100 */
[----:B------:R-:W-:-:S05]  /*1900*/  IMAD.X R17, R0, 0x1, R7, P0 ;  /* 0x0000000100117824 */ /* 0x000fca00000e0607 */
[----:B------:R-:W0:Y:S01]  /*1910*/  LDG.E.U8 R10, desc[UR8][R16.64] ;  /* 0x00000008100a7981 */ /* 0x000e22000c1e1100 */
[----:B------:R-:W-:Y:S01]  /*1920*/  IMAD.WIDE.U32 R2, R4, UR5, R2 ;  /* 0x0000000504027c25 */ /* 0x000fe2000f8e0002 */
[----:B------:R-:W-:-:S03]  /*1930*/  UIADD3 UR4, UPT, UPT, UR4, 0x2, URZ ;  /* 0x0000000204047890 */ /* 0x000fc6000fffe0ff */
[----:B------:R-:W-:Y:S01]  /*1940*/  IMAD R5, R5, UR5, R3 ;  /* 0x0000000505057c24 */ /* 0x000fe2000f8e0203 */
[----:B------:R-:W-:Y:S01]  /*1950*/  UMOV UR5, URZ ;  /* 0x000000ff00057c82 */ /* 0x000fe20008000000 */
[----:B------:R-:W-:-:S03]  /*1960*/  IMAD.SHL.U32 R4, R2, 0x4, RZ ;  /* 0x0000000402047824 */ /* 0x000fc600078e00ff */
[----:B------:R-:W-:Y:S02]  /*1970*/  SHF.L.U64.HI R0, R2, 0x2, R5 ;  /* 0x0000000202007819 */ /* 0x000fe40000010205 */
[C---:B------:R-:W-:Y:S02]  /*1980*/  IADD3 R2, P0, PT, R4.reuse, UR20, RZ ;  /* 0x0000001404027c10 */ /* 0x040fe4000ff1e0ff */
[----:B------:R-:W-:Y:S02]  /*1990*/  IADD3 R4, P1, PT, R4, UR22, RZ ;  /* 0x0000001604047c10 */ /* 0x000fe4000ff3e0ff */
[C---:B------:R-:W-:Y:S02]  /*19a0*/  IADD3.X R3, PT, PT, R0.reuse, UR21, RZ, P0, !PT ;  /* 0x0000001500037c10 */ /* 0x040fe400087fe4ff */
[----:B------:R-:W-:Y:S01]  /*19b0*/  IADD3.X R5, PT, PT, R0, UR23, RZ, P1, !PT ;  /* 0x0000001700057c10 */ /* 0x000fe20008ffe4ff */
[----:B--2---:R-:W2:Y:S08]  /*19c0*/  I2F.F64.U16 R8, R22 ;  /* 0x0000001600087312 */ /* 0x004eb00000101800 */
[----:B---3--:R-:W3:Y:S01]  /*19d0*/  I2F.F64.U16 R6, R20 ;  /* 0x0000001400067312 */ /* 0x008ee20000101800 */
[----:B--2---:R-:W-:-:S07]  /*19e0*/  DMUL R8, R8, UR6 ;  /* 0x0000000608087c28 */ /* 0x004fce0008000000 */
[----:B0-----:R-:W0:Y:S01]  /*19f0*/  I2F.F64.U16 R10, R10 ;  /* 0x0000000a000a7312 */ /* 0x001e220000101800 */
[----:B---3--:R-:W-:-:S08]  /*1a00*/  DFMA R6, R6, UR16, R8 ;  /* 0x0000001006067c2b */ /* 0x008fd00008000008 */
[----:B0-----:R-:W-:-:S10]  /*1a10*/  DFMA R6, R10, UR18, R6 ;  /* 0x000000120a067c2b */ /* 0x001fd40008000006 */
[----:B------:R-:W0:Y:S02]  /*1a20*/  F2F.F32.F64 R7, R6 ;  /* 0x0000000600077310 */ /* 0x000e240000301000 */
[----:B0-----:R1:W-:Y:S04]  /*1a30*/  STG.E desc[UR8][R2.64], R7 ;  /* 0x0000000702007986 */ /* 0x0013e8000c101908 */
[----:B------:R1:W-:Y:S02]  /*1a40*/  STG.E desc[UR8][R4.64], RZ ;  /* 0x000000ff04007986 */ /* 0x0003e4000c101908 */
.L_x_167:
[----:B------:R-:W-:Y:S05]  /*1a50*/  BRA.U UP0, `(.L_x_164) ;  /* 0x0000000100b47547 */ /* 0x000fea000b800000 */
[----:B01----:R-:W0:Y:S01]  /*1a60*/  LDC.64 R4, c[0x0][0x398] ;  /* 0x0000e600ff047b82 */ /* 0x003e220000000a00 */
[----:B------:R-:W1:Y:S01]  /*1a70*/  LDCU.128 UR12, c[0x0][0x380] ;  /* 0x00007000ff0c77ac */ /* 0x000e620008000c00 */
[----:B------:R-:W-:Y:S02]  /*1a80*/  IMAD.MOV.U32 R12, RZ, RZ, R18 ;  /* 0x000000ffff0c7224 */ /* 0x000fe400078e0012 */
[----:B------:R-:W-:-:S04]  /*1a90*/  IMAD.MOV.U32 R13, RZ, RZ, R19 ;  /* 0x000000ffff0d7224 */ /* 0x000fc800078e0013 */
[----:B------:R-:W2:Y:S08]  /*1aa0*/  LDC.64 R10, c[0x0][0x390] ;  /* 0x0000e400ff0a7b82 */ /* 0x000eb00000000a00 */
[----:B------:R-:W3:Y:S01]  /*1ab0*/  LDC.64 R16, c[0x0][0x3e8] ;  /* 0x0000fa00ff107b82 */ /* 0x000ee20000000a00 */
        /* <DEDUP_REMOVED lines=8> */
[----:B------:R-:W-:Y:S01]  /*1b40*/  IADD3.X R9, PT, PT, R4, UR13, RZ, P0, !PT ;  /* 0x0000000d04097c10 */ /* 0x000fe200087fe4ff */
[----:B------:R-:W-:Y:S01]  /*1b50*/  UMOV UR6, 0x39581062 ;  /* 0x3958106200067882 */ /* 0x000fe20000000000 */
[----:B--2---:R-:W-:Y:S01]  /*1b60*/  IADD3 R10, P0, PT, R2, R10, RZ ;  /* 0x0000000a020a7210 */ /* 0x004fe20007f1e0ff */
[----:B------:R-:W-:Y:S01]  /*1b70*/  UMOV UR7, 0x3fe2c8b4 ;  /* 0x3fe2c8b400077882 */ /* 0x000fe20000000000 */
[----:B------:R-:W0:Y:S01]  /*1b80*/  LDCU.128 UR12, c[0x0][0x3a0] ;  /* 0x00007400ff0c77ac */ /* 0x000e220008000c00 */
[----:B------:R-:W2:Y:S02]  /*1b90*/  LDG.E.U8 R8, desc[UR8][R8.64] ;  /* 0x0000000808087981 */ /* 0x000ea4000c1e1100 */
[----:B------:R-:W-:-:S05]  /*1ba0*/  IMAD.X R11, R4, 0x1, R11, P0 ;  /* 0x00000001040b7824 */ /* 0x000fca00000e060b */
[----:B------:R-:W5:Y:S01]  /*1bb0*/  LDG.E.U8 R10, desc[UR8][R10.64] ;  /* 0x000000080a0a7981 */ /* 0x000f62000c1e1100 */
[----:B---3--:R-:W-:Y:S01]  /*1bc0*/  IMAD R14, R16, UR5, RZ ;  /* 0x00000005100e7c24 */ /* 0x008fe2000f8e02ff */
[----:B----4-:R-:W1:Y:S08]  /*1bd0*/  I2F.F64.U16 R4, R0 ;  /* 0x0000000000047312 */ /* 0x010e700000101800 */
[----:B--2---:R-:W2:Y:S01]  /*1be0*/  I2F.F64.U16 R2, R8 ;  /* 0x0000000800027312 */ /* 0x004ea20000101800 */
[----:B-1----:R-:W-:-:S07]  /*1bf0*/  DMUL R4, R4, UR6 ;  /* 0x0000000604047c28 */ /* 0x002fce0008000000 */
[----:B-----5:R-:W1:Y:S01]  /*1c00*/  I2F.F64.U16 R6, R10 ;  /* 0x0000000a00067312 */ /* 0x020e620000101800 */
[----:B------:R-:W-:Y:S01]  /*1c10*/  UMOV UR6, 0x77318fc5 ;  /* 0x77318fc500067882 */ /* 0x000fe20000000000 */
[----:B------:R-:W-:Y:S02]  /*1c20*/  UMOV UR7, 0x3fd3212d ;  /* 0x3fd3212d00077882 */ /* 0x000fe40000000000 */
[----:B--2---:R-:W-:Y:S01]  /*1c30*/  DFMA R2, R2, UR6, R4 ;  /* 0x0000000602027c2b */ /* 0x004fe20008000004 */
[----:B------:R-:W-:Y:S01]  /*1c40*/  UMOV UR6, 0x9fbe76c9 ;  /* 0x9fbe76c900067882 */ /* 0x000fe20000000000 */
[----:B------:R-:W-:Y:S01]  /*1c50*/  UMOV UR7, 0x3fbd2f1a ;  /* 0x3fbd2f1a00077882 */ /* 0x000fe20000000000 */
[----:B------:R-:W-:-:S04]  /*1c60*/  IMAD.WIDE.U32 R4, R16, UR4, R12 ;  /* 0x0000000410047c25 */ /* 0x000fc8000f8e000c */
[----:B------:R-:W-:Y:S01]  /*1c70*/  IMAD.SHL.U32 R0, R4, 0x4, RZ ;  /* 0x0000000404007824 */ /* 0x000fe200078e00ff */
[----:B-1----:R-:W-:Y:S01]  /*1c80*/  DFMA R2, R6, UR6, R2 ;  /* 0x0000000606027c2b */ /* 0x002fe20008000002 */
[----:B------:R-:W-:-:S03]  /*1c90*/  IMAD R7, R17, UR4, R14 ;  /* 0x0000000411077c24 */ /* 0x000fc6000f8e020e */
[----:B0-----:R-:W-:Y:S01]  /*1ca0*/  IADD3 R6, P0, PT, R0, UR12, RZ ;  /* 0x0000000c00067c10 */ /* 0x001fe2000ff1e0ff */
[----:B------:R-:W-:-:S05]  /*1cb0*/  IMAD.IADD R5, R5, 0x1, R7 ;  /* 0x0000000105057824 */ /* 0x000fca00078e0207 */
[----:B------:R-:W0:Y:S01]  /*1cc0*/  F2F.F32.F64 R3, R2 ;  /* 0x0000000200037310 */ /* 0x000e220000301000 */
[----:B------:R-:W-:Y:S02]  /*1cd0*/  SHF.L.U64.HI R5, R4, 0x2, R5 ;  /* 0x0000000204057819 */ /* 0x000fe40000010205 */
[----:B------:R-:W-:Y:S02]  /*1ce0*/  IADD3 R4, P1, PT, R0, UR14, RZ ;  /* 0x0000000e00047c10 */ /* 0x000fe4000ff3e0ff */
[C---:B------:R-:W-:Y:S02]  /*1cf0*/  IADD3.X R7, PT, PT, R5.reuse, UR13, RZ, P0, !PT ;  /* 0x0000000d05077c10 */ /* 0x040fe400087fe4ff */
[----:B------:R-:W-:-:S03]  /*1d00*/  IADD3.X R5, PT, PT, R5, UR15, RZ, P1, !PT ;  /* 0x0000000f05057c10 */ /* 0x000fc60008ffe4ff */
[----:B0-----:R2:W-:Y:S04]  /*1d10*/  STG.E desc[UR8][R6.64], R3 ;  /* 0x0000000306007986 */ /* 0x0015e8000c101908 */
[----:B------:R2:W-:Y:S02]  /*1d20*/  STG.E desc[UR8][R4.64], RZ ;  /* 0x000000ff04007986 */ /* 0x0005e4000c101908 */
.L_x_164:
[----:B------:R-:W3:Y:S01]  /*1d30*/  LDC.64 R16, c[0x0][0x3f0] ;  /* 0x0000fc00ff107b82 */ /* 0x000ee20000000a00 */
[----:B------:R-:W-:-:S06]  /*1d40*/  USHF.R.S32.HI UR4, URZ, 0x1f, UR10 ;  /* 0x0000001fff047899 */ /* 0x000fcc000801140a */
[----:B------:R-:W-:Y:S01]  /*1d50*/  IMAD.U32 R0, RZ, RZ, UR4 ;  /* 0x00000004ff007e24 */ /* 0x000fe2000f8e00ff */
[----:B---3--:R-:W-:-:S04]  /*1d60*/  ISETP.LE.U32.AND P0, PT, R16, UR10, PT ;  /* 0x0000000a10007c0c */ /* 0x008fc8000bf03070 */
[----:B------:R-:W-:-:S13]  /*1d70*/  ISETP.GE.U32.AND.EX P0, PT, R0, R17, PT, P0 ;  /* 0x000000110000720c */ /* 0x000fda0003f06100 */
[----:B------:R-:W-:Y:S05]  /*1d80*/  @P0 BRA `(.L_x_159) ;  /* 0x0000000000680947 */ /* 0x000fea0003800000 */
[----:B012---:R-:W0:Y:S01]  /*1d90*/  LDC.64 R6, c[0x0][0x3e8] ;  /* 0x0000fa00ff067b82 */ /* 0x007e220000000a00 */
[----:B------:R-:W1:Y:S01]  /*1da0*/  LDCU UR5, c[0x0][0x3e0] ;  /* 0x00007c00ff0577ac */ /* 0x000e620008000800 */
[----:B------:R-:W-:Y:S01]  /*1db0*/  UMOV UR6, UR4 ;  /* 0x0000000400067c82 */ /* 0x000fe20008000000 */
[----:B------:R-:W2:Y:S01]  /*1dc0*/  LDCU.128 UR12, c[0x0][0x3a0] ;  /* 0x00007400ff0c77ac */ /* 0x000ea20008000c00 */
[----:B-1----:R-:W-:-:S05]  /*1dd0*/  UMOV UR4, UR5 ;  /* 0x0000000500047c82 */ /* 0x002fca0008000000 */
.L_x_168:
[C---:B0-----:R-:W-:Y:S02]  /*1de0*/  IMAD R0, R6.reuse, UR6, RZ ;  /* 0x0000000606007c24 */ /* 0x041fe4000f8e02ff */
[----:B------:R-:W-:Y:S02]  /*1df0*/  IMAD.MOV.U32 R2, RZ, RZ, R18 ;  /* 0x000000ffff027224 */ /* 0x000fe400078e0012 */
[----:B------:R-:W-:Y:S02]  /*1e00*/  IMAD.MOV.U32 R3, RZ, RZ, R19 ;  /* 0x000000ffff037224 */ /* 0x000fe400078e0013 */
[----:B------:R-:W-:Y:S02]  /*1e10*/  IMAD R5, R7, UR5, R0 ;  /* 0x0000000507057c24 */ /* 0x000fe4000f8e0200 */
[----:B------:R-:W-:Y:S01]  /*1e20*/  IMAD.WIDE.U32 R2, R6, UR5, R2 ;  /* 0x0000000506027c25 */ /* 0x000fe2000f8e0002 */
[----:B------:R-:W-:-:S03]  /*1e30*/  UIADD3 UR5, UPT, UPT, UR4, 0x1, URZ ;  /* 0x0000000104057890 */ /* 0x000fc6000fffe0ff */
[----:B------:R-:W-:Y:S01]  /*1e40*/  IMAD.IADD R3, R3, 0x1, R5 ;  /* 0x0000000103037824 */ /* 0x000fe200078e0205 */
[----:B------:R-:W-:Y:S01]  /*1e50*/  USHF.R.S32.HI UR6, URZ, 0x1f, UR5 ;  /* 0x0000001fff067899 */ /* 0x000fe20008011405 */
[C---:B------:R-:W-:Y:S02]  /*1e60*/  IMAD.SHL.U32 R4, R2.reuse, 0x4, RZ ;  /* 0x0000000402047824 */ /* 0x040fe400078e00ff */
[----:B------:R-:W-:Y:S01]  /*1e70*/  UMOV UR4, UR5 ;  /* 0x0000000500047c82 */ /* 0x000fe20008000000 */
[----:B------:R-:W-:Y:S02]  /*1e80*/  SHF.L.U64.HI R0, R2, 0x2, R3 ;  /* 0x0000000202007819 */ /* 0x000fe40000010203 */
[C---:B--2---:R-:W-:Y:S02]  /*1e90*/  IADD3 R2, P0, PT, R4.reuse, UR12, RZ ;  /* 0x0000000c04027c10 */ /* 0x044fe4000ff1e0ff */
[----:B------:R-:W-:Y:S02]  /*1ea0*/  IADD3 R4, P1, PT, R4, UR14, RZ ;  /* 0x0000000e04047c10 */ /* 0x000fe4000ff3e0ff */
[----:B------:R-:W-:-:S02]  /*1eb0*/  IADD3.X R3, PT, PT, R0, UR13, RZ, P0, !PT ;  /* 0x0000000d00037c10 */ /* 0x000fc400087fe4ff */
[----:B------:R-:W-:Y:S01]  /*1ec0*/  IADD3.X R5, PT, PT, R0, UR15, RZ, P1, !PT ;  /* 0x0000000f00057c10 */ /* 0x000fe20008ffe4ff */
[----:B------:R-:W-:Y:S01]  /*1ed0*/  IMAD.U32 R0, RZ, RZ, UR6 ;  /* 0x00000006ff007e24 */ /* 0x000fe2000f8e00ff */
[----:B------:R-:W-:Y:S01]  /*1ee0*/  ISETP.LE.U32.AND P0, PT, R16, UR5, PT ;  /* 0x0000000510007c0c */ /* 0x000fe2000bf03070 */
[----:B------:R3:W-:Y:S03]  /*1ef0*/  STG.E desc[UR8][R2.64], RZ ;  /* 0x000000ff02007986 */ /* 0x0007e6000c101908 */
[----:B------:R-:W-:Y:S01]  /*1f00*/  ISETP.GE.U32.AND.EX P0, PT, R0, R17, PT, P0 ;  /* 0x000000110000720c */ /* 0x000fe20003f06100 */
[----:B------:R3:W-:-:S12]  /*1f10*/  STG.E desc[UR8][R4.64], RZ ;  /* 0x000000ff04007986 */ /* 0x0007d8000c101908 */
[----:B---3--:R-:W-:Y:S05]  /*1f20*/  @!P0 BRA `(.L_x_168) ;  /* 0xfffffffc00ac8947 */ /* 0x008fea000383ffff */
.L_x_159:
[----:B------:R-:W-:Y:S05]  /*1f30*/  BSYNC.RECONVERGENT B0 ;  /* 0x0000000000007941 */ /* 0x000fea0003800200 */
.L_x_157:
[----:B------:R-:W-:Y:S01]  /*1f40*/  ISETP.GE.AND P0, PT, R16, 0x1, PT ;  /* 0x000000011000780c */ /* 0x000fe20003f06270 */
[----:B------:R-:W-:-:S12]  /*1f50*/  BSSY.RECONVERGENT B0, `(.L_x_169) ;  /* 0x000021c000007945 */ /* 0x000fd80003800200 */
[----:B------:R-:W-:Y:S05]  /*1f60*/  @!P0 BRA `(.L_x_170) ;  /* 0x0000002000688947 */ /* 0x000fea0003800000 */
[----:B------:R-:W-:Y:S01]  /*1f70*/  SHF.R.U32.HI R16, RZ, 0x1, R16 ;  /* 0x00000001ff107819 */ /* 0x000fe20000011610 */
[----:B0-----:R-:W-:-:S05]  /*1f80*/  IMAD.MOV.U32 R11, RZ, RZ, RZ ;  /* 0x000000ffff0b7224 */ /* 0x001fca00078e00ff */
[----:B------:R-:W0:Y:S02]  /*1f90*/  FLO.U32 R16, R16 ;  /* 0x0000001000107300 */ /* 0x000e2400000e0000 */
[----:B0-----:R-:W-:-:S04]  /*1fa0*/  IADD3 R0, PT, PT, -R16, 0x1f, RZ ;  /* 0x0000001f10007810 */ /* 0x001fc80007ffe1ff */
[----:B------:R-:W-:-:S07]  /*1fb0*/  IADD3 R0, PT, PT, -R0, 0x20, RZ ;  /* 0x0000002000007810 */ /* 0x000fce0007ffe1ff */
.L_x_178:
[----:B------:R-:W-:Y:S01]  /*1fc0*/  ISETP.GE.U32.AND P0, PT, R0, 0x1, PT ;  /* 0x000000010000780c */ /* 0x000fe20003f06070 */
[----:B------:R-:W-:Y:S01]  /*1fd0*/  BSSY.RECONVERGENT B1, `(.L_x_171) ;  /* 0x0000057000017945 */ /* 0x000fe20003800200 */
[----:B-12---:R-:W-:-:S11]  /*1fe0*/  IMAD.MOV.U32 R5, RZ, RZ, RZ ;  /* 0x000000ffff057224 */ /* 0x006fd600078e00ff */
[----:B0-----:R-:W-:Y:S05]  /*1ff0*/  @!P0 BRA `(.L_x_172) ;  /* 0x0000000400508947 */ /* 0x001fea0003800000 */
[----:B------:R-:W-:Y:S01]  /*2000*/  IMAD.MOV.U32 R3, RZ, RZ, 0x1 ;  /* 0x00000001ff037424 */ /* 0x000fe200078e00ff */
[----:B------:R-:W-:Y:S04]  /*2010*/  BSSY.RECONVERGENT B2, `(.L_x_173) ;  /* 0x0000031000027945 */ /* 0x000fe80003800200 */
[----:B------:R-:W-:-:S13]  /*2020*/  ISETP.GE.U32.AND P2, PT, R3, R0, PT ;  /* 0x000000000300720c */ /* 0x000fda0003f46070 */
[----:B------:R-:W-:Y:S02]  /*2030*/  @P2 IMAD.IADD R2, R0, 0x1, -R3 ;  /* 0x0000000100022824 */ /* 0x000fe400078e0a03 */
[----:B------:R-:W-:-:S03]  /*2040*/  @P2 IMAD.MOV.U32 R3, RZ, RZ, 0x2 ;  /* 0x00000002ff032424 */ /* 0x000fc600078e00ff */
[----:B------:R-:W-:Y:S01]  /*2050*/  @P2 SHF.R.U32.HI R2, RZ, R2, R11 ;  /* 0x00000002ff022219 */ /* 0x000fe2000001160b */
[C---:B------:R-:W-:Y:S01]  /*2060*/  IMAD.IADD R4, R0.reuse, 0x1, -R3 ;  /* 0x0000000100047824 */ /* 0x040fe200078e0a03 */
[----:B------:R-:W-:Y:S02]  /*2070*/  ISETP.GT.U32.AND P0, PT, R0, R3, PT ;  /* 0x000000030000720c */ /* 0x000fe40003f04070 */
[----:B------:R-:W-:Y:S02]  /*2080*/  @P2 LOP3.LUT R2, R2, 0x1, RZ, 0xc0, !PT ;  /* 0x0000000102022812 */ /* 0x000fe400078ec0ff */
[----:B------:R-:W-:Y:S02]  /*2090*/  ISETP.LE.U32.OR P0, PT, R4, 0x2, !P0 ;  /* 0x000000020400780c */ /* 0x000fe40004703470 */
[----:B------:R-:W-:-:S04]  /*20a0*/  @P2 ISETP.NE.U32.AND P1, PT, R2, 0x1, PT ;  /* 0x000000010200280c */ /* 0x000fc80003f25070 */
[----:B------:R-:W-:Y:S02]  /*20b0*/  @P2 SEL R2, RZ, 0x1, P1 ;  /* 0x00000001ff022807 */ /* 0x000fe40000800000 */
[----:B------:R-:W-:Y:S02]  /*20c0*/  PLOP3.LUT P1, PT, P2, PT, PT, 0x8, 0x80 ;  /* 0x000000000080781c */ /* 0x000fe4000172e170 */
[----:B------:R-:W-:-:S03]  /*20d0*/  @P2 LOP3.LUT R5, R2, R5, RZ, 0xfc, !PT ;  /* 0x0000000502052212 */ /* 0x000fc600078efcff */
[----:B------:R-:W-:Y:S08]  /*20e0*/  @P0 BRA `(.L_x_174) ;  /* 0x00000000008c0947 */ /* 0x000ff00003800000 */
[----:B------:R-:W-:Y:S01]  /*20f0*/  PLOP3.LUT P1, PT, PT, PT, PT, 0x8, 0x80 ;  /* 0x000000000080781c */ /* 0x000fe20003f2e170 */
[----:B------:R-:W-:-:S12]  /*2100*/  VIADD R10, R0, 0xfffffffe ;  /* 0xfffffffe000a7836 */ /* 0x000fd80000000000 */
.L_x_175:
[C---:B------:R-:W-:Y:S02]  /*2110*/  VIADD R7, R3.reuse, 0x1 ;  /* 0x0000000103077836 */ /* 0x040fe40000000000 */
[C---:B------:R-:W-:Y:S02]  /*2120*/  IMAD.IADD R2, R0.reuse, 0x1, -R3 ;  /* 0x0000000100027824 */ /* 0x040fe400078e0a03 */
[----:B------:R-:W-:Y:S02]  /*2130*/  IMAD.IADD R4, R0, 0x1, -R7 ;  /* 0x0000000100047824 */ /* 0x000fe400078e0a07 */
[C---:B------:R-:W-:Y:S01]  /*2140*/  VIADD R9, R3.reuse, 0x2 ;  /* 0x0000000203097836 */ /* 0x040fe20000000000 */
[--C-:B------:R-:W-:Y:S01]  /*2150*/  SHF.R.U32.HI R2, RZ, R2, R11.reuse ;  /* 0x00000002ff027219 */ /* 0x100fe2000001160b */
[----:B------:R-:W-:Y:S01]  /*2160*/  IMAD.MOV.U32 R12, RZ, RZ, 0x1 ;  /* 0x00000001ff0c7424 */ /* 0x000fe200078e00ff */
[----:B------:R-:W-:Y:S01]  /*2170*/  SHF.R.U32.HI R6, RZ, R4, R11 ;  /* 0x00000004ff067219 */ /* 0x000fe2000001160b */
[----:B------:R-:W-:Y:S01]  /*2180*/  VIADD R4, R3, 0xffffffff ;  /* 0xffffffff03047836 */ /* 0x000fe20000000000 */
[----:B------:R-:W-:-:S02]  /*2190*/  LOP3.LUT R2, R2, 0x1, RZ, 0xc0, !PT ;  /* 0x0000000102027812 */ /* 0x000fc400078ec0ff */
[----:B------:R-:W-:Y:S02]  /*21a0*/  LOP3.LUT R6, R6, 0x1, RZ, 0xc0, !PT ;  /* 0x0000000106067812 */ /* 0x000fe400078ec0ff */
[----:B------:R-:W-:Y:S01]  /*21b0*/  ISETP.NE.U32.AND P0, PT, R2, 0x1, PT ;  /* 0x000000010200780c */ /* 0x000fe20003f05070 */
[----:B------:R-:W-:Y:S01]  /*21c0*/  IMAD.IADD R2, R0, 0x1, -R9 ;  /* 0x0000000100027824 */ /* 0x000fe200078e0a09 */
[----:B------:R-:W-:Y:S02]  /*21d0*/  ISETP.NE.U32.AND P2, PT, R6, 0x1, PT ;  /* 0x000000010600780c */ /* 0x000fe40003f45070 */
[----:B------:R-:W-:Y:S02]  /*21e0*/  IADD3 R6, PT, PT, R0, -0x3, -R3 ;  /* 0xfffffffd00067810 */ /* 0x000fe40007ffe803 */
[----:B------:R-:W-:Y:S02]  /*21f0*/  SHF.L.U32 R4, R12, R4, RZ ;  /* 0x000000040c047219 */ /* 0x000fe400000006ff */
[----:B------:R-:W-:-:S02]  /*2200*/  SHF.R.U32.HI R8, RZ, R6, R11 ;  /* 0x00000006ff087219 */ /* 0x000fc4000001160b */
[----:B------:R-:W-:Y:S02]  /*2210*/  SHF.R.U32.HI R6, RZ, R2, R11 ;  /* 0x00000002ff067219 */ /* 0x000fe4000001160b */
[----:B------:R-:W-:Y:S01]  /*2220*/  SHF.L.U32 R2, R12, R3, RZ ;  /* 0x000000030c027219 */ /* 0x000fe200000006ff */
[----:B------:R-:W-:Y:S01]  /*2230*/  VIADD R3, R3, 0x4 ;  /* 0x0000000403037836 */ /* 0x000fe20000000000 */
[----:B------:R-:W-:Y:S02]  /*2240*/  LOP3.LUT R8, R8, 0x1, RZ, 0xc0, !PT ;  /* 0x0000000108087812 */ /* 0x000fe400078ec0ff */
[----:B------:R-:W-:Y:S02]  /*2250*/  LOP3.LUT R6, R6, 0x1, RZ, 0xc0, !PT ;  /* 0x0000000106067812 */ /* 0x000fe400078ec0ff */
[----:B------:R-:W-:Y:S02]  /*2260*/  ISETP.GE.U32.AND P3, PT, R3, R10, PT ;  /* 0x0000000a0300720c */ /* 0x000fe40003f66070 */
[----:B------:R-:W-:-:S02]  /*2270*/  SEL R4, R4, RZ, !P0 ;  /* 0x000000ff04047207 */ /* 0x000fc40004000000 */
[----:B------:R-:W-:Y:S02]  /*2280*/  SEL R2, R2, RZ, !P2 ;  /* 0x000000ff02027207 */ /* 0x000fe40005000000 */
[C---:B------:R-:W-:Y:S02]  /*2290*/  SHF.L.U32 R7, R12.reuse, R7, RZ ;  /* 0x000000070c077219 */ /* 0x040fe400000006ff */
[----:B------:R-:W-:Y:S02]  /*22a0*/  SHF.L.U32 R9, R12, R9, RZ ;  /* 0x000000090c097219 */ /* 0x000fe400000006ff */
[----:B------:R-:W-:Y:S02]  /*22b0*/  ISETP.NE.U32.AND P2, PT, R8, 0x1, PT ;  /* 0x000000010800780c */ /* 0x000fe40003f45070 */
[----:B------:R-:W-:Y:S02]  /*22c0*/  ISETP.NE.U32.AND P0, PT, R6, 0x1, PT ;  /* 0x000000010600780c */ /* 0x000fe40003f05070 */
[----:B------:R-:W-:-:S02]  /*22d0*/  LOP3.LUT R2, R2, R4, R5, 0xfe, !PT ;  /* 0x0000000402027212 */ /* 0x000fc400078efe05 */
[----:B------:R-:W-:Y:S02]  /*22e0*/  SEL R9, R9, RZ, !P2 ;  /* 0x000000ff09097207 */ /* 0x000fe40005000000 */
[----:B------:R-:W-:-:S04]  /*22f0*/  SEL R7, R7, RZ, !P0 ;  /* 0x000000ff07077207 */ /* 0x000fc80004000000 */
[----:B------:R-:W-:Y:S01]  /*2300*/  LOP3.LUT R5, R9, R7, R2, 0xfe, !PT ;  /* 0x0000000709057212 */ /* 0x000fe200078efe02 */
[----:B------:R-:W-:Y:S06]  /*2310*/  @!P3 BRA `(.L_x_175) ;  /* 0xfffffffc007cb947 */ /* 0x000fec000383ffff */
.L_x_174:
[----:B------:R-:W-:Y:S05]  /*2320*/  BSYNC.RECONVERGENT B2 ;  /* 0x0000000000027941 */ /* 0x000fea0003800200 */
.L_x_173:
[C---:B------:R-:W-:Y:S01]  /*2330*/  IMAD.IADD R4, R0.reuse, 0x1, -R3 ;  /* 0x0000000100047824 */ /* 0x040fe200078e0a03 */
[----:B------:R-:W-:Y:S01]  /*2340*/  ISETP.GT.U32.AND P0, PT, R0, R3, PT ;  /* 0x000000030000720c */ /* 0x000fe20003f04070 */
[----:B------:R-:W-:Y:S03]  /*2350*/  BSSY.RECONVERGENT B2, `(.L_x_176) ;  /* 0x0000013000027945 */ /* 0x000fe60003800200 */
[----:B------:R-:W-:-:S13]  /*2360*/  ISETP.LE.U32.OR P0, PT, R4, RZ, !P0 ;  /* 0x000000ff0400720c */ /* 0x000fda0004703470 */
[----:B------:R-:W-:Y:S05]  /*2370*/  @P0 BRA `(.L_x_177) ;  /* 0x0000000000400947 */ /* 0x000fea0003800000 */
[----:B------:R-:W-:Y:S01]  /*2380*/  IADD3 R2, PT, PT, R0, -0x1, -R3 ;  /* 0xffffffff00027810 */ /* 0x000fe20007ffe803 */
[----:B------:R-:W-:Y:S01]  /*2390*/  IMAD.MOV.U32 R7, RZ, RZ, 0x1 ;  /* 0x00000001ff077424 */ /* 0x000fe200078e00ff */
[--C-:B------:R-:W-:Y:S02]  /*23a0*/  SHF.R.U32.HI R6, RZ, R4, R11.reuse ;  /* 0x00000004ff067219 */ /* 0x100fe4000001160b */
[----:B------:R-:W-:Y:S01]  /*23b0*/  SHF.R.U32.HI R4, RZ, R2, R11 ;  /* 0x00000002ff047219 */ /* 0x000fe2000001160b */
[----:B------:R-:W-:Y:S01]  /*23c0*/  VIADD R2, R3, 0xffffffff ;  /* 0xffffffff03027836 */ /* 0x000fe20000000000 */
        /* <DEDUP_REMOVED lines=11> */
.L_x_177:
[----:B------:R-:W-:Y:S05]  /*2480*/  BSYNC.RECONVERGENT B2 ;  /* 0x0000000000027941 */ /* 0x000fea0003800200 */
.L_x_176:
        /* <DEDUP_REMOVED lines=11> */
.L_x_172:
[----:B------:R-:W-:Y:S05]  /*2540*/  BSYNC.RECONVERGENT B1 ;  /* 0x0000000000017941 */ /* 0x000fea0003800200 */
.L_x_171:
        /* <DEDUP_REMOVED lines=9> */
[----:B------:R-:W-:-:S04]  /*25e0*/  IMAD R23, R11, UR6, R18 ;  /* 0x000000060b177c24 */ /* 0x000fc8000f8e0212 */
[----:B---3--:R-:W-:-:S04]  /*25f0*/  IMAD.WIDE R14, R23, 0x4, R6 ;  /* 0x00000004170e7825 */ /* 0x008fc800078e0206 */
[----:B0-----:R-:W-:Y:S01]  /*2600*/  IMAD.WIDE R20, R21, 0x4, R4 ;  /* 0x0000000415147825 */ /* 0x001fe200078e0204 */
[----:B-----5:R0:W-:Y:S05]  /*2610*/  STG.E desc[UR8][R14.64], R13 ;  /* 0x0000000d0e007986 */ /* 0x0201ea000c101908 */
[----:B------:R-:W3:Y:S01]  /*2620*/  LDG.E R21, desc[UR8][R20.64] ;  /* 0x0000000814157981 */ /* 0x000ee2000c1e1900 */
[----:B----4-:R-:W-:-:S04]  /*2630*/  IMAD.WIDE R22, R23, 0x4, R8 ;  /* 0x0000000417167825 */ /* 0x010fc800078e0208 */
[----:B--2---:R-:W-:Y:S02]  /*2640*/  IMAD.U32 R16, RZ, RZ, UR4 ;  /* 0x00000004ff107e24 */ /* 0x004fe4000f8e00ff */
[----:B------:R-:W-:-:S05]  /*2650*/  VIADD R11, R11, 0x1 ;  /* 0x000000010b0b7836 */ /* 0x000fca0000000000 */
[----:B------:R-:W-:Y:S01]  /*2660*/  ISETP.NE.AND P0, PT, R11, R16, PT ;  /* 0x000000100b00720c */ /* 0x000fe20003f05270 */
[----:B---3--:R0:W-:-:S12]  /*2670*/  STG.E desc[UR8][R22.64], R21 ;  /* 0x0000001516007986 */ /* 0x0081d8000c101908 */
[----:B------:R-:W-:Y:S05]  /*2680*/  @P0 BRA `(.L_x_178) ;  /* 0xfffffff8004c0947 */ /* 0x000fea000383ffff */
[C---:B------:R-:W-:Y:S01]  /*2690*/  ISETP.GE.U32.AND P1, PT, R16.reuse, 0x8, PT ;  /* 0x000000081000780c */ /* 0x040fe20003f26070 */
[----:B------:R-:W-:Y:S01]  /*26a0*/  IMAD.MOV.U32 R11, RZ, RZ, RZ ;  /* 0x000000ffff0b7224 */ /* 0x000fe200078e00ff */
[----:B------:R-:W-:-:S04]  /*26b0*/  LOP3.LUT R10, R16, 0x7, RZ, 0xc0, !PT ;  /* 0x00000007100a7812 */ /* 0x000fc800078ec0ff */
[----:B------:R-:W-:-:S07]  /*26c0*/  ISETP.NE.AND P0, PT, R10, RZ, PT ;  /* 0x000000ff0a00720c */ /* 0x000fce0003f05270 */
[----:B------:R-:W-:Y:S06]  /*26d0*/  @!P1 BRA `(.L_x_179) ;  /* 0x0000000400909947 */ /* 0x000fec0003800000 */
[----:B------:R-:W-:Y:S01]  /*26e0*/  LOP3.LUT R11, R16, 0x7ffffff8, RZ, 0xc0, !PT ;  /* 0x7ffffff8100b7812 */ /* 0x000fe200078ec0ff */
[----:B------:R-:W-:Y:S01]  /*26f0*/  IMAD.MOV.U32 R0, RZ, RZ, RZ ;  /* 0x000000ffff007224 */ /* 0x000fe200078e00ff */
[----:B------:R-:W-:Y:S02]  /*2700*/  USHF.R.S64 UR4, URZ, 0x1e, UR6 ;  /* 0x0000001eff047899 */ /* 0x000fe40008001006 */
[----:B------:R-:W-:-:S12]  /*2710*/  USHF.R.S32.HI UR5, URZ, 0x1e, UR6 ;  /* 0x0000001eff057899 */ /* 0x000fd80008011406 */
.L_x_180:
[----:B01----:R-:W-:-:S04]  /*2720*/  IMAD R23, R0, UR6, R18 ;  /* 0x0000000600177c24 */ /* 0x003fc8000f8e0212 */
[----:B------:R-:W-:-:S05]  /*2730*/  IMAD.WIDE R12, R23, 0x4, R6 ;  /* 0x00000004170c7825 */ /* 0x000fca00078e0206 */
[----:B------:R-:W2:Y:S01]  /*2740*/  LDG.E R17, desc[UR8][R12.64] ;  /* 0x000000080c117981 */ /* 0x000ea2000c1e1900 */
[----:B------:R-:W-:-:S04]  /*2750*/  IMAD.WIDE R14, R23, 0x4, R2 ;  /* 0x00000004170e7825 */ /* 0x000fc800078e0202 */
[C---:B------:R-:W-:Y:S01]  /*2760*/  IMAD.WIDE R20, R23.reuse, 0x4, R8 ;  /* 0x0000000417147825 */ /* 0x040fe200078e0208 */
[----:B------:R-:W-:Y:S01]  /*2770*/  IADD3 R24, P1, PT, R12, UR4, RZ ;  /* 0x000000040c187c10 */ /* 0x000fe2000ff3e0ff */
[----:B--2---:R0:W-:Y:S04]  /*2780*/  STG.E desc[UR8][R14.64], R17 ;  /* 0x000000110e007986 */ /* 0x0041e8000c101908 */
[----:B------:R-:W2:Y:S01]  /*2790*/  LDG.E R29, desc[UR8][R20.64] ;  /* 0x00000008141d7981 */ /* 0x000ea2000c1e1900 */
[----:B------:R-:W-:Y:S01]  /*27a0*/  IMAD.WIDE R22, R23, 0x4, R4 ;  /* 0x0000000417167825 */ /* 0x000fe200078e0204 */
[----:B------:R-:W-:Y:S02]  /*27b0*/  IADD3.X R25, PT, PT, R13, UR5, RZ, P1, !PT ;  /* 0x000000050d197c10 */ /* 0x000fe40008ffe4ff */
[----:B------:R-:W-:-:S02]  /*27c0*/  IADD3 R26, P1, PT, R14, UR4, RZ ;  /* 0x000000040e1a7c10 */ /* 0x000fc4000ff3e0ff */
[----:B------:R-:W-:Y:S01]  /*27d0*/  IADD3 R12, P2, PT, R20, UR4, RZ ;  /* 0x00000004140c7c10 */ /* 0x000fe2000ff5e0ff */
[----:B--2---:R1:W-:Y:S04]  /*27e0*/  STG.E desc[UR8][R22.64], R29 ;  /* 0x0000001d16007986 */ /* 0x0043e8000c101908 */
[----:B------:R-:W2:Y:S01]  /*27f0*/  LDG.E R31, desc[UR8][R24.64] ;  /* 0x00000008181f7981 */ /* 0x000ea2000c1e1900 */
[----:B------:R-:W-:Y:S02]  /*2800*/  IADD3.X R27, PT, PT, R15, UR5, RZ, P1, !PT ;  /* 0x000000050f1b7c10 */ /* 0x000fe40008ffe4ff */
[----:B------:R-:W-:Y:S02]  /*2810*/  IADD3.X R13, PT, PT, R21, UR5, RZ, P2, !PT ;  /* 0x00000005150d7c10 */ /* 0x000fe400097fe4ff */
[----:B0-----:R-:W-:-:S02]  /*2820*/  IADD3 R14, P1, PT, R22, UR4, RZ ;  /* 0x00000004160e7c10 */ /* 0x001fc4000ff3e0ff */
[----:B------:R-:W-:Y:S01]  /*2830*/  IADD3 R20, P2, PT, R24, UR4, RZ ;  /* 0x0000000418147c10 */ /* 0x000fe2000ff5e0ff */
[----:B--2---:R0:W-:Y:S04]  /*2840*/  STG.E desc[UR8][R26.64], R31 ;  /* 0x0000001f1a007986 */ /* 0x0041e8000c101908 */
[----:B------:R-:W2:Y:S01]  /*2850*/  LDG.E R17, desc[UR8][R12.64] ;  /* 0x000000080c117981 */ /* 0x000ea2000c1e1900 */
[----:B------:R-:W-:Y:S02]  /*2860*/  IADD3.X R15, PT, PT, R23, UR5, RZ, P1, !PT ;  /* 0x00000005170f7c10 */ /* 0x000fe40008ffe4ff */
[----:B------:R-:W-:Y:S02]  /*2870*/  IADD3.X R21, PT, PT, R25, UR5, RZ, P2, !PT ;  /* 0x0000000519157c10 */ /* 0x000fe400097fe4ff */
[----:B-1----:R-:W-:-:S02]  /*2880*/  IADD3 R22, P1, PT, R26, UR4, RZ ;  /* 0x000000041a167c10 */ /* 0x002fc4000ff3e0ff */
[----:B------:R-:W-:Y:S01]  /*2890*/  IADD3 R24, P2, PT, R12, UR4, RZ ;  /* 0x000000040c187c10 */ /* 0x000fe2000ff5e0ff */
[----:B--2---:R1:W-:Y:S04]  /*28a0*/  STG.E desc[UR8][R14.64], R17 ;  /* 0x000000110e007986 */ /* 0x0043e8000c101908 */
[----:B------:R-:W2:Y:S01]  /*28b0*/  LDG.E R29, desc[UR8][R20.64] ;  /* 0x00000008141d7981 */ /* 0x000ea2000c1e1900 */
[----:B------:R-:W-:Y:S02]  /*28c0*/  IADD3.X R23, PT, PT, R27, UR5, RZ, P1, !PT ;  /* 0x000000051b177c10 */ /* 0x000fe40008ffe4ff */
[----:B------:R-:W-:Y:S02]  /*28d0*/  IADD3.X R25, PT, PT, R13, UR5, RZ, P2, !PT ;  /* 0x000000050d197c10 */ /* 0x000fe400097fe4ff */
[----:B------:R-:W-:-:S02]  /*28e0*/  IADD3 R12, P1, PT, R14, UR4, RZ ;  /* 0x000000040e0c7c10 */ /* 0x000fc4000ff3e0ff */
[----:B0-----:R-:W-:Y:S01]  /*28f0*/  IADD3 R26, P2, PT, R20, UR4, RZ ;  /* 0x00000004141a7c10 */ /* 0x001fe2000ff5e0ff */
        /* <DEDUP_REMOVED lines=58> */
[----:B0-----:R-:W-:Y:S01]  /*2ca0*/  IADD3 R14, P1, PT, R22, UR4, RZ ;  /* 0x00000004160e7c10 */ /* 0x001fe2000ff3e0ff */
[----:B--2---:R1:W-:Y:S04]  /*2cb0*/  STG.E desc[UR8][R12.64], R25 ;  /* 0x000000190c007986 */ /* 0x0043e8000c101908 */
[----:B------:R-:W2:Y:S01]  /*2cc0*/  LDG.E R27, desc[UR8][R26.64] ;  /* 0x000000081a1b7981 */ /* 0x000ea2000c1e1900 */
[----:B------:R-:W-:Y:S01]  /*2cd0*/  IADD3.X R15, PT, PT, R23, UR5, RZ, P1, !PT ;  /* 0x00000005170f7c10 */ /* 0x000fe20008ffe4ff */
[----:B------:R-:W-:-:S05]  /*2ce0*/  VIADD R0, R0, 0x8 ;  /* 0x0000000800007836 */ /* 0x000fca0000000000 */
[----:B------:R-:W-:Y:S01]  /*2cf0*/  ISETP.NE.AND P1, PT, R0, R11, PT ;  /* 0x0000000b0000720c */ /* 0x000fe20003f25270 */
[----:B--2---:R1:W-:-:S12]  /*2d00*/  STG.E desc[UR8][R14.64], R27 ;  /* 0x0000001b0e007986 */ /* 0x0043d8000c101908 */
[----:B------:R-:W-:Y:S05]  /*2d10*/  @P1 BRA `(.L_x_180) ;  /* 0xfffffff800801947 */ /* 0x000fea000383ffff */
.L_x_179:
[----:B------:R-:W-:Y:S05]  /*2d20*/  @!P0 BRA `(.L_x_181) ;  /* 0x00000004006c8947 */ /* 0x000fea0003800000 */
[----:B------:R-:W-:Y:S02]  /*2d30*/  ISETP.GE.U32.AND P1, PT, R10, 0x4, PT ;  /* 0x000000040a00780c */ /* 0x000fe40003f26070 */
[----:B------:R-:W-:-:S04]  /*2d40*/  LOP3.LUT R0, R16, 0x3, RZ, 0xc0, !PT ;  /* 0x0000000310007812 */ /* 0x000fc800078ec0ff */
[----:B------:R-:W-:-:S07]  /*2d50*/  ISETP.NE.AND P0, PT, R0, RZ, PT ;  /* 0x000000ff0000720c */ /* 0x000fce0003f05270 */
[----:B------:R-:W-:Y:S06]  /*2d60*/  @!P1 BRA `(.L_x_182) ;  /* 0x0000000000c09947 */ /* 0x000fec0003800000 */
[----:B01----:R-:W-:-:S04]  /*2d70*/  IMAD R23, R11, UR6, R18 ;  /* 0x000000060b177c24 */ /* 0x003fc8000f8e0212 */
[----:B------:R-:W-:-:S05]  /*2d80*/  IMAD.WIDE R12, R23, 0x4, R6 ;  /* 0x00000004170c7825 */ /* 0x000fca00078e0206 */
[----:B------:R-:W2:Y:S01]  /*2d90*/  LDG.E R17, desc[UR8][R12.64] ;  /* 0x000000080c117981 */ /* 0x000ea2000c1e1900 */
[----:B------:R-:W-:-:S04]  /*2da0*/  IMAD.WIDE R14, R23, 0x4, R2 ;  /* 0x00000004170e7825 */ /* 0x000fc800078e0202 */
[C---:B------:R-:W-:Y:S01]  /*2db0*/  IMAD.WIDE R20, R23.reuse, 0x4, R8 ;  /* 0x0000000417147825 */ /* 0x040fe200078e0208 */
[----:B------:R-:W-:Y:S02]  /*2dc0*/  USHF.R.S64 UR4, URZ, 0x1e, UR6 ;  /* 0x0000001eff047899 */ /* 0x000fe40008001006 */
[----:B------:R-:W-:Y:S01]  /*2dd0*/  USHF.R.S32.HI UR5, URZ, 0x1e, UR6 ;  /* 0x0000001eff057899 */ /* 0x000fe20008011406 */
[----:B--2---:R0:W-:Y:S04]  /*2de0*/  STG.E desc[UR8][R14.64], R17 ;  /* 0x000000110e007986 */ /* 0x0041e8000c101908 */
[----:B------:R-:W2:Y:S01]  /*2df0*/  LDG.E R29, desc[UR8][R20.64] ;  /* 0x00000008141d7981 */ /* 0x000ea2000c1e1900 */
[----:B------:R-:W-:Y:S01]  /*2e00*/  IADD3 R24, P1, PT, R12, UR4, RZ ;  /* 0x000000040c187c10 */ /* 0x000fe2000ff3e0ff */
[----:B------:R-:W-:-:S03]  /*2e10*/  IMAD.WIDE R22, R23, 0x4, R4 ;  /* 0x0000000417167825 */ /* 0x000fc600078e0204 */
[----:B------:R-:W-:Y:S02]  /*2e20*/  IADD3.X R25, PT, PT, R13, UR5, RZ, P1, !PT ;  /* 0x000000050d197c10 */ /* 0x000fe40008ffe4ff */
[----:B------:R-:W-:Y:S01]  /*2e30*/  IADD3 R12, P1, PT, R14, UR4, RZ ;  /* 0x000000040e0c7c10 */ /* 0x000fe2000ff3e0ff */
[----:B--2---:R1:W-:Y:S04]  /*2e40*/  STG.E desc[UR8][R22.64], R29 ;  /* 0x0000001d16007986 */ /* 0x0043e8000c101908 */
[----:B------:R-:W2:Y:S01]  /*2e50*/  LDG.E R31, desc[UR8][R24.64] ;  /* 0x00000008181f7981 */ /* 0x000ea2000c1e1900 */
[----:B------:R-:W-:Y:S02]  /*2e60*/  IADD3 R26, P2, PT, R20, UR4, RZ ;  /* 0x00000004141a7c10 */ /* 0x000fe4000ff5e0ff */
[----:B------:R-:W-:-:S02]  /*2e70*/  IADD3.X R13, PT, PT, R15, UR5, RZ, P1, !PT ;  /* 0x000000050f0d7c10 */ /* 0x000fc40008ffe4ff */
[----:B------:R-:W-:Y:S02]  /*2e80*/  IADD3.X R27, PT, PT, R21, UR5, RZ, P2, !PT ;  /* 0x00000005151b7c10 */ /* 0x000fe400097fe4ff */
[----:B0-----:R-:W-:Y:S01]  /*2e90*/  IADD3 R14, P1, PT, R22, UR4, RZ ;  /* 0x00000004160e7c10 */ /* 0x001fe2000ff3e0ff */
[----:B--2---:R0:W-:Y:S04]  /*2ea0*/  STG.E desc[UR8][R12.64], R31 ;  /* 0x0000001f0c007986 */ /* 0x0041e8000c101908 */
[----:B------:R-:W2:Y:S01]  /*2eb0*/  LDG.E R17, desc[UR8][R26.64] ;  /* 0x000000081a117981 */ /* 0x000ea2000c1e1900 */
[----:B------:R-:W-:Y:S02]  /*2ec0*/  IADD3 R20, P2, PT, R24, UR4, RZ ;  /* 0x0000000418147c10 */ /* 0x000fe4000ff5e0ff */
[----:B------:R-:W-:-:S02]  /*2ed0*/  IADD3.X R15, PT, PT, R23, UR5, RZ, P1, !PT ;  /* 0x00000005170f7c10 */ /* 0x000fc40008ffe4ff */
[----:B------:R-:W-:Y:S02]  /*2ee0*/  IADD3.X R21, PT, PT, R25, UR5, RZ, P2, !PT ;  /* 0x0000000519157c10 */ /* 0x000fe400097fe4ff */
[----:B-1----:R-:W-:Y:S01]  /*2ef0*/  IADD3 R22, P1, PT, R12, UR4, RZ ;  /* 0x000000040c167c10 */ /* 0x002fe2000ff3e0ff */
        /* <DEDUP_REMOVED lines=13> */
[----:B------:R-:W3:Y:S01]  /*2fd0*/  LDG.E R27, desc[UR8][R26.64] ;  /* 0x000000081a1b7981 */ /* 0x000ee2000c1e1900 */
[----:B------:R-:W-:Y:S02]  /*2fe0*/  IADD3 R20, P2, PT, R24, UR4, RZ ;  /* 0x0000000418147c10 */ /* 0x000fe4000ff5e0ff */
[----:B------:R-:W-:-:S02]  /*2ff0*/  IADD3.X R15, PT, PT, R23, UR5, RZ, P1, !PT ;  /* 0x00000005170f7c10 */ /* 0x000fc40008ffe4ff */
[----:B------:R-:W-:Y:S02]  /*3000*/  IADD3.X R21, PT, PT, R25, UR5, RZ, P2, !PT ;  /* 0x0000000519157c10 */ /* 0x000fe400097fe4ff */
[----:B0-----:R-:W-:Y:S01]  /*3010*/  IADD3 R22, P1, PT, R12, UR4, RZ ;  /* 0x000000040c167c10 */ /* 0x001fe2000ff3e0ff */
[----:B---3--:R2:W-:Y:S04]  /*3020*/  STG.E desc[UR8][R14.64], R27 ;  /* 0x0000001b0e007986 */ /* 0x0085e8000c101908 */
[----:B------:R-:W3:Y:S01]  /*3030*/  LDG.E R21, desc[UR8][R20.64] ;  /* 0x0000000814157981 */ /* 0x000ee2000c1e1900 */
[----:B------:R-:W-:Y:S01]  /*3040*/  IADD3.X R23, PT, PT, R13, UR5, RZ, P1, !PT ;  /* 0x000000050d177c10 */ /* 0x000fe20008ffe4ff */
[----:B------:R-:W-:-:S04]  /*3050*/  VIADD R11, R11, 0x4 ;  /* 0x000000040b0b7836 */ /* 0x000fc80000000000 */
[----:B---3--:R2:W-:Y:S03]  /*3060*/  STG.E desc[UR8][R22.64], R21 ;  /* 0x0000001516007986 */ /* 0x0085e6000c101908 */
.L_x_182:
[----:B------:R-:W-:Y:S05]  /*3070*/  @!P0 BRA `(.L_x_181) ;  /* 0x0000000000988947 */ /* 0x000fea0003800000 */
[----:B------:R-:W-:Y:S02]  /*3080*/  ISETP.NE.AND P0, PT, R0, 0x1, PT ;  /* 0x000000010000780c */ /* 0x000fe40003f05270 */
[----:B------:R-:W-:-:S04]  /*3090*/  LOP3.LUT R10, R16, 0x1, RZ, 0xc0, !PT ;  /* 0x00000001100a7812 */ /* 0x000fc800078ec0ff */
[----:B------:R-:W-:-:S07]  /*30a0*/  ISETP.NE.U32.AND P1, PT, R10, 0x1, PT ;  /* 0x000000010a00780c */ /* 0x000fce0003f25070 */
[----:B------:R-:W-:Y:S06]  /*30b0*/  @!P0 BRA `(.L_x_183) ;  /* 0x0000000000608947 */ /* 0x000fec0003800000 */
[----:B012---:R-:W-:-:S04]  /*30c0*/  IMAD R23, R11, UR6, R18 ;  /* 0x000000060b177c24 */ /* 0x007fc8000f8e0212 */
        /* <DEDUP_REMOVED lines=20> */
[----:B------:R-:W-:Y:S01]  /*3210*/  IADD3.X R15, PT, PT, R23, UR5, RZ, P0, !PT ;  /* 0x00000005170f7c10 */ /* 0x000fe200087fe4ff */
[----:B------:R-:W-:-:S04]  /*3220*/  VIADD R11, R11, 0x2 ;  /* 0x000000020b0b7836 */ /* 0x000fc80000000000 */
[----:B--2---:R3:W-:Y:S03]  /*3230*/  STG.E desc[UR8][R14.64], R27 ;  /* 0x0000001b0e007986 */ /* 0x0047e6000c101908 */
.L_x_183:
[----:B------:R-:W-:Y:S05]  /*3240*/  @P1 BRA `(.L_x_181) ;  /* 0x0000000000241947 */ /* 0x000fea0003800000 */
[----:B------:R-:W-:-:S04]  /*3250*/  IMAD R11, R11, UR6, R18 ;  /* 0x000000060b0b7c24 */ /* 0x000fc8000f8e0212 */
[----:B------:R-:W-:-:S06]  /*3260*/  IMAD.WIDE R6, R11, 0x4, R6 ;  /* 0x000000040b067825 */ /* 0x000fcc00078e0206 */
[----:B------:R-:W4:Y:S01]  /*3270*/  LDG.E R7, desc[UR8][R6.64] ;  /* 0x0000000806077981 */ /* 0x000f22000c1e1900 */
[----:B------:R-:W-:-:S04]  /*3280*/  IMAD.WIDE R2, R11, 0x4, R2 ;  /* 0x000000040b027825 */ /* 0x000fc800078e0202 */
[C---:B------:R-:W-:Y:S01]  /*3290*/  IMAD.WIDE R8, R11.reuse, 0x4, R8 ;  /* 0x000000040b087825 */ /* 0x040fe200078e0208 */
[----:B----4-:R4:W-:Y:S05]  /*32a0*/  STG.E desc[UR8][R2.64], R7 ;  /* 0x0000000702007986 */ /* 0x0109ea000c101908 */
[----:B------:R-:W5:Y:S01]  /*32b0*/  LDG.E R9, desc[UR8][R8.64] ;  /* 0x0000000808097981 */ /* 0x000f62000c1e1900 */
[----:B------:R-:W-:-:S05]  /*32c0*/  IMAD.WIDE R4, R11, 0x4, R4 ;  /* 0x000000040b047825 */ /* 0x000fca00078e0204 */
[----:B-----5:R4:W-:Y:S02]  /*32d0*/  STG.E desc[UR8][R4.64], R9 ;  /* 0x0000000904007986 */ /* 0x0209e4000c101908 */
.L_x_181:
[----:B------:R-:W-:-:S13]  /*32e0*/  ISETP.GE.AND P0, PT, R16, 0x1, PT ;  /* 0x000000011000780c */ /* 0x000fda0003f06270 */
[----:B------:R-:W-:Y:S05]  /*32f0*/  @!P0 BRA `(.L_x_170) ;  /* 0x0000000c00848947 */ /* 0x000fea0003800000 */
[----:B------:R-:W-:Y:S02]  /*3300*/  SHF.R.U32.HI R0, RZ, 0x1, R16 ;  /* 0x00000001ff007819 */ /* 0x000fe40000011610 */
[----:B------:R-:W-:-:S04]  /*3310*/  LEA.HI R32, R16, R16, RZ, 0x1 ;  /* 0x0000001010207211 */ /* 0x000fc800078f08ff */
[----:B------:R-:W5:Y:S02]  /*3320*/  FLO.U32 R0, R0 ;  /* 0x0000000000007300 */ /* 0x000f6400000e0000 */
[----:B-----5:R-:W-:-:S04]  /*3330*/  IADD3 R34, PT, PT, -R0, 0x1f, RZ ;  /* 0x0000001f00227810 */ /* 0x020fc80007ffe1ff */
[----:B------:R-:W-:-:S04]  /*3340*/  IADD3 R34, PT, PT, -R34, 0x20, RZ ;  /* 0x0000002022227810 */ /* 0x000fc80007ffe1ff */
[----:B------:R-:W-:-:S13]  /*3350*/  ISETP.GT.U32.AND P0, PT, R34, RZ, PT ;  /* 0x000000ff2200720c */ /* 0x000fda0003f04070 */
[----:B------:R-:W-:Y:S05]  /*3360*/  @!P0 BRA `(.L_x_170) ;  /* 0x0000000c00688947 */ /* 0x000fea0003800000 */
[----:B------:R-:W0:Y:S01]  /*3370*/  I2F.F64 R16, R16 ;  /* 0x0000001000107312 */ /* 0x000e220000201c00 */
[----:B------:R-:W-:Y:S01]  /*3380*/  SHF.R.S32.HI R32, RZ, 0x1, R32 ;  /* 0x00000001ff207819 */ /* 0x000fe20000011420 */
[----:B--2---:R-:W-:Y:S02]  /*3390*/  IMAD.MOV.U32 R31, RZ, RZ, RZ ;  /* 0x000000ffff1f7224 */ /* 0x004fe400078e00ff */
[----:B------:R-:W-:-:S07]  /*33a0*/  IMAD.MOV.U32 R30, RZ, RZ, 0x1 ;  /* 0x00000001ff1e7424 */ /* 0x000fce00078e00ff */
.L_x_195:
[----:B------:R-:W2:Y:S01]  /*33b0*/  LDCU UR4, c[0x0][0x3f0] ;  /* 0x00007e00ff0477ac */ /* 0x000ea20008000800 */
[----:B------:R-:W-:Y:S02]  /*33c0*/  VIADD R31, R31, 0x1 ;  /* 0x000000011f1f7836 */ /* 0x000fe40000000000 */
[----:B-1-3--:R-:W-:Y:S01]  /*33d0*/  IMAD.MOV.U32 R29, RZ, RZ, RZ ;  /* 0x000000ffff1d7224 */ /* 0x00afe200078e00ff */
[----:B------:R-:W1:Y:S01]  /*33e0*/  LDCU UR5, c[0x0][0x3e8] ;  /* 0x00007d00ff0577ac */ /* 0x000e620008000800 */
[--C-:B------:R-:W-:Y:S01]  /*33f0*/  IMAD.MOV.U32 R28, RZ, RZ, R18.reuse ;  /* 0x000000ffff1c7224 */ /* 0x100fe200078e0012 */
[----:B------:R-:W-:Y:S01]  /*3400*/  ISETP.GE.U32.AND P2, PT, R31, R34, PT ;  /* 0x000000221f00720c */ /* 0x000fe20003f46070 */
[----:B------:R-:W-:Y:S01]  /*3410*/  IMAD.MOV.U32 R27, RZ, RZ, RZ ;  /* 0x000000ffff1b7224 */ /* 0x000fe200078e00ff */
[----:B--2---:R-:W-:Y:S01]  /*3420*/  UIADD3 UR4, UPT, UPT, -UR4, URZ, URZ ;  /* 0x000000ff04047290 */ /* 0x004fe2000fffe1ff */
[----:B-1----:R-:W-:-:S05]  /*3430*/  IMAD R26, R30, UR5, R18 ;  /* 0x000000051e1a7c24 */ /* 0x002fca000f8e0212 */
[----:B------:R-:W-:-:S07]  /*3440*/  IMAD.U32 R25, RZ, RZ, UR4 ;  /* 0x00000004ff197e24 */ /* 0x000fce000f8e00ff */
.L_x_194:
[----:B------:R-:W-:Y:S01]  /*3450*/  LOP3.LUT P0, RZ, R27, R30, RZ, 0xc0, !PT ;  /* 0x0000001e1bff7212 */ /* 0x000fe2000780c0ff */
[----:B------:R-:W-:-:S05]  /*3460*/  VIADD R25, R25, 0x1 ;  /* 0x0000000119197836 */ /* 0x000fca0000000000 */
[----:B------:R-:W-:-:S07]  /*3470*/  ISETP.NE.AND P3, PT, R25, RZ, PT ;  /* 0x000000ff1900720c */ /* 0x000fce0003f65270 */
[----:B-1----:R-:W-:Y:S06]  /*3480*/  @P0 BRA `(.L_x_184) ;  /* 0x0000000800f80947 */ /* 0x002fec0003800000 */
[----:B0-----:R-:W0:Y:S08]  /*3490*/  LDC.64 R20, c[0x0][0x3a0] ;  /* 0x0000e800ff147b82 */ /* 0x001e300000000a00 */
[----:B------:R-:W1:Y:S01]  /*34a0*/  LDC.64 R22, c[0x0][0x3a8] ;  /* 0x0000ea00ff167b82 */ /* 0x000e620000000a00 */
[----:B0-----:R-:W-:-:S05]  /*34b0*/  IMAD.WIDE R20, R28, 0x4, R20 ;  /* 0x000000041c147825 */ /* 0x001fca00078e0214 */
[----:B------:R0:W5:Y:S01]  /*34c0*/  LDG.E R24, desc[UR8][R20.64] ;  /* 0x0000000814187981 */ /* 0x000162000c1e1900 */
[----:B-1----:R-:W-:-:S05]  /*34d0*/  IMAD.WIDE R22, R28, 0x4, R22 ;  /* 0x000000041c167825 */ /* 0x002fca00078e0216 */
[----:B------:R0:W5:Y:S01]  /*34e0*/  LDG.E R0, desc[UR8][R22.64] ;  /* 0x0000000816007981 */ /* 0x000162000c1e1900 */
[----:B------:R-:W-:-:S05]  /*34f0*/  IMAD R8, R32, R30, RZ ;  /* 0x0000001e20087224 */ /* 0x000fca00078e02ff */
[----:B----4-:R-:W-:-:S04]  /*3500*/  IABS R5, R8 ;  /* 0x0000000800057213 */ /* 0x010fc80000000000 */
[----:B------:R-:W1:Y:S08]  /*3510*/  I2F.RP R4, R5 ;  /* 0x0000000500047306 */ /* 0x000e700000209400 */
[----:B-1----:R-:W1:Y:S02]  /*3520*/  MUFU.RCP R4, R4 ;  /* 0x0000000400047308 */ /* 0x002e640000001000 */
[----:B-1----:R-:W-:-:S06]  /*3530*/  VIADD R2, R4, 0xffffffe ;  /* 0x0ffffffe04027836 */ /* 0x002fcc0000000000 */
[----:B------:R1:W2:Y:S01]  /*3540*/  F2I.FTZ.U32.TRUNC.NTZ R3, R2 ;  /* 0x0000000200037305 */ /* 0x0002a2000021f000 */
[----:B------:R-:W-:Y:S01]  /*3550*/  IABS R9, R8 ;  /* 0x0000000800097213 */ /* 0x000fe20000000000 */
[----:B-1----:R-:W-:Y:S02]  /*3560*/  IMAD.MOV.U32 R2, RZ, RZ, RZ ;  /* 0x000000ffff027224 */ /* 0x002fe400078e00ff */
[----:B--2---:R-:W-:-:S04]  /*3570*/  IMAD.MOV R6, RZ, RZ, -R3 ;  /* 0x000000ffff067224 */ /* 0x004fc800078e0a03 */
[----:B------:R-:W-:Y:S01]  /*3580*/  IMAD R7, R6, R5, RZ ;  /* 0x0000000506077224 */ /* 0x000fe200078e02ff */
[----:B------:R-:W-:-:S03]  /*3590*/  IABS R6, R29 ;  /* 0x0000001d00067213 */ /* 0x000fc60000000000 */
        /* <DEDUP_REMOVED lines=33> */
[----:B-----5:R-:W-:Y:S05]  /*37b0*/  CALL.REL.NOINC `($__internal_3_$__cuda_sm20_div_rn_f64_full) ;  /* 0x0000002000f47944 */ /* 0x020fea0003c00000 */
.L_x_185:
[----:B------:R-:W-:Y:S01]  /*37c0*/  DSETP.NEU.AND P4, PT, |R2|, +INF , PT ;  /* 0x7ff000000200742a */ /* 0x000fe20003f8d200 */
[----:B------:R-:W-:-:S13]  /*37d0*/  BSSY.RECONVERGENT B1, `(.L_x_186) ;  /* 0x000001f000017945 */ /* 0x000fda0003800200 */
[----:B------:R-:W-:Y:S05]  /*37e0*/  @!P4 BRA `(.L_x_187) ;  /* 0x00000000006cc947 */ /* 0x000fea0003800000 */
[----:B------:R-:W-:Y:S01]  /*37f0*/  UMOV UR4, 0x6dc9c883 ;  /* 0x6dc9c88300047882 */ /* 0x000fe20000000000 */
[----:B------:R-:W-:Y:S01]  /*3800*/  UMOV UR5, 0x3fe45f30 ;  /* 0x3fe45f3000057882 */ /* 0x000fe20000000000 */
[C---:B------:R-:W-:Y:S01]  /*3810*/  DSETP.GE.AND P0, PT, |R2|.reuse, 2.14748364800000000000e+09, PT ;  /* 0x41e000000200742a */ /* 0x040fe20003f06200 */
[----:B------:R-:W-:Y:S01]  /*3820*/  BSSY.RECONVERGENT B2, `(.L_x_188) ;  /* 0x0000015000027945 */ /* 0x000fe20003800200 */
        /* <DEDUP_REMOVED lines=16> */
[----:B-----5:R-:W-:Y:S05]  /*3930*/  CALL.REL.NOINC `($_Z5FFT_XPhS_S_mPfS0_S0_S0_S_S_S_mmmm$__internal_trig_reduction_slowpathd) ;  /* 0x00000028000c7944 */ /* 0x020fea0003c00000 */
[----:B------:R-:W-:Y:S02]  /*3940*/  IMAD.MOV.U32 R4, RZ, RZ, R6 ;  /* 0x000000ffff047224 */ /* 0x000fe400078e0006 */
[----:B------:R-:W-:Y:S02]  /*3950*/  IMAD.MOV.U32 R40, RZ, RZ, R36 ;  /* 0x000000ffff287224 */ /* 0x000fe400078e0024 */
[----:B------:R-:W-:-:S07]  /*3960*/  IMAD.MOV.U32 R41, RZ, RZ, R37 ;  /* 0x000000ffff297224 */ /* 0x000fce00078e0025 */
.L_x_189:
[----:B------:R-:W-:Y:S05]  /*3970*/  BSYNC.RECONVERGENT B2 ;  /* 0x0000000000027941 */ /* 0x000fea0003800200 */
.L_x_188:
[----:B------:R-:W-:Y:S01]  /*3980*/  VIADD R33, R4, 0x1 ;  /* 0x0000000104217836 */ /* 0x000fe20000000000 */
[----:B------:R-:W-:Y:S06]  /*3990*/  BRA `(.L_x_190) ;  /* 0x0000000000087947 */ /* 0x000fec0003800000 */
.L_x_187:
[----:B------:R-:W-:Y:S01]  /*39a0*/  DMUL R40, RZ, R2 ;  /* 0x00000002ff287228 */ /* 0x000fe20000000000 */
[----:B------:R-:W-:-:S10]  /*39b0*/  IMAD.MOV.U32 R33, RZ, RZ, 0x1 ;  /* 0x00000001ff217424 */ /* 0x000fd400078e00ff */
.L_x_190:
[----:B------:R-:W-:Y:S05]  /*39c0*/  BSYNC.RECONVERGENT B1 ;  /* 0x0000000000017941 */ /* 0x000fea0003800200 */
.L_x_186:
[----:B------:R-:W0:Y:S01]  /*39d0*/  LDCU.64 UR4, c[0x4][0x50] ;  /* 0x01000a00ff0477ac */ /* 0x000e220008000a00 */
[----:B------:R-:W-:-:S05]  /*39e0*/  IMAD.SHL.U32 R4, R33, 0x40, RZ ;  /* 0x0000004021047824 */ /* 0x000fca00078e00ff */
[----:B------:R-:W-:-:S04]  /*39f0*/  LOP3.LUT R4, R4, 0x40, RZ, 0xc0, !PT ;  /* 0x0000004004047812 */ /* 0x000fc800078ec0ff */
[----:B0-----:R-:W-:-:S05]  /*3a00*/  IADD3 R42, P0, PT, R4, UR4, RZ ;  /* 0x00000004042a7c10 */ /* 0x001fca000ff1e0ff */
[----:B------:R-:W-:-:S05]  /*3a10*/  IMAD.X R43, RZ, RZ, UR5, P0 ;  /* 0x00000005ff2b7e24 */ /* 0x000fca00080e06ff */
[----:B------:R-:W2:Y:S04]  /*3a20*/  LDG.E.128.CONSTANT R4, desc[UR8][R42.64] ;  /* 0x000000082a047981 */ /* 0x000ea8000c1e9d00 */
[----:B------:R-:W3:Y:S04]  /*3a30*/  LDG.E.128.CONSTANT R8, desc[UR8][R42.64+0x10] ;  /* 0x000010082a087981 */ /* 0x000ee8000c1e9d00 */
[----:B------:R-:W4:Y:S01]  /*3a40*/  LDG.E.128.CONSTANT R12, desc[UR8][R42.64+0x20] ;  /* 0x000020082a0c7981 */ /* 0x000f22000c1e9d00 */
[----:B------:R-:W-:Y:S01]  /*3a50*/  LOP3.LUT R35, R33, 0x1, RZ, 0xc0, !PT ;  /* 0x0000000121237812 */ /* 0x000fe200078ec0ff */
[----:B------:R-:W-:Y:S01]  /*3a60*/  IMAD.MOV.U32 R36, RZ, RZ, 0x20fd8164 ;  /* 0x20fd8164ff247424 */ /* 0x000fe200078e00ff */
[----:B------:R-:W-:Y:S01]  /*3a70*/  DMUL R38, R40, R40 ;  /* 0x0000002828267228 */ /* 0x000fe20000000000 */
[----:B------:R-:W-:Y:S01]  /*3a80*/  BSSY.RECONVERGENT B1, `(.L_x_191) ;  /* 0x000002d000017945 */ /* 0x000fe20003800200 */
[----:B------:R-:W-:Y:S01]  /*3a90*/  ISETP.NE.U32.AND P0, PT, R35, 0x1, PT ;  /* 0x000000012300780c */ /* 0x000fe20003f05070 */
[----:B------:R-:W-:-:S03]  /*3aa0*/  IMAD.MOV.U32 R35, RZ, RZ, 0x3da8ff83 ;  /* 0x3da8ff83ff237424 */ /* 0x000fc600078e00ff */
[----:B------:R-:W-:Y:S02]  /*3ab0*/  FSEL R36, R36, -8.06006814911005101289e+34, !P0 ;  /* 0xf9785eba24247808 */ /* 0x000fe40004000000 */
[----:B------:R-:W-:-:S06]  /*3ac0*/  FSEL R37, -R35, 0.11223486810922622681, !P0 ;  /* 0x3de5db6523257808 */ /* 0x000fcc0004000100 */
        /* <DEDUP_REMOVED lines=19> */
[----:B0-----:R-:W-:Y:S01]  /*3c00*/  DMUL R4, R2, UR4 ;  /* 0x0000000402047c28 */ /* 0x001fe20008000000 */
[----:B------:R-:W-:Y:S01]  /*3c10*/  UMOV UR4, 0x54442d18 ;  /* 0x54442d1800047882 */ /* 0x000fe20000000000 */
[----:B------:R-:W-:-:S04]  /*3c20*/  UMOV UR5, 0x3ff921fb ;  /* 0x3ff921fb00057882 */ /* 0x000fc80000000000 */
        /* <DEDUP_REMOVED lines=13> */
[----:B-1---5:R-:W-:Y:S05]  /*3d00*/  CALL.REL.NOINC `($_Z5FFT_XPhS_S_mPfS0_S0_S0_S_S_S_mmmm$__internal_trig_reduction_slowpathd) ;  /* 0x0000002400187944 */ /* 0x022fea0003c00000 */
[----:B------:R-:W-:Y:S01]  /*3d10*/  IMAD.MOV.U32 R35, RZ, RZ, R6 ;  /* 0x000000ffff237224 */ /* 0x000fe200078e0006 */
[----:B------:R-:W-:Y:S06]  /*3d20*/  BRA `(.L_x_193) ;  /* 0x0000000000087947 */ /* 0x000fec0003800000 */
.L_x_192:
[----:B------:R-:W-:Y:S01]  /*3d30*/  DMUL R36, RZ, R2 ;  /* 0x00000002ff247228 */ /* 0x000fe20000000000 */
[----:B------:R-:W-:-:S10]  /*3d40*/  IMAD.MOV.U32 R35, RZ, RZ, RZ ;  /* 0x000000ffff237224 */ /* 0x000fd400078e00ff */
.L_x_193:
[----:B------:R-:W-:Y:S05]  /*3d50*/  BSYNC.RECONVERGENT B1 ;  /* 0x0000000000017941 */ /* 0x000fea0003800200 */
.L_x_191:
[----:B------:R-:W2:Y:S01]  /*3d60*/  LDCU.64 UR4, c[0x4][0x50] ;  /* 0x01000a00ff0477ac */ /* 0x000ea20008000a00 */
[----:B------:R-:W-:-:S05]  /*3d70*/  IMAD.SHL.U32 R2, R35, 0x40, RZ ;  /* 0x0000004023027824 */ /* 0x000fca00078e00ff */
[----:B------:R-:W-:-:S04]  /*3d80*/  LOP3.LUT R2, R2, 0x40, RZ, 0xc0, !PT ;  /* 0x0000004002027812 */ /* 0x000fc800078ec0ff */
[----:B--2---:R-:W-:-:S05]  /*3d90*/  IADD3 R42, P0, PT, R2, UR4, RZ ;  /* 0x00000004022a7c10 */ /* 0x004fca000ff1e0ff */
[----:B------:R-:W-:-:S05]  /*3da0*/  IMAD.X R43, RZ, RZ, UR5, P0 ;  /* 0x00000005ff2b7e24 */ /* 0x000fca00080e06ff */
[----:B0-----:R-:W2:Y:S04]  /*3db0*/  LDG.E.128.CONSTANT R4, desc[UR8][R42.64] ;  /* 0x000000082a047981 */ /* 0x001ea8000c1e9d00 */
[----:B------:R-:W3:Y:S04]  /*3dc0*/  LDG.E.128.CONSTANT R8, desc[UR8][R42.64+0x10] ;  /* 0x000010082a087981 */ /* 0x000ee8000c1e9d00 */
[----:B------:R-:W4:Y:S01]  /*3dd0*/  LDG.E.128.CONSTANT R12, desc[UR8][R42.64+0x20] ;  /* 0x000020082a0c7981 */ /* 0x000f22000c1e9d00 */
[----:B------:R-:W-:Y:S01]  /*3de0*/  LOP3.LUT R2, R35, 0x1, RZ, 0xc0, !PT ;  /* 0x0000000123027812 */ /* 0x000fe200078ec0ff */
[----:B------:R-:W-:Y:S01]  /*3df0*/  IMAD.MOV.U32 R38, RZ, RZ, 0x20fd8164 ;  /* 0x20fd8164ff267424 */ /* 0x000fe200078e00ff */
[----:B------:R-:W-:-:S02]  /*3e00*/  DMUL R40, R36, R36 ;  /* 0x0000002424287228 */ /* 0x000fc40000000000 */
[----:B------:R-:W-:Y:S01]  /*3e10*/  ISETP.NE.U32.AND P0, PT, R2, 0x1, PT ;  /* 0x000000010200780c */ /* 0x000fe20003f05070 */
[----:B------:R-:W-:-:S03]  /*3e20*/  IMAD.MOV.U32 R2, RZ, RZ, 0x3da8ff83 ;  /* 0x3da8ff83ff027424 */ /* 0x000fc600078e00ff */
[----:B------:R-:W-:Y:S02]  /*3e30*/  FSEL R38, R38, -8.06006814911005101289e+34, !P0 ;  /* 0xf9785eba26267808 */ /* 0x000fe40004000000 */
[----:B------:R-:W-:Y:S02]  /*3e40*/  FSEL R39, -R2, 0.11223486810922622681, !P0 ;  /* 0x3de5db6502277808 */ /* 0x000fe40004000100 */
[----:B------:R-:W0:Y:S02]  /*3e50*/  LDC.64 R2, c[0x0][0x3a8] ;  /* 0x0000ea00ff027b82 */ /* 0x000e240000000a00 */
[----:B0-----:R-:W-:-:S05]  /*3e60*/  IMAD.WIDE R2, R26, 0x4, R2 ;  /* 0x000000041a027825 */ /* 0x001fca00078e0202 */
[----:B------:R-:W4:Y:S01]  /*3e70*/  LDG.E R42, desc[UR8][R2.64] ;  /* 0x00000008022a7981 */ /* 0x000f22000c1e1900 */
[C---:B--2---:R-:W-:Y:S01]  /*3e80*/  DFMA R38, R40.reuse, R38, R4 ;  /* 0x000000262826722b */ /* 0x044fe20000000004 */
[----:B------:R-:W0:Y:S07]  /*3e90*/  LDC.64 R4, c[0x0][0x3a0] ;  /* 0x0000e800ff047b82 */ /* 0x000e2e0000000a00 */
[----:B------:R-:W-:Y:S01]  /*3ea0*/  DFMA R6, R40, R38, R6 ;  /* 0x000000262806722b */ /* 0x000fe20000000006 */
[----:B0-----:R-:W-:-:S05]  /*3eb0*/  IMAD.WIDE R4, R26, 0x4, R4 ;  /* 0x000000041a047825 */ /* 0x001fca00078e0204 */
        /* <DEDUP_REMOVED lines=13> */
[----:B------:R-:W0:Y:S02]  /*3f90*/  F2F.F32.F64 R7, R6 ;  /* 0x0000000600077310 */ /* 0x000e240000301000 */
[----:B0-----:R-:W-:-:S04]  /*3fa0*/  FMUL R8, R7, R42 ;  /* 0x0000002a07087220 */ /* 0x001fc80000400000 */
        /* <DEDUP_REMOVED lines=12> */
.L_x_184:
[----:B------:R-:W2:Y:S01]  /*4070*/  LDCU UR4, c[0x0][0x3e8] ;  /* 0x00007d00ff0477ac */ /* 0x000ea20008000800 */
[----:B------:R-:W-:Y:S02]  /*4080*/  VIADD R27, R27, 0x1 ;  /* 0x000000011b1b7836 */ /* 0x000fe40000000000 */
[----:B------:R-:W-:Y:S02]  /*4090*/  IMAD.IADD R29, R32, 0x1, R29 ;  /* 0x00000001201d7824 */ /* 0x000fe400078e021d */
[----:B--2---:R-:W-:Y:S02]  /*40a0*/  VIADD R26, R26, UR4 ;  /* 0x000000041a1a7c36 */ /* 0x004fe40008000000 */
[----:B------:R-:W-:Y:S01]  /*40b0*/  VIADD R28, R28, UR4 ;  /* 0x000000041c1c7c36 */ /* 0x000fe20008000000 */
[----:B------:R-:W-:Y:S06]  /*40c0*/  @P3 BRA `(.L_x_194) ;  /* 0xfffffff000e03947 */ /* 0x000fec000383ffff */
[----:B------:R-:W-:Y:S01]  /*40d0*/  LEA.HI R32, R32, R32, RZ, 0x1 ;  /* 0x0000002020207211 */ /* 0x000fe200078f08ff */
[----:B------:R-:W-:-:S03]  /*40e0*/  IMAD.SHL.U32 R30, R30, 0x2, RZ ;  /* 0x000000021e1e7824 */ /* 0x000fc600078e00ff */
[----:B------:R-:W-:Y:S01]  /*40f0*/  SHF.R.S32.HI R32, RZ, 0x1, R32 ;  /* 0x00000001ff207819 */ /* 0x000fe20000011420 */
[----:B------:R-:W-:Y:S06]  /*4100*/  @!P2 BRA `(.L_x_195) ;  /* 0xfffffff000a8a947 */ /* 0x000fec000383ffff */
.L_x_170:
[----:B------:R-:W-:Y:S05]  /*4110*/  BSYNC.RECONVERGENT B0 ;  /* 0x0000000000007941 */ /* 0x000fea0003800200 */
.L_x_169:
[----:B012---:R-:W0:Y:S02]  /*4120*/  LDC.64 R20, c[0x0][0x3f0] ;  /* 0x0000fc00ff147b82 */ /* 0x007e240000000a00 */
[----:B0-----:R-:W-:-:S04]  /*4130*/  ISETP.GE.U32.AND P0, PT, R20, 0x2, PT ;  /* 0x000000021400780c */ /* 0x001fc80003f06070 */
[----:B------:R-:W-:-:S13]  /*4140*/  ISETP.GE.U32.AND.EX P0, PT, R21, RZ, PT, P0 ;  /* 0x000000ff1500720c */ /* 0x000fda0003f06100 */
[----:B------:R-:W-:Y:S05]  /*4150*/  @!P0 EXIT ;  /* 0x000000000000894d */ /* 0x000fea0003800000 */
[--C-:B------:R-:W-:Y:S02]  /*4160*/  SHF.R.U64 R0, R20, 0x1, R21.reuse ;  /* 0x0000000114007819 */ /* 0x100fe40000001215 */
[----:B----4-:R-:W-:Y:S02]  /*4170*/  SHF.R.U32.HI R3, RZ, 0x1, R21 ;  /* 0x00000001ff037819 */ /* 0x010fe40000011615 */
[C---:B------:R-:W-:Y:S02]  /*4180*/  IADD3 R4, P0, PT, R0.reuse, -0x1, RZ ;  /* 0xffffffff00047810 */ /* 0x040fe40007f1e0ff */
[----:B------:R-:W-:Y:S02]  /*4190*/  LOP3.LUT R2, R0, 0x7, RZ, 0xc0, !PT ;  /* 0x0000000700027812 */ /* 0x000fe400078ec0ff */
[----:B------:R-:W-:Y:S02]  /*41a0*/  ISETP.GE.U32.AND P1, PT, R4, 0x7, PT ;  /* 0x000000070400780c */ /* 0x000fe40003f26070 */
[----:B------:R-:W-:-:S02]  /*41b0*/  IADD3.X R4, PT, PT, R3, -0x1, RZ, P0, !PT ;  /* 0xffffffff03047810 */ /* 0x000fc400007fe4ff */
[----:B------:R-:W-:Y:S02]  /*41c0*/  ISETP.NE.U32.AND P0, PT, R2, RZ, PT ;  /* 0x000000ff0200720c */ /* 0x000fe40003f05070 */
[----:B------:R-:W-:Y:S02]  /*41d0*/  ISETP.GE.U32.AND.EX P1, PT, R4, RZ, PT, P1 ;  /* 0x000000ff0400720c */ /* 0x000fe40003f26110 */
[----:B------:R-:W-:Y:S02]  /*41e0*/  CS2R R4, SRZ ;  /* 0x0000000000047805 */ /* 0x000fe4000001ff00 */
[----:B------:R-:W-:-:S09]  /*41f0*/  ISETP.NE.AND.EX P0, PT, RZ, RZ, PT, P0 ;  /* 0x000000ffff00720c */ /* 0x000fd20003f05300 */
[----:B------:R-:W-:Y:S05]  /*4200*/  @!P1 BRA `(.L_x_196) ;  /* 0x0000000800b89947 */ /* 0x000fea0003800000 */
[----:B---3--:R-:W0:Y:S01]  /*4210*/  LDC.64 R22, c[0x0][0x3e8] ;  /* 0x0000fa00ff167b82 */ /* 0x008e220000000a00 */
[----:B------:R-:W1:Y:S01]  /*4220*/  LDCU.128 UR12, c[0x0][0x3a0] ;  /* 0x00007400ff0c77ac */ /* 0x000e620008000c00 */
[----:B------:R-:W-:Y:S01]  /*4230*/  IMAD.SHL.U32 R11, R18, 0x4, RZ ;  /* 0x00000004120b7824 */ /* 0x000fe200078e00ff */
[----:B------:R-:W-:Y:S01]  /*4240*/  UMOV UR4, URZ ;  /* 0x000000ff00047c82 */ /* 0x000fe20008000000 */
[----:B------:R-:W-:Y:S01]  /*4250*/  UMOV UR5, URZ ;  /* 0x000000ff00057c82 */ /* 0x000fe20008000000 */
[-C--:B0-----:R-:W-:Y:S01]  /*4260*/  IMAD R6, R3, R22.reuse, RZ ;  /* 0x0000001603067224 */ /* 0x081fe200078e02ff */
[--C-:B------:R-:W-:Y:S01]  /*4270*/  SHF.L.U64.HI R12, R22, 0x5, R23.reuse ;  /* 0x00000005160c7819 */ /* 0x100fe20000010217 */
[----:B------:R-:W-:Y:S01]  /*4280*/  IMAD.WIDE.U32 R4, R0, R22, RZ ;  /* 0x0000001600047225 */ /* 0x000fe200078e00ff */
[----:B------:R-:W-:-:S03]  /*4290*/  SHF.L.U64.HI R13, R22, 0x2, R23 ;  /* 0x00000002160d7819 */ /* 0x000fc60000010217 */
[----:B------:R-:W-:Y:S02]  /*42a0*/  IMAD R7, R0, R23, R6 ;  /* 0x0000001700077224 */ /* 0x000fe400078e0206 */
[----:B------:R-:W-:Y:S02]  /*42b0*/  IMAD.SHL.U32 R10, R4, 0x4, RZ ;  /* 0x00000004040a7824 */ /* 0x000fe400078e00ff */
[----:B------:R-:W-:Y:S01]  /*42c0*/  IMAD.IADD R5, R5, 0x1, R7 ;  /* 0x0000000105057824 */ /* 0x000fe200078e0207 */
[----:B------:R-:W-:Y:S01]  /*42d0*/  SHF.L.U64.HI R7, R18, 0x2, R19 ;  /* 0x0000000212077819 */ /* 0x000fe20000010213 */
[----:B------:R-:W-:Y:S01]  /*42e0*/  IMAD.SHL.U32 R14, R22, 0x4, RZ ;  /* 0x00000004160e7824 */ /* 0x000fe200078e00ff */
[----:B-1----:R-:W-:Y:S02]  /*42f0*/  IADD3 R9, P1, PT, R10, UR14, RZ ;  /* 0x0000000e0a097c10 */ /* 0x002fe4000ff3e0ff */
[----:B------:R-:W-:Y:S02]  /*4300*/  SHF.L.U64.HI R6, R4, 0x2, R5 ;  /* 0x0000000204067819 */ /* 0x000fe40000010205 */
[----:B------:R-:W-:-:S02]  /*4310*/  LOP3.LUT R5, R0, 0xfffffff8, RZ, 0xc0, !PT ;  /* 0xfffffff800057812 */ /* 0x000fc400078ec0ff */
[----:B------:R-:W-:Y:S02]  /*4320*/  LOP3.LUT R4, R3, 0x7fffffff, RZ, 0xc0, !PT ;  /* 0x7fffffff03047812 */ /* 0x000fe400078ec0ff */
[----:B------:R-:W-:Y:S01]  /*4330*/  IADD3 R10, P2, PT, R10, UR12, RZ ;  /* 0x0000000c0a0a7c10 */ /* 0x000fe2000ff5e0ff */
[----:B------:R-:W-:Y:S01]  /*4340*/  IMAD.MOV.U32 R15, RZ, RZ, R5 ;  /* 0x000000ffff0f7224 */ /* 0x000fe200078e0005 */
[C---:B------:R-:W-:Y:S01]  /*4350*/  IADD3.X R16, PT, PT, R6.reuse, UR15, RZ, P1, !PT ;  /* 0x0000000f06107c10 */ /* 0x040fe20008ffe4ff */
[----:B------:R-:W-:Y:S01]  /*4360*/  IMAD.MOV.U32 R8, RZ, RZ, R4 ;  /* 0x000000ffff087224 */ /* 0x000fe200078e0004 */
[----:B------:R-:W-:-:S09]  /*4370*/  IADD3.X R6, PT, PT, R6, UR13, RZ, P2, !PT ;  /* 0x0000000d06067c10 */ /* 0x000fd200097fe4ff */
.L_x_197:
[C---:B--2---:R-:W-:Y:S02]  /*4380*/  IADD3 R26, P2, PT, R11.reuse, R10, RZ ;  /* 0x0000000a0b1a7210 */ /* 0x044fe40007f5e0ff */
[----:B------:R-:W-:-:S03]  /*4390*/  IADD3 R36, P1, PT, R11, UR12, RZ ;  /* 0x0000000c0b247c10 */ /* 0x000fc6000ff3e0ff */
[C---:B------:R-:W-:Y:S01]  /*43a0*/  IMAD.X R27, R7.reuse, 0x1, R6, P2 ;  /* 0x00000001071b7824 */ /* 0x040fe200010e0606 */
[----:B------:R-:W-:-:S04]  /*43b0*/  IADD3.X R37, PT, PT, R7, UR13, RZ, P1, !PT ;  /* 0x0000000d07257c10 */ /* 0x000fc80008ffe4ff */
[----:B------:R0:W2:Y:S04]  /*43c0*/  LDG.E R21, desc[UR8][R26.64] ;  /* 0x000000081a157981 */ /* 0x0000a8000c1e1900 */
[----:B------:R-:W3:Y:S01]  /*43d0*/  LDG.E R17, desc[UR8][R36.64] ;  /* 0x0000000824117981 */ /* 0x000ee2000c1e1900 */
[----:B------:R-:W-:Y:S01]  /*43e0*/  IADD3 R29, P1, PT, R0, UR4, RZ ;  /* 0x00000004001d7c10 */ /* 0x000fe2000ff3e0ff */
[----:B------:R-:W-:Y:S01]  /*43f0*/  IMAD.MOV.U32 R24, RZ, RZ, R18 ;  /* 0x000000ffff187224 */ /* 0x000fe200078e0012 */
[----:B------:R-:W-:Y:S02]  /*4400*/  IADD3 R34, P3, PT, R11, R9, RZ ;  /* 0x000000090b227210 */ /* 0x000fe40007f7e0ff */
[----:B------:R-:W-:Y:S02]  /*4410*/  IADD3.X R25, PT, PT, R3, UR5, RZ, P1, !PT ;  /* 0x0000000503197c10 */ /* 0x000fe40008ffe4ff */
[----:B0-----:R-:W-:Y:S01]  /*4420*/  IADD3 R26, P2, PT, R11, UR14, RZ ;  /* 0x0000000e0b1a7c10 */ /* 0x001fe2000ff5e0ff */
[----:B------:R-:W-:-:S02]  /*4430*/  IMAD.X R35, R7, 0x1, R16, P3 ;  /* 0x0000000107237824 */ /* 0x000fc400018e0610 */
[-C--:B------:R-:W-:Y:S01]  /*4440*/  IMAD R28, R25, R22.reuse, RZ ;  /* 0x00000016191c7224 */ /* 0x080fe200078e02ff */
[----:B------:R-:W-:Y:S01]  /*4450*/  IADD3.X R27, PT, PT, R7, UR15, RZ, P2, !PT ;  /* 0x0000000f071b7c10 */ /* 0x000fe200097fe4ff */
[----:B------:R-:W-:Y:S02]  /*4460*/  IMAD.MOV.U32 R25, RZ, RZ, R19 ;  /* 0x000000ffff197224 */ /* 0x000fe400078e0013 */
[----:B------:R-:W-:-:S04]  /*4470*/  IMAD.WIDE.U32 R24, R29, R22, R24 ;  /* 0x000000161d187225 */ /* 0x000fc800078e0018 */
[----:B------:R-:W-:-:S04]  /*4480*/  IMAD R29, R29, R23, R28 ;  /* 0x000000171d1d7224 */ /* 0x000fc800078e021c */
[----:B------:R-:W-:Y:S02]  /*4490*/  IMAD.IADD R29, R25, 0x1, R29 ;  /* 0x00000001191d7824 */ /* 0x000fe400078e021d */
[----:B------:R-:W-:-:S03]  /*44a0*/  IMAD.SHL.U32 R25, R24, 0x4, RZ ;  /* 0x0000000418197824 */ /* 0x000fc600078e00ff */
[----:B------:R-:W-:Y:S02]  /*44b0*/  SHF.L.U64.HI R29, R24, 0x2, R29 ;  /* 0x00000002181d7819 */ /* 0x000fe4000001021d */
[----:B------:R-:W-:-:S04]  /*44c0*/  IADD3 R32, P1, PT, R25, UR12, RZ ;  /* 0x0000000c19207c10 */ /* 0x000fc8000ff3e0ff */
[----:B------:R-:W-:Y:S01]  /*44d0*/  IADD3.X R33, PT, PT, R29, UR13, RZ, P1, !PT ;  /* 0x0000000d1d217c10 */ /* 0x000fe20008ffe4ff */
[----:B--2---:R0:W-:Y:S04]  /*44e0*/  STG.E desc[UR8][R36.64], R21 ;  /* 0x0000001524007986 */ /* 0x0041e8000c101908 */
[----:B---3--:R1:W-:Y:S04]  /*44f0*/  STG.E desc[UR8][R32.64], R17 ;  /* 0x0000001120007986 */ /* 0x0083e8000c101908 */
[----:B------:R-:W2:Y:S04]  /*4500*/  LDG.E R41, desc[UR8][R34.64] ;  /* 0x0000000822297981 */ /* 0x000ea8000c1e1900 */
[----:B------:R-:W3:Y:S01]  /*4510*/  LDG.E R39, desc[UR8][R26.64] ;  /* 0x000000081a277981 */ /* 0x000ee2000c1e1900 */
[----:B------:R-:W-:-:S02]  /*4520*/  IADD3 R24, P1, PT, R25, UR14, RZ ;  /* 0x0000000e19187c10 */ /* 0x000fc4000ff3e0ff */
[-C--:B------:R-:W-:Y:S02]  /*4530*/  IADD3 R28, P3, PT, R32, R14.reuse, RZ ;  /* 0x0000000e201c7210 */ /* 0x080fe40007f7e0ff */
[-C--:B------:R-:W-:Y:S02]  /*4540*/  IADD3 R30, P2, PT, R36, R14.reuse, RZ ;  /* 0x0000000e241e7210 */ /* 0x080fe40007f5e0ff */
[----:B------:R-:W-:Y:S01]  /*4550*/  IADD3.X R25, PT, PT, R29, UR15, RZ, P1, !PT ;  /* 0x0000000f1d197c10 */ /* 0x000fe20008ffe4ff */
[--C-:B------:R-:W-:Y:S02]  /*4560*/  IMAD.X R29, R33, 0x1, R13.reuse, P3 ;  /* 0x00000001211d7824 */ /* 0x100fe400018e060d */
[----:B------:R-:W-:Y:S01]  /*4570*/  IMAD.X R31, R37, 0x1, R13, P2 ;  /* 0x00000001251f7824 */ /* 0x000fe200010e060d */
[----:B--2---:R-:W-:Y:S04]  /*4580*/  STG.E desc[UR8][R26.64], R41 ;  /* 0x000000291a007986 */ /* 0x004fe8000c101908 */
[----:B---3--:R2:W-:Y:S04]  /*4590*/  STG.E desc[UR8][R24.64], R39 ;  /* 0x0000002718007986 */ /* 0x0085e8000c101908 */
[----:B0-----:R-:W3:Y:S04]  /*45a0*/  LDG.E R21, desc[UR8][R28.64] ;  /* 0x000000081c157981 */ /* 0x001ee8000c1e1900 */
[----:B-1----:R-:W4:Y:S01]  /*45b0*/  LDG.E R17, desc[UR8][R30.64] ;  /* 0x000000081e117981 */ /* 0x002f22000c1e1900 */
[----:B------:R-:W-:-:S02]  /*45c0*/  IADD3 R32, P2, PT, R24, R14, RZ ;  /* 0x0000000e18207210 */ /* 0x000fc40007f5e0ff */
[----:B------:R-:W-:-:S03]  /*45d0*/  IADD3 R34, P1, PT, R26, R14, RZ ;  /* 0x0000000e1a227210 */ /* 0x000fc60007f3e0ff */
[--C-:B------:R-:W-:Y:S02]  /*45e0*/  IMAD.X R33, R25, 0x1, R13.reuse, P2 ;  /* 0x0000000119217824 */ /* 0x100fe400010e060d */
[----:B------:R-:W-:Y:S01]  /*45f0*/  IMAD.X R35, R27, 0x1, R13, P1 ;  /* 0x000000011b237824 */ /* 0x000fe200008e060d */
[----:B---3--:R0:W-:Y:S04]  /*4600*/  STG.E desc[UR8][R30.64], R21 ;  /* 0x000000151e007986 */ /* 0x0081e8000c101908 */
[----:B----4-:R1:W-:Y:S04]  /*4610*/  STG.E desc[UR8][R28.64], R17 ;  /* 0x000000111c007986 */ /* 0x0103e8000c101908 */
[----:B------:R-:W3:Y:S04]  /*4620*/  LDG.E R43, desc[UR8][R32.64] ;  /* 0x00000008202b7981 */ /* 0x000ee8000c1e1900 */
[----:B------:R-:W4:Y:S01]  /*4630*/  LDG.E R37, desc[UR8][R34.64] ;  /* 0x0000000822257981 */ /* 0x000f22000c1e1900 */
[----:B--2---:R-:W-:-:S02]  /*4640*/  IADD3 R24, P2, PT, R28, R14, RZ ;  /* 0x0000000e1c187210 */ /* 0x004fc40007f5e0ff */
[----:B------:R-:W-:-:S03]  /*4650*/  IADD3 R26, P1, PT, R30, R14, RZ ;  /* 0x0000000e1e1a7210 */ /* 0x000fc60007f3e0ff */
[--C-:B------:R-:W-:Y:S02]  /*4660*/  IMAD.X R25, R29, 0x1, R13.reuse, P2 ;  /* 0x000000011d197824 */ /* 0x100fe400010e060d */
[----:B------:R-:W-:Y:S01]  /*4670*/  IMAD.X R27, R31, 0x1, R13, P1 ;  /* 0x000000011f1b7824 */ /* 0x000fe200008e060d */
[----:B---3--:R-:W-:Y:S04]  /*4680*/  STG.E desc[UR8][R34.64], R43 ;  /* 0x0000002b22007986 */ /* 0x008fe8000c101908 */
[----:B----4-:R2:W-:Y:S04]  /*4690*/  STG.E desc[UR8][R32.64], R37 ;  /* 0x0000002520007986 */ /* 0x0105e8000c101908 */
[----:B------:R-:W3:Y:S04]  /*46a0*/  LDG.E R39, desc[UR8][R24.64] ;  /* 0x0000000818277981 */ /* 0x000ee8000c1e1900 */
[----:B0-----:R-:W4:Y:S01]  /*46b0*/  LDG.E R21, desc[UR8][R26.64] ;  /* 0x000000081a157981 */ /* 0x001f22000c1e1900 */
[----:B-1----:R-:W-:-:S02]  /*46c0*/  IADD3 R28, P2, PT, R32, R14, RZ ;  /* 0x0000000e201c7210 */ /* 0x002fc40007f5e0ff */
[----:B------:R-:W-:-:S03]  /*46d0*/  IADD3 R30, P1, PT, R34, R14, RZ ;  /* 0x0000000e221e7210 */ /* 0x000fc60007f3e0ff */
[--C-:B------:R-:W-:Y:S02]  /*46e0*/  IMAD.X R29, R33, 0x1, R13.reuse, P2 ;  /* 0x00000001211d7824 */ /* 0x100fe400010e060d */
[----:B------:R-:W-:Y:S01]  /*46f0*/  IMAD.X R31, R35, 0x1, R13, P1 ;  /* 0x00000001231f7824 */ /* 0x000fe200008e060d */
[----:B---3--:R-:W-:Y:S04]  /*4700*/  STG.E desc[UR8][R26.64], R39 ;  /* 0x000000271a007986 */ /* 0x008fe8000c101908 */
        /* <DEDUP_REMOVED lines=9> */
[----:B------:R-:W2:Y:S04]  /*47a0*/  LDG.E R43, desc[UR8][R32.64] ;  /* 0x00000008202b7981 */ /* 0x000ea8000c1e1900 */
[----:B------:R-:W3:Y:S01]  /*47b0*/  LDG.E R37, desc[UR8][R34.64] ;  /* 0x0000000822257981 */ /* 0x000ee2000c1e1900 */
[----:B0-----:R-:W-:-:S02]  /*47c0*/  IADD3 R24, P2, PT, R28, R14, RZ ;  /* 0x0000000e1c187210 */ /* 0x001fc40007f5e0ff */
[----:B------:R-:W-:-:S03]  /*47d0*/  IADD3 R26, P1, PT, R30, R14, RZ ;  /* 0x0000000e1e1a7210 */ /* 0x000fc60007f3e0ff */
[--C-:B------:R-:W-:Y:S02]  /*47e0*/  IMAD.X R25, R29, 0x1, R13.reuse, P2 ;  /* 0x000000011d197824 */ /* 0x100fe400010e060d */
[----:B------:R-:W-:Y:S01]  /*47f0*/  IMAD.X R27, R31, 0x1, R13, P1 ;  /* 0x000000011f1b7824 */ /* 0x000fe200008e060d */
[----:B--2---:R-:W-:Y:S04]  /*4800*/  STG.E desc[UR8][R34.64], R43 ;  /* 0x0000002b22007986 */ /* 0x004fe8000c101908 */
[----:B---3--:R0:W-:Y:S04]  /*4810*/  STG.E desc[UR8][R32.64], R37 ;  /* 0x0000002520007986 */ /* 0x0081e8000c101908 */
[----:B------:R-:W2:Y:S04]  /*4820*/  LDG.E R39, desc[UR8][R24.64] ;  /* 0x0000000818277981 */ /* 0x000ea8000c1e1900 */
[----:B------:R-:W3:Y:S01]  /*4830*/  LDG.E R21, desc[UR8][R26.64] ;  /* 0x000000081a157981 */ /* 0x000ee2000c1e1900 */
[----:B-1----:R-:W-:-:S02]  /*4840*/  IADD3 R28, P2, PT, R32, R14, RZ ;  /* 0x0000000e201c7210 */ /* 0x002fc40007f5e0ff */
[----:B------:R-:W-:-:S03]  /*4850*/  IADD3 R30, P1, PT, R34, R14, RZ ;  /* 0x0000000e221e7210 */ /* 0x000fc60007f3e0ff */
[--C-:B------:R-:W-:Y:S02]  /*4860*/  IMAD.X R29, R33, 0x1, R13.reuse, P2 ;  /* 0x00000001211d7824 */ /* 0x100fe400010e060d */
[----:B------:R-:W-:Y:S01]  /*4870*/  IMAD.X R31, R35, 0x1, R13, P1 ;  /* 0x00000001231f7824 */ /* 0x000fe200008e060d */
[----:B--2---:R1:W-:Y:S04]  /*4880*/  STG.E desc[UR8][R26.64], R39 ;  /* 0x000000271a007986 */ /* 0x0043e8000c101908 */
[----:B---3--:R2:W-:Y:S04]  /*4890*/  STG.E desc[UR8][R24.64], R21 ;  /* 0x0000001518007986 */ /* 0x0085e8000c101908 */
[----:B------:R-:W3:Y:S04]  /*48a0*/  LDG.E R41, desc[UR8][R28.64] ;  /* 0x000000081c297981 */ /* 0x000ee8000c1e1900 */
[----:B------:R-:W4:Y:S01]  /*48b0*/  LDG.E R17, desc[UR8][R30.64] ;  /* 0x000000081e117981 */ /* 0x000f22000c1e1900 */
[----:B0-----:R-:W-:-:S02]  /*48c0*/  IADD3 R32, P2, PT, R24, R14, RZ ;  /* 0x0000000e18207210 */ /* 0x001fc40007f5e0ff */
[----:B------:R-:W-:-:S03]  /*48d0*/  IADD3 R34, P1, PT, R26, R14, RZ ;  /* 0x0000000e1a227210 */ /* 0x000fc60007f3e0ff */
[--C-:B------:R-:W-:Y:S02]  /*48e0*/  IMAD.X R33, R25, 0x1, R13.reuse, P2 ;  /* 0x0000000119217824 */ /* 0x100fe400010e060d */
[----:B------:R-:W-:Y:S01]  /*48f0*/  IMAD.X R35, R27, 0x1, R13, P1 ;  /* 0x000000011b237824 */ /* 0x000fe200008e060d */
[----:B---3--:R0:W-:Y:S04]  /*4900*/  STG.E desc[UR8][R30.64], R41 ;  /* 0x000000291e007986 */ /* 0x0081e8000c101908 */
[----:B----4-:R3:W-:Y:S04]  /*4910*/  STG.E desc[UR8][R28.64], R17 ;  /* 0x000000111c007986 */ /* 0x0107e8000c101908 */
[----:B------:R-:W4:Y:S04]  /*4920*/  LDG.E R43, desc[UR8][R32.64] ;  /* 0x00000008202b7981 */ /* 0x000f28000c1e1900 */
[----:B------:R-:W5:Y:S01]  /*4930*/  LDG.E R37, desc[UR8][R34.64] ;  /* 0x0000000822257981 */ /* 0x000f62000c1e1900 */
[----:B-1----:R-:W-:-:S02]  /*4940*/  IADD3 R26, P2, PT, R28, R14, RZ ;  /* 0x0000000e1c1a7210 */ /* 0x002fc40007f5e0ff */
[----:B--2---:R-:W-:-:S03]  /*4950*/  IADD3 R24, P1, PT, R30, R14, RZ ;  /* 0x0000000e1e187210 */ /* 0x004fc60007f3e0ff */
[--C-:B------:R-:W-:Y:S02]  /*4960*/  IMAD.X R27, R29, 0x1, R13.reuse, P2 ;  /* 0x000000011d1b7824 */ /* 0x100fe400010e060d */
[----:B------:R-:W-:Y:S01]  /*4970*/  IMAD.X R25, R31, 0x1, R13, P1 ;  /* 0x000000011f197824 */ /* 0x000fe200008e060d */
[----:B----4-:R1:W-:Y:S04]  /*4980*/  STG.E desc[UR8][R34.64], R43 ;  /* 0x0000002b22007986 */ /* 0x0103e8000c101908 */
[----:B-----5:R2:W-:Y:S04]  /*4990*/  STG.E desc[UR8][R32.64], R37 ;  /* 0x0000002520007986 */ /* 0x0205e8000c101908 */
[----:B------:R-:W4:Y:S04]  /*49a0*/  LDG.E R39, desc[UR8][R26.64] ;  /* 0x000000081a277981 */ /* 0x000f28000c1e1900 */
[----:B------:R-:W5:Y:S01]  /*49b0*/  LDG.E R21, desc[UR8][R24.64] ;  /* 0x0000000818157981 */ /* 0x000f62000c1e1900 */
[----:B0-----:R-:W-:-:S02]  /*49c0*/  IADD3 R30, P2, PT, R32, R14, RZ ;  /* 0x0000000e201e7210 */ /* 0x001fc40007f5e0ff */
[----:B---3--:R-:W-:-:S03]  /*49d0*/  IADD3 R28, P1, PT, R34, R14, RZ ;  /* 0x0000000e221c7210 */ /* 0x008fc60007f3e0ff */
[--C-:B------:R-:W-:Y:S02]  /*49e0*/  IMAD.X R31, R33, 0x1, R13.reuse, P2 ;  /* 0x00000001211f7824 */ /* 0x100fe400010e060d */
[----:B------:R-:W-:Y:S01]  /*49f0*/  IMAD.X R29, R35, 0x1, R13, P1 ;  /* 0x00000001231d7824 */ /* 0x000fe200008e060d */
[----:B----4-:R-:W-:Y:S04]  /*4a00*/  STG.E desc[UR8][R24.64], R39 ;  /* 0x0000002718007986 */ /* 0x010fe8000c101908 */
[----:B-----5:R0:W-:Y:S04]  /*4a10*/  STG.E desc[UR8][R26.64], R21 ;  /* 0x000000151a007986 */ /* 0x0201e8000c101908 */
[----:B------:R-:W3:Y:S04]  /*4a20*/  LDG.E R41, desc[UR8][R30.64] ;  /* 0x000000081e297981 */ /* 0x000ee8000c1e1900 */
[----:B------:R-:W4:Y:S01]  /*4a30*/  LDG.E R17, desc[UR8][R28.64] ;  /* 0x000000081c117981 */ /* 0x000f22000c1e1900 */
[----:B-1----:R-:W-:-:S02]  /*4a40*/  IADD3 R34, P2, PT, R26, R14, RZ ;  /* 0x0000000e1a227210 */ /* 0x002fc40007f5e0ff */
[----:B--2---:R-:W-:-:S03]  /*4a50*/  IADD3 R32, P1, PT, R24, R14, RZ ;  /* 0x0000000e18207210 */ /* 0x004fc60007f3e0ff */
        /* <DEDUP_REMOVED lines=28> */
[----:B------:R-:W3:Y:S04]  /*4c20*/  LDG.E R37, desc[UR8][R34.64] ;  /* 0x0000000822257981 */ /* 0x000ee8000c1e1900 */
[----:B-1----:R-:W4:Y:S01]  /*4c30*/  LDG.E R25, desc[UR8][R32.64] ;  /* 0x0000000820197981 */ /* 0x002f22000c1e1900 */
[----:B------:R-:W-:Y:S01]  /*4c40*/  IADD3 R15, P1, PT, R15, -0x8, RZ ;  /* 0xfffffff80f0f7810 */ /* 0x000fe20007f3e0ff */
[----:B------:R-:W-:Y:S01]  /*4c50*/  UIADD3 UR4, UP0, UPT, UR4, 0x8, URZ ;  /* 0x0000000804047890 */ /* 0x000fe2000ff1e0ff */
[----:B------:R-:W-:-:S02]  /*4c60*/  LEA R11, P2, R22, R11, 0x5 ;  /* 0x0000000b160b7211 */ /* 0x000fc400078428ff */
[----:B------:R-:W-:Y:S01]  /*4c70*/  IADD3.X R8, PT, PT, R8, -0x1, RZ, P1, !PT ;  /* 0xffffffff08087810 */ /* 0x000fe20000ffe4ff */
[----:B------:R-:W-:Y:S01]  /*4c80*/  UIADD3.X UR5, UPT, UPT, URZ, UR5, URZ, UP0, !UPT ;  /* 0x00000005ff057290 */ /* 0x000fe200087fe4ff */
[----:B------:R-:W-:Y:S01]  /*4c90*/  ISETP.NE.U32.AND P1, PT, R15, RZ, PT ;  /* 0x000000ff0f00720c */ /* 0x000fe20003f25070 */
[----:B------:R-:W-:-:S03]  /*4ca0*/  IMAD.X R7, R7, 0x1, R12, P2 ;  /* 0x0000000107077824 */ /* 0x000fc600010e060c */
[----:B------:R-:W-:Y:S01]  /*4cb0*/  ISETP.NE.AND.EX P1, PT, R8, RZ, PT, P1 ;  /* 0x000000ff0800720c */ /* 0x000fe20003f25310 */
[----:B---3--:R2:W-:Y:S04]  /*4cc0*/  STG.E desc[UR8][R32.64], R37 ;  /* 0x0000002520007986 */ /* 0x0085e8000c101908 */
[----:B----4-:R2:W-:Y:S08]  /*4cd0*/  STG.E desc[UR8][R34.64], R25 ;  /* 0x0000001922007986 */ /* 0x0105f0000c101908 */
[----:B------:R-:W-:Y:S05]  /*4ce0*/  @P1 BRA `(.L_x_197) ;  /* 0xfffffff400a41947 */ /* 0x000fea000383ffff */
.L_x_196:
[----:B------:R-:W-:Y:S05]  /*4cf0*/  @!P0 EXIT ;  /* 0x000000000000894d */ /* 0x000fea0003800000 */
[----:B------:R-:W-:Y:S02]  /*4d00*/  ISETP.GE.U32.AND P1, PT, R2, 0x4, PT ;  /* 0x000000040200780c */ /* 0x000fe40003f26070 */
[----:B--2---:R-:W-:Y:S02]  /*4d10*/  LOP3.LUT R21, R0, 0x3, RZ, 0xc0, !PT ;  /* 0x0000000300157812 */ /* 0x004fe400078ec0ff */
[----:B------:R-:W-:Y:S02]  /*4d20*/  ISETP.GE.U32.AND.EX P1, PT, RZ, RZ, PT, P1 ;  /* 0x000000ffff00720c */ /* 0x000fe40003f26110 */
[----:B------:R-:W-:-:S04]  /*4d30*/  ISETP.NE.U32.AND P0, PT, R21, RZ, PT ;  /* 0x000000ff1500720c */ /* 0x000fc80003f05070 */
[----:B------:R-:W-:-:S07]  /*4d40*/  ISETP.NE.AND.EX P0, PT, RZ, RZ, PT, P0 ;  /* 0x000000ffff00720c */ /* 0x000fce0003f05300 */
[----:B------:R-:W-:Y:S06]  /*4d50*/  @!P1 BRA `(.L_x_198) ;  /* 0x0000000400ec9947 */ /* 0x000fec0003800000 */
[----:B------:R-:W0:Y:S01]  /*4d60*/  LDCU.64 UR4, c[0x0][0x3e8] ;  /* 0x00007d00ff0477ac */ /* 0x000e220008000a00 */
[----:B------:R-:W-:Y:S01]  /*4d70*/  IADD3 R11, P1, PT, R5, R0, RZ ;  /* 0x00000000050b7210 */ /* 0x000fe20007f3e0ff */
[----:B------:R-:W-:Y:S01]  /*4d80*/  IMAD.MOV.U32 R6, RZ, RZ, R18 ;  /* 0x000000ffff067224 */ /* 0x000fe200078e0012 */
[----:B------:R-:W1:Y:S01]  /*4d90*/  LDCU.128 UR12, c[0x0][0x3a0] ;  /* 0x00007400ff0c77ac */ /* 0x000e620008000c00 */
[----:B------:R-:W-:Y:S02]  /*4da0*/  IMAD.MOV.U32 R7, RZ, RZ, R19 ;  /* 0x000000ffff077224 */ /* 0x000fe400078e0013 */
[C---:B------:R-:W-:Y:S02]  /*4db0*/  IMAD.X R2, R4.reuse, 0x1, R3, P1 ;  /* 0x0000000104027824 */ /* 0x040fe400008e0603 */
[----:B0-----:R-:W-:Y:S02]  /*4dc0*/  IMAD R4, R4, UR4, RZ ;  /* 0x0000000404047c24 */ /* 0x001fe4000f8e02ff */
[----:B------:R-:W-:-:S02]  /*4dd0*/  IMAD R2, R2, UR4, RZ ;  /* 0x0000000402027c24 */ /* 0x000fc4000f8e02ff */
[----:B------:R-:W-:-:S04]  /*4de0*/  IMAD.WIDE.U32 R8, R5, UR4, R6 ;  /* 0x0000000405087c25 */ /* 0x000fc8000f8e0006 */
[----:B---3--:R-:W-:Y:S02]  /*4df0*/  IMAD R13, R5, UR5, R4 ;  /* 0x00000005050d7c24 */ /* 0x008fe4000f8e0204 */
[C---:B------:R-:W-:Y:S02]  /*4e00*/  IMAD R15, R11.reuse, UR5, R2 ;  /* 0x000000050b0f7c24 */ /* 0x040fe4000f8e0202 */
[----:B------:R-:W-:-:S04]  /*4e10*/  IMAD.WIDE.U32 R10, R11, UR4, R6 ;  /* 0x000000040b0a7c25 */ /* 0x000fc8000f8e0006 */
[----:B------:R-:W-:Y:S02]  /*4e20*/  IMAD.IADD R13, R9, 0x1, R13 ;  /* 0x00000001090d7824 */ /* 0x000fe400078e020d */
[----:B------:R-:W-:Y:S02]  /*4e30*/  IMAD.IADD R9, R11, 0x1, R15 ;  /* 0x000000010b097824 */ /* 0x000fe400078e020f */
[----:B------:R-:W-:Y:S01]  /*4e40*/  IMAD.SHL.U32 R11, R10, 0x4, RZ ;  /* 0x000000040a0b7824 */ /* 0x000fe200078e00ff */
[C---:B------:R-:W-:Y:S01]  /*4e50*/  SHF.L.U64.HI R16, R8.reuse, 0x2, R13 ;  /* 0x0000000208107819 */ /* 0x040fe2000001020d */
[----:B------:R-:W-:Y:S01]  /*4e60*/  IMAD.SHL.U32 R4, R8, 0x4, RZ ;  /* 0x0000000408047824 */ /* 0x000fe200078e00ff */
[----:B------:R-:W-:Y:S02]  /*4e70*/  SHF.L.U64.HI R2, R10, 0x2, R9 ;  /* 0x000000020a027819 */ /* 0x000fe40000010209 */
[----:B-1----:R-:W-:Y:S02]  /*4e80*/  IADD3 R14, P2, PT, R11, UR12, RZ ;  /* 0x0000000c0b0e7c10 */ /* 0x002fe4000ff5e0ff */
[----:B------:R-:W-:-:S02]  /*4e90*/  IADD3 R12, P1, PT, R4, UR12, RZ ;  /* 0x0000000c040c7c10 */ /* 0x000fc4000ff3e0ff */
[----:B------:R-:W-:Y:S02]  /*4ea0*/  IADD3.X R15, PT, PT, R2, UR13, RZ, P2, !PT ;  /* 0x0000000d020f7c10 */ /* 0x000fe400097fe4ff */
[----:B------:R-:W-:-:S03]  /*4eb0*/  IADD3.X R13, PT, PT, R16, UR13, RZ, P1, !PT ;  /* 0x0000000d100d7c10 */ /* 0x000fc60008ffe4ff */
[----:B------:R-:W2:Y:S04]  /*4ec0*/  LDG.E R27, desc[UR8][R14.64] ;  /* 0x000000080e1b7981 */ /* 0x000ea8000c1e1900 */
[----:B------:R-:W3:Y:S01]  /*4ed0*/  LDG.E R25, desc[UR8][R12.64] ;  /* 0x000000080c197981 */ /* 0x000ee2000c1e1900 */
[----:B------:R-:W-:Y:S02]  /*4ee0*/  IADD3 R10, P2, PT, R11, UR14, RZ ;  /* 0x0000000e0b0a7c10 */ /* 0x000fe4000ff5e0ff */
[----:B------:R-:W-:Y:S02]  /*4ef0*/  IADD3 R8, P1, PT, R4, UR14, RZ ;  /* 0x0000000e04087c10 */ /* 0x000fe4000ff3e0ff */
[----:B------:R-:W-:Y:S02]  /*4f00*/  IADD3.X R11, PT, PT, R2, UR15, RZ, P2, !PT ;  /* 0x0000000f020b7c10 */ /* 0x000fe400097fe4ff */
[----:B------:R-:W-:Y:S01]  /*4f10*/  IADD3.X R9, PT, PT, R16, UR15, RZ, P1, !PT ;  /* 0x0000000f10097c10 */ /* 0x000fe20008ffe4ff */
[----:B------:R-:W-:-:S05]  /*4f20*/  VIADD R33, R5, 0x1 ;  /* 0x0000000105217836 */ /* 0x000fca0000000000 */
[----:B------:R-:W-:-:S05]  /*4f30*/  IADD3 R23, P1, PT, R33, R0, RZ ;  /* 0x0000000021177210 */ /* 0x000fca0007f3e0ff */
[----:B------:R-:W-:Y:S01]  /*4f40*/  IMAD.X R2, RZ, RZ, R3, P1 ;  /* 0x000000ffff027224 */ /* 0x000fe200008e0603 */
[----:B--2---:R0:W-:Y:S04]  /*4f50*/  STG.E desc[UR8][R12.64], R27 ;  /* 0x0000001b0c007986 */ /* 0x0041e8000c101908 */
[----:B---3--:R1:W-:Y:S04]  /*4f60*/  STG.E desc[UR8][R14.64], R25 ;  /* 0x000000190e007986 */ /* 0x0083e8000c101908 */
[----:B------:R-:W2:Y:S04]  /*4f70*/  LDG.E R31, desc[UR8][R10.64] ;  /* 0x000000080a1f7981 */ /* 0x000ea8000c1e1900 */
[----:B------:R-:W3:Y:S01]  /*4f80*/  LDG.E R29, desc[UR8][R8.64] ;  /* 0x00000008081d7981 */ /* 0x000ee2000c1e1900 */
[----:B------:R-:W-:-:S02]  /*4f90*/  IMAD R2, R2, UR4, RZ ;  /* 0x0000000402027c24 */ /* 0x000fc4000f8e02ff */
[----:B------:R-:W-:-:S04]  /*4fa0*/  IMAD.WIDE.U32 R16, R33, UR4, R6 ;  /* 0x0000000421107c25 */ /* 0x000fc8000f8e0006 */
[C---:B------:R-:W-:Y:S02]  /*4fb0*/  IMAD R35, R23.reuse, UR5, R2 ;  /* 0x0000000517237c24 */ /* 0x040fe4000f8e0202 */
[----:B------:R-:W-:-:S04]  /*4fc0*/  IMAD.WIDE.U32 R22, R23, UR4, R6 ;  /* 0x0000000417167c25 */ /* 0x000fc8000f8e0006 */
[----:B0-----:R-:W-:Y:S02]  /*4fd0*/  IMAD.IADD R13, R23, 0x1, R35 ;  /* 0x00000001170d7824 */ /* 0x001fe400078e0223 */
[----:B------:R-:W-:Y:S02]  /*4fe0*/  IMAD R17, R33, UR5, R17 ;  /* 0x0000000521117c24 */ /* 0x000fe4000f8e0211 */
[C---:B-1----:R-:W-:Y:S01]  /*4ff0*/  IMAD.SHL.U32 R14, R22.reuse, 0x4, RZ ;  /* 0x00000004160e7824 */ /* 0x042fe200078e00ff */
[----:B------:R-:W-:Y:S01]  /*5000*/  SHF.L.U64.HI R2, R22, 0x2, R13 ;  /* 0x0000000216027819 */ /* 0x000fe2000001020d */
[C---:B------:R-:W-:Y:S01]  /*5010*/  IMAD.SHL.U32 R12, R16.reuse, 0x4, RZ ;  /* 0x00000004100c7824 */ /* 0x040fe200078e00ff */
[----:B------:R-:W-:Y:S02]  /*5020*/  SHF.L.U64.HI R4, R16, 0x2, R17 ;  /* 0x0000000210047819 */ /* 0x000fe40000010211 */
[----:B------:R-:W-:Y:S02]  /*5030*/  IADD3 R22, P2, PT, R14, UR12, RZ ;  /* 0x0000000c0e167c10 */ /* 0x000fe4000ff5e0ff */
[----:B------:R-:W-:-:S02]  /*5040*/  IADD3 R16, P1, PT, R12, UR12, RZ ;  /* 0x0000000c0c107c10 */ /* 0x000fc4000ff3e0ff */
[----:B------:R-:W-:Y:S02]  /*5050*/  IADD3.X R23, PT, PT, R2, UR13, RZ, P2, !PT ;  /* 0x0000000d02177c10 */ /* 0x000fe400097fe4ff */
[----:B------:R-:W-:Y:S01]  /*5060*/  IADD3.X R17, PT, PT, R4, UR13, RZ, P1, !PT ;  /* 0x0000000d04117c10 */ /* 0x000fe20008ffe4ff */
[----:B--2---:R-:W-:Y:S04]  /*5070*/  STG.E desc[UR8][R8.64], R31 ;  /* 0x0000001f08007986 */ /* 0x004fe8000c101908 */
[----:B---3--:R0:W-:Y:S04]  /*5080*/  STG.E desc[UR8][R10.64], R29 ;  /* 0x0000001d0a007986 */ /* 0x0081e8000c101908 */
[----:B------:R-:W2:Y:S04]  /*5090*/  LDG.E R27, desc[UR8][R22.64] ;  /* 0x00000008161b7981 */ /* 0x000ea8000c1e1900 */
[----:B------:R-:W3:Y:S01]  /*50a0*/  LDG.E R25, desc[UR8][R16.64] ;  /* 0x0000000810197981 */ /* 0x000ee2000c1e1900 */
[----:B------:R-:W-:-:S02]  /*50b0*/  IADD3 R14, P2, PT, R14, UR14, RZ ;  /* 0x0000000e0e0e7c10 */ /* 0x000fc4000ff5e0ff */
[----:B------:R-:W-:Y:S02]  /*50c0*/  IADD3 R12, P1, PT, R12, UR14, RZ ;  /* 0x0000000e0c0c7c10 */ /* 0x000fe4000ff3e0ff */
[----:B------:R-:W-:Y:S02]  /*50d0*/  IADD3.X R15, PT, PT, R2, UR15, RZ, P2, !PT ;  /* 0x0000000f020f7c10 */ /* 0x000fe400097fe4ff */
[----:B------:R-:W-:Y:S01]  /*50e0*/  IADD3.X R13, PT, PT, R4, UR15, RZ, P1, !PT ;  /* 0x0000000f040d7c10 */ /* 0x000fe20008ffe4ff */
[----:B0-----:R-:W-:-:S05]  /*50f0*/  VIADD R29, R5, 0x2 ;  /* 0x00000002051d7836 */ /* 0x001fca0000000000 */
        /* <DEDUP_REMOVED lines=10> */
[----:B0-----:R-:W-:Y:S02]  /*51a0*/  IMAD R17, R29, UR5, R9 ;  /* 0x000000051d117c24 */ /* 0x001fe4000f8e0209 */
        /* <DEDUP_REMOVED lines=26> */
[----:B------:R-:W-:-:S04]  /*5350*/  IMAD.WIDE.U32 R6, R15, UR4, R6 ;  /* 0x000000040f067c25 */ /* 0x000fc8000f8e0006 */
[----:B------:R-:W-:Y:S02]  /*5360*/  IMAD R15, R15, UR5, R2 ;  /* 0x000000050f0f7c24 */ /* 0x000fe4000f8e0202 */
[----:B------:R-:W-:Y:S02]  /*5370*/  IMAD R13, R31, UR5, R13 ;  /* 0x000000051f0d7c24 */ /* 0x000fe4000f8e020d */
[----:B------:R-:W-:Y:S02]  /*5380*/  IMAD.IADD R7, R7, 0x1, R15 ;  /* 0x0000000107077824 */ /* 0x000fe400078e020f */
[----:B0-----:R-:W-:Y:S01]  /*5390*/  IMAD.SHL.U32 R16, R6, 0x4, RZ ;  /* 0x0000000406107824 */ /* 0x001fe200078e00ff */
[C---:B------:R-:W-:Y:S01]  /*53a0*/  SHF.L.U64.HI R4, R12.reuse, 0x2, R13 ;  /* 0x000000020c047819 */ /* 0x040fe2000001020d */
[----:B------:R-:W-:Y:S01]  /*53b0*/  IMAD.SHL.U32 R14, R12, 0x4, RZ ;  /* 0x000000040c0e7824 */ /* 0x000fe200078e00ff */
[----:B------:R-:W-:Y:S02]  /*53c0*/  SHF.L.U64.HI R2, R6, 0x2, R7 ;  /* 0x0000000206027819 */ /* 0x000fe40000010207 */
[----:B------:R-:W-:-:S02]  /*53d0*/  IADD3 R12, P2, PT, R16, UR12, RZ ;  /* 0x0000000c100c7c10 */ /* 0x000fc4000ff5e0ff */
[----:B------:R-:W-:Y:S02]  /*53e0*/  IADD3 R6, P1, PT, R14, UR12, RZ ;  /* 0x0000000c0e067c10 */ /* 0x000fe4000ff3e0ff */
[----:B------:R-:W-:Y:S02]  /*53f0*/  IADD3.X R13, PT, PT, R2, UR13, RZ, P2, !PT ;  /* 0x0000000d020d7c10 */ /* 0x000fe400097fe4ff */
[----:B------:R-:W-:Y:S01]  /*5400*/  IADD3.X R7, PT, PT, R4, UR13, RZ, P1, !PT ;  /* 0x0000000d04077c10 */ /* 0x000fe20008ffe4ff */
[----:B--2---:R0:W-:Y:S04]  /*5410*/  STG.E desc[UR8][R8.64], R35 ;  /* 0x0000002308007986 */ /* 0x0041e8000c101908 */
[----:B---3--:R2:W-:Y:S04]  /*5420*/  STG.E desc[UR8][R10.64], R29 ;  /* 0x0000001d0a007986 */ /* 0x0085e8000c101908 */
[----:B-1----:R-:W3:Y:S04]  /*5430*/  LDG.E R25, desc[UR8][R12.64] ;  /* 0x000000080c197981 */ /* 0x002ee8000c1e1900 */
[----:B------:R-:W4:Y:S01]  /*5440*/  LDG.E R23, desc[UR8][R6.64] ;  /* 0x0000000806177981 */ /* 0x000f22000c1e1900 */
[----:B------:R-:W-:-:S02]  /*5450*/  IADD3 R16, P2, PT, R16, UR14, RZ ;  /* 0x0000000e10107c10 */ /* 0x000fc4000ff5e0ff */
[----:B------:R-:W-:Y:S02]  /*5460*/  IADD3 R14, P1, PT, R14, UR14, RZ ;  /* 0x0000000e0e0e7c10 */ /* 0x000fe4000ff3e0ff */
[----:B------:R-:W-:Y:S02]  /*5470*/  IADD3.X R17, PT, PT, R2, UR15, RZ, P2, !PT ;  /* 0x0000000f02117c10 */ /* 0x000fe400097fe4ff */
[----:B------:R-:W-:Y:S01]  /*5480*/  IADD3.X R15, PT, PT, R4, UR15, RZ, P1, !PT ;  /* 0x0000000f040f7c10 */ /* 0x000fe20008ffe4ff */
[----:B---3--:R2:W-:Y:S04]  /*5490*/  STG.E desc[UR8][R6.64], R25 ;  /* 0x0000001906007986 */ /* 0x0085e8000c101908 */
[----:B----4-:R2:W-:Y:S04]  /*54a0*/  STG.E desc[UR8][R12.64], R23 ;  /* 0x000000170c007986 */ /* 0x0105e8000c101908 */
[----:B------:R-:W3:Y:S04]  /*54b0*/  LDG.E R27, desc[UR8][R16.64] ;  /* 0x00000008101b7981 */ /* 0x000ee8000c1e1900 */
[----:B0-----:R-:W4:Y:S01]  /*54c0*/  LDG.E R9, desc[UR8][R14.64] ;  /* 0x000000080e097981 */ /* 0x001f22000c1e1900 */
[----:B------:R-:W-:-:S02]  /*54d0*/  IMAD.MOV.U32 R4, RZ, RZ, RZ ;  /* 0x000000ffff047224 */ /* 0x000fc400078e00ff */
[----:B------:R-:W-:Y:S01]  /*54e0*/  VIADD R5, R5, 0x4 ;  /* 0x0000000405057836 */ /* 0x000fe20000000000 */
[----:B---3--:R2:W-:Y:S04]  /*54f0*/  STG.E desc[UR8][R14.64], R27 ;  /* 0x0000001b0e007986 */ /* 0x0085e8000c101908 */
[----:B----4-:R2:W-:Y:S02]  /*5500*/  STG.E desc[UR8][R16.64], R9 ;  /* 0x0000000910007986 */ /* 0x0105e4000c101908 */
.L_x_198:
[----:B------:R-:W-:Y:S05]  /*5510*/  @!P0 EXIT ;  /* 0x000000000000894d */ /* 0x000fea0003800000 */
[----:B------:R-:W-:Y:S02]  /*5520*/  ISETP.NE.U32.AND P0, PT, R21, 0x1, PT ;  /* 0x000000011500780c */ /* 0x000fe40003f05070 */
[----:B------:R-:W-:Y:S02]  /*5530*/  LOP3.LUT P1, RZ, R20, 0x2, RZ, 0xc0, !PT ;  /* 0x0000000214ff7812 */ /* 0x000fe4000782c0ff */
[----:B------:R-:W-:-:S13]  /*5540*/  ISETP.NE.AND.EX P0, PT, RZ, RZ, PT, P0 ;  /* 0x000000ffff00720c */ /* 0x000fda0003f05300 */
[----:B------:R-:W-:Y:S05]  /*5550*/  @!P0 BRA `(.L_x_199) ;  /* 0x0000000400048947 */ /* 0x000fea0003800000 */
[----:B------:R-:W0:Y:S01]  /*5560*/  LDCU.64 UR4, c[0x0][0x3e8] ;  /* 0x00007d00ff0477ac */ /* 0x000e220008000a00 */
[----:B--2---:R-:W-:Y:S01]  /*5570*/  IADD3 R11, P0, PT, R5, R0, RZ ;  /* 0x00000000050b7210 */ /* 0x004fe20007f1e0ff */
[----:B------:R-:W-:Y:S01]  /*5580*/  IMAD.MOV.U32 R6, RZ, RZ, R18 ;  /* 0x000000ffff067224 */ /* 0x000fe200078e0012 */
[----:B------:R-:W1:Y:S01]  /*5590*/  LDCU.128 UR12, c[0x0][0x3a0] ;  /* 0x00007400ff0c77ac */ /* 0x000e620008000c00 */
[----:B------:R-:W-:Y:S02]  /*55a0*/  IMAD.MOV.U32 R7, RZ, RZ, R19 ;  /* 0x000000ffff077224 */ /* 0x000fe400078e0013 */
[----:B------:R-:W-:-:S04]  /*55b0*/  IMAD.X R2, R4, 0x1, R3, P0 ;  /* 0x0000000104027824 */ /* 0x000fc800000e0603 */
[----:B0-----:R-:W-:Y:S02]  /*55c0*/  IMAD R2, R2, UR4, RZ ;  /* 0x0000000402027c24 */ /* 0x001fe4000f8e02ff */
[----:B------:R-:W-:Y:S02]  /*55d0*/  IMAD R4, R4, UR4, RZ ;  /* 0x0000000404047c24 */ /* 0x000fe4000f8e02ff */
[C---:B---3--:R-:W-:Y:S02]  /*55e0*/  IMAD R15, R11.reuse, UR5, R2 ;  /* 0x000000050b0f7c24 */ /* 0x048fe4000f8e0202 */
[----:B------:R-:W-:-:S04]  /*55f0*/  IMAD.WIDE.U32 R10, R11, UR4, R6 ;  /* 0x000000040b0a7c25 */ /* 0x000fc8000f8e0006 */
[----:B------:R-:W-:-:S04]  /*5600*/  IMAD.WIDE.U32 R8, R5, UR4, R6 ;  /* 0x0000000405087c25 */ /* 0x000fc8000f8e0006 */
[----:B------:R-:W-:Y:S02]  /*5610*/  IMAD R13, R5, UR5, R4 ;  /* 0x00000005050d7c24 */ /* 0x000fe4000f8e0204 */
[----:B------:R-:W-:Y:S02]  /*5620*/  IMAD.IADD R15, R11, 0x1, R15 ;  /* 0x000000010b0f7824 */ /* 0x000fe400078e020f */
[C---:B------:R-:W-:Y:S02]  /*5630*/  IMAD.SHL.U32 R4, R10.reuse, 0x4, RZ ;  /* 0x000000040a047824 */ /* 0x040fe400078e00ff */
[----:B------:R-:W-:Y:S01]  /*5640*/  IMAD.IADD R13, R9, 0x1, R13 ;  /* 0x00000001090d7824 */ /* 0x000fe200078e020d */
[----:B------:R-:W-:Y:S01]  /*5650*/  SHF.L.U64.HI R11, R10, 0x2, R15 ;  /* 0x000000020a0b7819 */ /* 0x000fe2000001020f */
[----:B------:R-:W-:Y:S01]  /*5660*/  IMAD.SHL.U32 R2, R8, 0x4, RZ ;  /* 0x0000000408027824 */ /* 0x000fe200078e00ff */
[----:B-1----:R-:W-:Y:S02]  /*5670*/  IADD3 R14, P2, PT, R4, UR12, RZ ;  /* 0x0000000c040e7c10 */ /* 0x002fe4000ff5e0ff */
[----:B------:R-:W-:-:S02]  /*5680*/  SHF.L.U64.HI R9, R8, 0x2, R13 ;  /* 0x0000000208097819 */ /* 0x000fc4000001020d */
[----:B------:R-:W-:Y:S02]  /*5690*/  IADD3 R12, P0, PT, R2, UR12, RZ ;  /* 0x0000000c020c7c10 */ /* 0x000fe4000ff1e0ff */
        /* <DEDUP_REMOVED lines=11> */
[----:B--2---:R-:W-:Y:S04]  /*5750*/  STG.E desc[UR8][R12.64], R23 ;  /* 0x000000170c007986 */ /* 0x004fe8000c101908 */
        /* <DEDUP_REMOVED lines=9> */
[----:B------:R-:W-:Y:S01]  /*57f0*/  IMAD.SHL.U32 R17, R6, 0x4, RZ ;  /* 0x0000000406117824 */ /* 0x000fe200078e00ff */
[C---:B------:R-:W-:Y:S01]  /*5800*/  SHF.L.U64.HI R29, R16.reuse, 0x2, R29 ;  /* 0x00000002101d7819 */ /* 0x040fe2000001021d */
[----:B0-----:R-:W-:Y:S01]  /*5810*/  IMAD.SHL.U32 R14, R16, 0x4, RZ ;  /* 0x00000004100e7824 */ /* 0x001fe200078e00ff */
[----:B------:R-:W-:Y:S02]  /*5820*/  SHF.L.U64.HI R31, R6, 0x2, R31 ;  /* 0x00000002061f7819 */ /* 0x000fe4000001021f */
[----:B------:R-:W-:-:S02]  /*5830*/  IADD3 R12, P2, PT, R17, UR12, RZ ;  /* 0x0000000c110c7c10 */ /* 0x000fc4000ff5e0ff */
[----:B------:R-:W-:Y:S02]  /*5840*/  IADD3 R6, P0, PT, R14, UR12, RZ ;  /* 0x0000000c0e067c10 */ /* 0x000fe4000ff1e0ff */
[----:B------:R-:W-:Y:S02]  /*5850*/  IADD3.X R13, PT, PT, R31, UR13, RZ, P2, !PT ;  /* 0x0000000d1f0d7c10 */ /* 0x000fe400097fe4ff */
[----:B------:R-:W-:Y:S01]  /*5860*/  IADD3.X R7, PT, PT, R29, UR13, RZ, P0, !PT ;  /* 0x0000000d1d077c10 */ /* 0x000fe200087fe4ff */
[----:B--2---:R0:W-:Y:S04]  /*5870*/  STG.E desc[UR8][R8.64], R27 ;  /* 0x0000001b08007986 */ /* 0x0041e8000c101908 */
[----:B---3--:R1:W-:Y:S04]  /*5880*/  STG.E desc[UR8][R10.64], R25 ;  /* 0x000000190a007986 */ /* 0x0083e8000c101908 */
[----:B------:R-:W2:Y:S04]  /*5890*/  LDG.E R23, desc[UR8][R12.64] ;  /* 0x000000080c177981 */ /* 0x000ea8000c1e1900 */
[----:B------:R-:W3:Y:S01]  /*58a0*/  LDG.E R21, desc[UR8][R6.64] ;  /* 0x0000000806157981 */ /* 0x000ee2000c1e1900 */
[----:B------:R-:W-:-:S02]  /*58b0*/  IADD3 R16, P2, PT, R17, UR14, RZ ;  /* 0x0000000e11107c10 */ /* 0x000fc4000ff5e0ff */
[----:B------:R-:W-:Y:S02]  /*58c0*/  IADD3 R14, P0, PT, R14, UR14, RZ ;  /* 0x0000000e0e0e7c10 */ /* 0x000fe4000ff1e0ff */
[----:B------:R-:W-:Y:S02]  /*58d0*/  IADD3.X R17, PT, PT, R31, UR15, RZ, P2, !PT ;  /* 0x0000000f1f117c10 */ /* 0x000fe400097fe4ff */
[----:B------:R-:W-:Y:S01]  /*58e0*/  IADD3.X R15, PT, PT, R29, UR15, RZ, P0, !PT ;  /* 0x0000000f1d0f7c10 */ /* 0x000fe200087fe4ff */
[----:B--2---:R1:W-:Y:S04]  /*58f0*/  STG.E desc[UR8][R6.64], R23 ;  /* 0x0000001706007986 */ /* 0x0043e8000c101908 */
[----:B---3--:R1:W-:Y:S04]  /*5900*/  STG.E desc[UR8][R12.64], R21 ;  /* 0x000000150c007986 */ /* 0x0083e8000c101908 */
[----:B------:R-:W2:Y:S04]  /*5910*/  LDG.E R29, desc[UR8][R16.64] ;  /* 0x00000008101d7981 */ /* 0x000ea8000c1e1900 */
[----:B0-----:R-:W3:Y:S01]  /*5920*/  LDG.E R9, desc[UR8][R14.64] ;  /* 0x000000080e097981 */ /* 0x001ee2000c1e1900 */
[----:B------:R-:W-:-:S02]  /*5930*/  IMAD.MOV.U32 R4, RZ, RZ, RZ ;  /* 0x000000ffff047224 */ /* 0x000fc400078e00ff */
[----:B------:R-:W-:Y:S01]  /*5940*/  VIADD R5, R5, 0x2 ;  /* 0x0000000205057836 */ /* 0x000fe20000000000 */
[----:B--2---:R1:W-:Y:S04]  /*5950*/  STG.E desc[UR8][R14.64], R29 ;  /* 0x0000001d0e007986 */ /* 0x0043e8000c101908 */
[----:B---3--:R1:W-:Y:S02]  /*5960*/  STG.E desc[UR8][R16.64], R9 ;  /* 0x0000000910007986 */ /* 0x0083e4000c101908 */
.L_x_199:
[----:B------:R-:W-:Y:S05]  /*5970*/  @!P1 EXIT ;  /* 0x000000000000994d */ /* 0x000fea0003800000 */
[----:B------:R-:W0:Y:S01]  /*5980*/  LDCU.64 UR4, c[0x0][0x3e8] ;  /* 0x00007d00ff0477ac */ /* 0x000e220008000a00 */
[----:B-12---:R-:W-:Y:S01]  /*5990*/  IADD3 R7, P0, PT, R5, R0, RZ ;  /* 0x0000000005077210 */ /* 0x006fe20007f1e0ff */
[----:B------:R-:W1:Y:S04]  /*59a0*/  LDCU.128 UR12, c[0x0][0x3a0] ;  /* 0x00007400ff0c77ac */ /* 0x000e680008000c00 */
[C---:B------:R-:W-:Y:S02]  /*59b0*/  IMAD.X R3, R4.reuse, 0x1, R3, P0 ;  /* 0x0000000104037824 */ /* 0x040fe400000e0603 */
[----:B0-----:R-:W-:Y:S02]  /*59c0*/  IMAD R4, R4, UR4, RZ ;  /* 0x0000000404047c24 */ /* 0x001fe4000f8e02ff */
[----:B------:R-:W-:-:S02]  /*59d0*/  IMAD R0, R3, UR4, RZ ;  /* 0x0000000403007c24 */ /* 0x000fc4000f8e02ff */
[C---:B------:R-:W-:Y:S02]  /*59e0*/  IMAD R9, R5.reuse, UR5, R4 ;  /* 0x0000000505097c24 */ /* 0x040fe4000f8e0204 */
[----:B------:R-:W-:-:S04]  /*59f0*/  IMAD.WIDE.U32 R2, R5, UR4, R18 ;  /* 0x0000000405027c25 */ /* 0x000fc8000f8e0012 */
[----:B------:R-:W-:-:S04]  /*5a00*/  IMAD.WIDE.U32 R4, R7, UR4, R18 ;  /* 0x0000000407047c25 */ /* 0x000fc8000f8e0012 */
[----:B------:R-:W-:Y:S02]  /*5a10*/  IMAD R11, R7, UR5, R0 ;  /* 0x00000005070b7c24 */ /* 0x000fe4000f8e0200 */
[----:B------:R-:W-:Y:S02]  /*5a20*/  IMAD.IADD R7, R3, 0x1, R9 ;  /* 0x0000000103077824 */ /* 0x000fe400078e0209 */
[----:B------:R-:W-:Y:S02]  /*5a30*/  IMAD.IADD R3, R5, 0x1, R11 ;  /* 0x0000000105037824 */ /* 0x000fe400078e020b */
[----:B------:R-:W-:Y:S01]  /*5a40*/  IMAD.SHL.U32 R8, R4, 0x4, RZ ;  /* 0x0000000404087824 */ /* 0x000fe200078e00ff */
[C---:B------:R-:W-:Y:S01]  /*5a50*/  SHF.L.U64.HI R7, R2.reuse, 0x2, R7 ;  /* 0x0000000202077819 */ /* 0x040fe20000010207 */
[----:B------:R-:W-:Y:S01]  /*5a60*/  IMAD.SHL.U32 R6, R2, 0x4, RZ ;  /* 0x0000000402067824 */ /* 0x000fe200078e00ff */
[----:B------:R-:W-:Y:S02]  /*5a70*/  SHF.L.U64.HI R0, R4, 0x2, R3 ;  /* 0x0000000204007819 */ /* 0x000fe40000010203 */
[----:B-1----:R-:W-:-:S02]  /*5a80*/  IADD3 R4, P1, PT, R8, UR12, RZ ;  /* 0x0000000c08047c10 */ /* 0x002fc4000ff3e0ff */
[----:B------:R-:W-:Y:S02]  /*5a90*/  IADD3 R2, P0, PT, R6, UR12, RZ ;  /* 0x0000000c06027c10 */ /* 0x000fe4000ff1e0ff */
[----:B------:R-:W-:Y:S02]  /*5aa0*/  IADD3.X R5, PT, PT, R0, UR13, RZ, P1, !PT ;  /* 0x0000000d00057c10 */ /* 0x000fe40008ffe4ff */
[----:B------:R-:W-:-:S03]  /*5ab0*/  IADD3.X R3, PT, PT, R7, UR13, RZ, P0, !PT ;  /* 0x0000000d07037c10 */ /* 0x000fc600087fe4ff */
[----:B---3--:R-:W2:Y:S04]  /*5ac0*/  LDG.E R13, desc[UR8][R4.64] ;  /* 0x00000008040d7981 */ /* 0x008ea8000c1e1900 */
[----:B------:R-:W3:Y:S01]  /*5ad0*/  LDG.E R11, desc[UR8][R2.64] ;  /* 0x00000008020b7981 */ /* 0x000ee2000c1e1900 */
[----:B------:R-:W-:Y:S02]  /*5ae0*/  IADD3 R8, P1, PT, R8, UR14, RZ ;  /* 0x0000000e08087c10 */ /* 0x000fe4000ff3e0ff */
[----:B------:R-:W-:Y:S02]  /*5af0*/  IADD3 R6, P0, PT, R6, UR14, RZ ;  /* 0x0000000e06067c10 */ /* 0x000fe4000ff1e0ff */
[----:B------:R-:W-:Y:S02]  /*5b00*/  IADD3.X R9, PT, PT, R0, UR15, RZ, P1, !PT ;  /* 0x0000000f00097c10 */ /* 0x000fe40008ffe4ff */
[----:B------:R-:W-:Y:S01]  /*5b10*/  IADD3.X R7, PT, PT, R7, UR15, RZ, P0, !PT ;  /* 0x0000000f07077c10 */ /* 0x000fe200087fe4ff */
[----:B--2---:R-:W-:Y:S04]  /*5b20*/  STG.E desc[UR8][R2.64], R13 ;  /* 0x0000000d02007986 */ /* 0x004fe8000c101908 */
[----:B---3--:R-:W-:Y:S04]  /*5b30*/  STG.E desc[UR8][R4.64], R11 ;  /* 0x0000000b04007986 */ /* 0x008fe8000c101908 */
[----:B------:R-:W2:Y:S04]  /*5b40*/  LDG.E R17, desc[UR8][R8.64] ;  /* 0x0000000808117981 */ /* 0x000ea8000c1e1900 */
[----:B------:R-:W3:Y:S04]  /*5b50*/  LDG.E R15, desc[UR8][R6.64] ;  /* 0x00000008060f7981 */ /* 0x000ee8000c1e1900 */
[----:B--2---:R-:W-:Y:S04]  /*5b60*/  STG.E desc[UR8][R6.64], R17 ;  /* 0x0000001106007986 */ /* 0x004fe8000c101908 */
[----:B---3--:R-:W-:Y:S01]  /*5b70*/  STG.E desc[UR8][R8.64], R15 ;  /* 0x0000000f08007986 */ /* 0x008fe2000c101908 */
[----:B------:R-:W-:Y:S05]  /*5b80*/  EXIT ;  /* 0x000000000000794d */ /* 0x000fea0003800000 */
        .weak           $__internal_3_$__cuda_sm20_div_rn_f64_full
        .type           $__internal_3_$__cuda_sm20_div_rn_f64_full,@function
        .size           $__internal_3_$__cuda_sm20_div_rn_f64_full,($_Z5FFT_XPhS_S_mPfS0_S0_S0_S_S_S_mmmm$__internal_trig_reduction_slowpathd - $__internal_3_$__cuda_sm20_div_rn_f64_full)
$__internal_3_$__cuda_sm20_div_rn_f64_full:
[C---:B------:R-:W-:Y:S01]  /*5b90*/  FSETP.GEU.AND P0, PT, |R17|.reuse, 1.469367938527859385e-39, PT ;  /* 0x001000001100780b */ /* 0x040fe20003f0e200 */
[--C-:B------:R-:W-:Y:S01]  /*5ba0*/  IMAD.MOV.U32 R14, RZ, RZ, R16.reuse ;  /* 0x000000ffff0e7224 */ /* 0x100fe200078e0010 */
[----:B------:R-:W-:Y:S01]  /*5bb0*/  LOP3.LUT R2, R17, 0x800fffff, RZ, 0xc0, !PT ;  /* 0x800fffff11027812 */ /* 0x000fe200078ec0ff */
[----:B------:R-:W-:Y:S01]  /*5bc0*/  IMAD.MOV.U32 R15, RZ, RZ, R17 ;  /* 0x000000ffff0f7224 */ /* 0x000fe200078e0011 */
[C---:B------:R-:W-:Y:S01]  /*5bd0*/  FSETP.GEU.AND P4, PT, |R5|.reuse, 1.469367938527859385e-39, PT ;  /* 0x001000000500780b */ /* 0x040fe20003f8e200 */
[----:B------:R-:W-:Y:S01]  /*5be0*/  IMAD.MOV.U32 R6, RZ, RZ, 0x1 ;  /* 0x00000001ff067424 */ /* 0x000fe200078e00ff */
[----:B------:R-:W-:Y:S01]  /*5bf0*/  LOP3.LUT R3, R2, 0x3ff00000, RZ, 0xfc, !PT ;  /* 0x3ff0000002037812 */ /* 0x000fe200078efcff */
[----:B------:R-:W-:Y:S01]  /*5c00*/  IMAD.MOV.U32 R2, RZ, RZ, R16 ;  /* 0x000000ffff027224 */ /* 0x000fe200078e0010 */
[----:B------:R-:W-:Y:S01]  /*5c10*/  LOP3.LUT R35, R5, 0x7ff00000, RZ, 0xc0, !PT ;  /* 0x7ff0000005237812 */ /* 0x000fe200078ec0ff */
[----:B------:R-:W-:Y:S01]  /*5c20*/  IMAD.MOV.U32 R33, RZ, RZ, 0x1ca00000 ;  /* 0x1ca00000ff217424 */ /* 0x000fe200078e00ff */
[----:B------:R-:W-:Y:S01]  /*5c30*/  LOP3.LUT R38, R17, 0x7ff00000, RZ, 0xc0, !PT ;  /* 0x7ff0000011267812 */ /* 0x000fe200078ec0ff */
[----:B------:R-:W-:Y:S02]  /*5c40*/  BSSY.RECONVERGENT B1, `(.L_x_200) ;  /* 0x000004e000017945 */ /* 0x000fe40003800200 */
[----:B------:R-:W-:Y:S01]  /*5c50*/  @!P0 DMUL R2, R14, 8.98846567431157953865e+307 ;  /* 0x7fe000000e028828 */ /* 0x000fe20000000000 */
[----:B------:R-:W-:Y:S01]  /*5c60*/  ISETP.GE.U32.AND P1, PT, R35, R38, PT ;  /* 0x000000262300720c */ /* 0x000fe20003f26070 */
[----:B------:R-:W-:-:S02]  /*5c70*/  IMAD.MOV.U32 R37, RZ, RZ, R35 ;  /* 0x000000ffff257224 */ /* 0x000fc400078e0023 */
[----:B------:R-:W-:Y:S02]  /*5c80*/  @!P4 LOP3.LUT R10, R15, 0x7ff00000, RZ, 0xc0, !PT ;  /* 0x7ff000000f0ac812 */ /* 0x000fe400078ec0ff */
[----:B------:R-:W0:Y:S02]  /*5c90*/  MUFU.RCP64H R7, R3 ;  /* 0x0000000300077308 */ /* 0x000e240000001800 */
[----:B------:R-:W-:Y:S02]  /*5ca0*/  @!P4 ISETP.GE.U32.AND P5, PT, R35, R10, PT ;  /* 0x0000000a2300c20c */ /* 0x000fe40003fa6070 */
[----:B------:R-:W-:Y:S02]  /*5cb0*/  @!P0 LOP3.LUT R38, R3, 0x7ff00000, RZ, 0xc0, !PT ;  /* 0x7ff0000003268812 */ /* 0x000fe400078ec0ff */
[----:B------:R-:W-:-:S03]  /*5cc0*/  @!P4 SEL R11, R33, 0x63400000, !P5 ;  /* 0x63400000210bc807 */ /* 0x000fc60006800000 */
[----:B------:R-:W-:Y:S01]  /*5cd0*/  VIADD R40, R38, 0xffffffff ;  /* 0xffffffff26287836 */ /* 0x000fe20000000000 */
[----:B------:R-:W-:-:S04]  /*5ce0*/  @!P4 LOP3.LUT R12, R11, 0x80000000, R5, 0xf8, !PT ;  /* 0x800000000b0cc812 */ /* 0x000fc800078ef805 */
[----:B------:R-:W-:Y:S01]  /*5cf0*/  @!P4 LOP3.LUT R13, R12, 0x100000, RZ, 0xfc, !PT ;  /* 0x001000000c0dc812 */ /* 0x000fe200078efcff */
[----:B------:R-:W-:Y:S01]  /*5d00*/  @!P4 IMAD.MOV.U32 R12, RZ, RZ, RZ ;  /* 0x000000ffff0cc224 */ /* 0x000fe200078e00ff */
[----:B0-----:R-:W-:-:S08]  /*5d10*/  DFMA R8, R6, -R2, 1 ;  /* 0x3ff000000608742b */ /* 0x001fd00000000802 */
[----:B------:R-:W-:-:S08]  /*5d20*/  DFMA R8, R8, R8, R8 ;  /* 0x000000080808722b */ /* 0x000fd00000000008 */
[----:B------:R-:W-:Y:S01]  /*5d30*/  DFMA R8, R6, R8, R6 ;  /* 0x000000080608722b */ /* 0x000fe20000000006 */
[----:B------:R-:W-:Y:S01]  /*5d40*/  SEL R7, R33, 0x63400000, !P1 ;  /* 0x6340000021077807 */ /* 0x000fe20004800000 */
[----:B------:R-:W-:-:S03]  /*5d50*/  IMAD.MOV.U32 R6, RZ, RZ, R4 ;  /* 0x000000ffff067224 */ /* 0x000fc600078e0004 */
[----:B------:R-:W-:-:S03]  /*5d60*/  LOP3.LUT R7, R7, 0x800fffff, R5, 0xf8, !PT ;  /* 0x800fffff07077812 */ /* 0x000fc600078ef805 */
[----:B------:R-:W-:-:S03]  /*5d70*/  DFMA R10, R8, -R2, 1 ;  /* 0x3ff00000080a742b */ /* 0x000fc60000000802 */
[----:B------:R-:W-:-:S05]  /*5d80*/  @!P4 DFMA R6, R6, 2, -R12 ;  /* 0x400000000606c82b */ /* 0x000fca000000080c */
[----:B------:R-:W-:-:S05]  /*5d90*/  DFMA R10, R8, R10, R8 ;  /* 0x0000000a080a722b */ /* 0x000fca0000000008 */
[----:B------:R-:W-:-:S03]  /*5da0*/  @!P4 LOP3.LUT R37, R7, 0x7ff00000, RZ, 0xc0, !PT ;  /* 0x7ff000000725c812 */ /* 0x000fc600078ec0ff */
[----:B------:R-:W-:Y:S02]  /*5db0*/  DMUL R8, R10, R6 ;  /* 0x000000060a087228 */ /* 0x000fe40000000000 */
[----:B------:R-:W-:-:S05]  /*5dc0*/  VIADD R39, R37, 0xffffffff ;  /* 0xffffffff25277836 */ /* 0x000fca0000000000 */
[----:B------:R-:W-:Y:S01]  /*5dd0*/  ISETP.GT.U32.AND P0, PT, R39, 0x7feffffe, PT ;  /* 0x7feffffe2700780c */ /* 0x000fe20003f04070 */
[----:B------:R-:W-:-:S03]  /*5de0*/  DFMA R12, R8, -R2, R6 ;  /* 0x80000002080c722b */ /* 0x000fc60000000006 */
[----:B------:R-:W-:-:S05]  /*5df0*/  ISETP.GT.U32.OR P0, PT, R40, 0x7feffffe, P0 ;  /* 0x7feffffe2800780c */ /* 0x000fca0000704470 */
[----:B------:R-:W-:-:S08]  /*5e00*/  DFMA R12, R10, R12, R8 ;  /* 0x0000000c0a0c722b */ /* 0x000fd00000000008 */
        /* <DEDUP_REMOVED lines=28> */
.L_x_201:
        /* <DEDUP_REMOVED lines=16> */
.L_x_204:
[----:B------:R-:W-:Y:S01]  /*60d0*/  LOP3.LUT R9, R15, 0x80000, RZ, 0xfc, !PT ;  /* 0x000800000f097812 */ /* 0x000fe200078efcff */
[----:B------:R-:W-:Y:S01]  /*60e0*/  IMAD.MOV.U32 R8, RZ, RZ, R14 ;  /* 0x000000ffff087224 */ /* 0x000fe200078e000e */
[----:B------:R-:W-:Y:S06]  /*60f0*/  BRA `(.L_x_202) ;  /* 0x0000000000087947 */ /* 0x000fec0003800000 */
.L_x_203:
[----:B------:R-:W-:Y:S01]  /*6100*/  LOP3.LUT R9, R5, 0x80000, RZ, 0xfc, !PT ;  /* 0x0008000005097812 */ /* 0x000fe200078efcff */
[----:B------:R-:W-:-:S07]  /*6110*/  IMAD.MOV.U32 R8, RZ, RZ, R4 ;  /* 0x000000ffff087224 */ /* 0x000fce00078e0004 */
.L_x_202:
[----:B------:R-:W-:Y:S05]  /*6120*/  BSYNC.RECONVERGENT B1 ;  /* 0x0000000000017941 */ /* 0x000fea0003800200 */
.L_x_200:
[----:B------:R-:W-:Y:S02]  /*6130*/  IMAD.MOV.U32 R37, RZ, RZ, 0x0 ;  /* 0x00000000ff257424 */ /* 0x000fe400078e00ff */
[----:B------:R-:W-:Y:S02]  /*6140*/  IMAD.MOV.U32 R2, RZ, RZ, R8 ;  /* 0x000000ffff027224 */ /* 0x000fe400078e0008 */
[----:B------:R-:W-:Y:S01]  /*6150*/  IMAD.MOV.U32 R3, RZ, RZ, R9 ;  /* 0x000000ffff037224 */ /* 0x000fe200078e0009 */
[----:B------:R-:W-:Y:S06]  /*6160*/  RET.REL.NODEC R36 `(_Z5FFT_XPhS_S_mPfS0_S0_S0_S_S_S_mmmm) ;  /* 0xffffff9c24a47950 */ /* 0x000fec0003c3ffff */
        .type           $_Z5FFT_XPhS_S_mPfS0_S0_S0_S_S_S_mmmm$__internal_trig_reduction_slowpathd,@function
        .size           $_Z5FFT_XPhS_S_mPfS0_S0_S0_S_S_S_mmmm$__internal_trig_reduction_slowpathd,(.L_x_219 - $_Z5FFT_XPhS_S_mPfS0_S0_S0_S_S_S_mmmm$__internal_trig_reduction_slowpathd)
$_Z5FFT_XPhS_S_mPfS0_S0_S0_S_S_S_mmmm$__internal_trig_reduction_slowpathd:
[--C-:B------:R-:W-:Y:S01]  /*6170*/  SHF.R.U32.HI R12, RZ, 0x14, R5.reuse ;  /* 0x00000014ff0c7819 */ /* 0x100fe20000011605 */
[----:B------:R-:W-:Y:S02]  /*6180*/  IMAD.MOV.U32 R37, RZ, RZ, R5 ;  /* 0x000000ffff257224 */ /* 0x000fe400078e0005 */
[----:B------:R-:W-:Y:S01]  /*6190*/  IMAD.MOV.U32 R6, RZ, RZ, RZ ;  /* 0x000000ffff067224 */ /* 0x000fe200078e00ff */
[----:B------:R-:W-:-:S04]  /*61a0*/  LOP3.LUT R7, R12, 0x7ff, RZ, 0xc0, !PT ;  /* 0x000007ff0c077812 */ /* 0x000fc800078ec0ff */
[----:B------:R-:W-:-:S13]  /*61b0*/  ISETP.NE.AND P0, PT, R7, 0x7ff, PT ;  /* 0x000007ff0700780c */ /* 0x000fda0003f05270 */
[----:B------:R-:W-:Y:S05]  /*61c0*/  @!P0 BRA `(.L_x_205) ;  /* 0x0000000800488947 */ /* 0x000fea0003800000 */
[----:B------:R-:W-:Y:S01]  /*61d0*/  VIADD R6, R7, 0xfffffc00 ;  /* 0xfffffc0007067836 */ /* 0x000fe20000000000 */
[----:B------:R-:W-:Y:S01]  /*61e0*/  BSSY.RECONVERGENT B3, `(.L_x_206) ;  /* 0x000002f000037945 */ /* 0x000fe20003800200 */
[----:B------:R-:W-:-:S03]  /*61f0*/  CS2R R8, SRZ ;  /* 0x0000000000087805 */ /* 0x000fc6000001ff00 */
[----:B------:R-:W-:Y:S02]  /*6200*/  SHF.R.U32.HI R13, RZ, 0x6, R6 ;  /* 0x00000006ff0d7819 */ /* 0x000fe40000011606 */
[----:B------:R-:W-:Y:S02]  /*6210*/  ISETP.GE.U32.AND P0, PT, R6, 0x80, PT ;  /* 0x000000800600780c */ /* 0x000fe40003f06070 */
[C---:B------:R-:W-:Y:S02]  /*6220*/  IADD3 R14, PT, PT, -R13.reuse, 0x13, RZ ;  /* 0x000000130d0e7810 */ /* 0x040fe40007ffe1ff */
[----:B------:R-:W-:Y:S02]  /*6230*/  IADD3 R39, PT, PT, -R13, 0xf, RZ ;  /* 0x0000000f0d277810 */ /* 0x000fe40007ffe1ff */
[----:B------:R-:W-:-:S04]  /*6240*/  SEL R14, R14, 0x12, P0 ;  /* 0x000000120e0e7807 */ /* 0x000fc80000000000 */
[----:B------:R-:W-:-:S13]  /*6250*/  ISETP.GE.AND P0, PT, R39, R14, PT ;  /* 0x0000000e2700720c */ /* 0x000fda0003f06270 */
[----:B------:R-:W-:Y:S05]  /*6260*/  @P0 BRA `(.L_x_207) ;  /* 0x0000000000980947 */ /* 0x000fea0003800000 */
[----:B------:R-:W0:Y:S01]  /*6270*/  LDC.64 R6, c[0x0][0x358] ;  /* 0x0000d600ff067b82 */ /* 0x000e220000000a00 */
[C---:B------:R-:W-:Y:S01]  /*6280*/  SHF.L.U64.HI R15, R36.reuse, 0xb, R37 ;  /* 0x0000000b240f7819 */ /* 0x040fe20000010225 */
[----:B------:R-:W-:Y:S01]  /*6290*/  BSSY.RECONVERGENT B4, `(.L_x_208) ;  /* 0x0000022000047945 */ /* 0x000fe20003800200 */
[----:B------:R-:W-:Y:S01]  /*62a0*/  IMAD.SHL.U32 R35, R36, 0x800, RZ ;  /* 0x0000080024237824 */ /* 0x000fe200078e00ff */
[----:B------:R-:W-:Y:S01]  /*62b0*/  IADD3 R37, PT, PT, RZ, -R13, -R14 ;  /* 0x8000000dff257210 */ /* 0x000fe20007ffe80e */
[----:B------:R-:W-:Y:S01]  /*62c0*/  IMAD.MOV.U32 R36, RZ, RZ, RZ ;  /* 0x000000ffff247224 */ /* 0x000fe200078e00ff */
[----:B------:R-:W-:Y:S02]  /*62d0*/  CS2R R8, SRZ ;  /* 0x0000000000087805 */ /* 0x000fe4000001ff00 */
[----:B------:R-:W-:-:S07]  /*62e0*/  LOP3.LUT R15, R15, 0x80000000, RZ, 0xfc, !PT ;  /* 0x800000000f0f7812 */ /* 0x000fce00078efcff */
.L_x_209:
[----:B------:R-:W1:Y:S01]  /*62f0*/  LDC.64 R10, c[0x4][0x48] ;  /* 0x01001200ff0a7b82 */ /* 0x000e620000000a00 */
[----:B0-----:R-:W-:Y:S02]  /*6300*/  R2UR UR4, R6 ;  /* 0x00000000060472ca */ /* 0x001fe400000e0000 */
[----:B------:R-:W-:Y:S01]  /*6310*/  R2UR UR5, R7 ;  /* 0x00000000070572ca */ /* 0x000fe200000e0000 */
[----:B-1----:R-:W-:-:S12]  /*6320*/  IMAD.WIDE R10, R39, 0x8, R10 ;  /* 0x00000008270a7825 */ /* 0x002fd800078e020a */
[----:B------:R-:W2:Y:S01]  /*6330*/  LDG.E.64.CONSTANT R10, desc[UR4][R10.64] ;  /* 0x000000040a0a7981 */ /* 0x000ea2000c1e9b00 */
        /* <DEDUP_REMOVED lines=23> */
[----:B------:R-:W-:Y:S05]  /*64b0*/  BSYNC.RECONVERGENT B4 ;  /* 0x0000000000047941 */ /* 0x000fea0003800200 */
.L_x_208:
[----:B------:R-:W-:-:S07]  /*64c0*/  IMAD.MOV.U32 R39, RZ, RZ, R14 ;  /* 0x000000ffff277224 */ /* 0x000fce00078e000e */
.L_x_207:
[----:B------:R-:W-:Y:S05]  /*64d0*/  BSYNC.RECONVERGENT B3 ;  /* 0x0000000000037941 */ /* 0x000fea0003800200 */
.L_x_206:
[----:B------:R-:W-:Y:S01]  /*64e0*/  LOP3.LUT P0, R41, R12, 0x3f, RZ, 0xc0, !PT ;  /* 0x0000003f0c297812 */ /* 0x000fe2000780c0ff */
[----:B------:R-:W-:-:S04]  /*64f0*/  IMAD.IADD R6, R13, 0x1, R39 ;  /* 0x000000010d067824 */ /* 0x000fc800078e0227 */
[----:B------:R-:W-:-:S05]  /*6500*/  IMAD.U32 R43, R6, 0x8, R1 ;  /* 0x00000008062b7824 */ /* 0x000fca00078e0001 */
[----:B------:R0:W-:Y:S04]  /*6510*/  STL.64 [R43+-0x78], R8 ;  /* 0xffff88082b007387 */ /* 0x0001e80000100a00 */
[----:B------:R-:W2:Y:S04]  /*6520*/  @P0 LDL.64 R12, [R1+0x8] ;  /* 0x00000800010c0983 */ /* 0x000ea80000100a00 */
[----:B------:R-:W3:Y:S04]  /*6530*/  LDL.64 R10, [R1+0x10] ;  /* 0x00001000010a7983 */ /* 0x000ee80000100a00 */
[----:B------:R-:W4:Y:S01]  /*6540*/  LDL.64 R6, [R1+0x18] ;  /* 0x0000180001067983 */ /* 0x000f220000100a00 */
[----:B------:R-:W-:Y:S01]  /*6550*/  BSSY.RECONVERGENT B3, `(.L_x_210) ;  /* 0x0000035000037945 */ /* 0x000fe20003800200 */
[----:B--2---:R-:W-:-:S02]  /*6560*/  @P0 SHF.R.U64 R15, R12, 0x1, R13 ;  /* 0x000000010c0f0819 */ /* 0x004fc4000000120d */
[----:B------:R-:W-:Y:S02]  /*6570*/  @P0 SHF.R.U32.HI R13, RZ, 0x1, R13 ;  /* 0x00000001ff0d0819 */ /* 0x000fe4000001160d */
[----:B------:R-:W-:Y:S02]  /*6580*/  @P0 LOP3.LUT R12, R41, 0x3f, RZ, 0x3c, !PT ;  /* 0x0000003f290c0812 */ /* 0x000fe400078e3cff */
        /* <DEDUP_REMOVED lines=12> */
[----:B------:R-:W-:Y:S02]  /*6650*/  @P0 LOP3.LUT R6, R13, R36, RZ, 0xfc, !PT ;  /* 0x000000240d060212 */ /* 0x000fe400078efcff */
[----:B------:R-:W-:Y:S02]  /*6660*/  @P0 SHF.R.U32.HI R12, RZ, R12, R39 ;  /* 0x0000000cff0c0219 */ /* 0x000fe40000011627 */
        /* <DEDUP_REMOVED lines=15> */
[----:B------:R-:W-:Y:S02]  /*6760*/  ISETP.NE.U32.AND P1, PT, R13, RZ, PT ;  /* 0x000000ff0d00720c */ /* 0x000fe40003f25070 */
[----:B------:R-:W-:Y:S02]  /*6770*/  SEL R15, R36, R9, P0 ;  /* 0x00000009240f7207 */ /* 0x000fe40000000000 */
[----:B------:R-:W-:Y:S01]  /*6780*/  SEL R10, R14, R13, !P1 ;  /* 0x0000000d0e0a7207 */ /* 0x000fe20004800000 */
[----:B------:R-:W-:-:S05]  /*6790*/  @!P0 IMAD.MOV R8, RZ, RZ, -R8 ;  /* 0x000000ffff088224 */ /* 0x000fca00078e0a08 */
[----:B------:R-:W0:Y:S02]  /*67a0*/  FLO.U32 R10, R10 ;  /* 0x0000000a000a7300 */ /* 0x000e2400000e0000 */
[C---:B0-----:R-:W-:Y:S02]  /*67b0*/  IADD3 R11, PT, PT, -R10.reuse, 0x1f, RZ ;  /* 0x0000001f0a0b7810 */ /* 0x041fe40007ffe1ff */
[----:B------:R-:W-:-:S03]  /*67c0*/  IADD3 R12, PT, PT, -R10, 0x3f, RZ ;  /* 0x0000003f0a0c7810 */ /* 0x000fc60007ffe1ff */
[----:B------:R-:W-:-:S05]  /*67d0*/  @P1 IMAD.MOV R12, RZ, RZ, R11 ;  /* 0x000000ffff0c1224 */ /* 0x000fca00078e020b */
        /* <DEDUP_REMOVED lines=12> */
.L_x_211:
[----:B------:R-:W-:Y:S05]  /*68a0*/  BSYNC.RECONVERGENT B3 ;  /* 0x0000000000037941 */ /* 0x000fea0003800200 */
.L_x_210:
[----:B------:R-:W-:-:S04]  /*68b0*/  IMAD.WIDE.U32 R10, R14, 0x2168c235, RZ ;  /* 0x2168c2350e0a7825 */ /* 0x000fc800078e00ff */
[----:B------:R-:W-:Y:S01]  /*68c0*/  IMAD.MOV.U32 R8, RZ, RZ, R11 ;  /* 0x000000ffff087224 */ /* 0x000fe200078e000b */
[----:B------:R-:W-:Y:S01]  /*68d0*/  IADD3 RZ, P1, PT, R10, R10, RZ ;  /* 0x0000000a0aff7210 */ /* 0x000fe20007f3e0ff */
[----:B------:R-:W-:Y:S02]  /*68e0*/  IMAD.MOV.U32 R9, RZ, RZ, RZ ;  /* 0x000000ffff097224 */ /* 0x000fe400078e00ff */
        /* <DEDUP_REMOVED lines=19> */
[----:B------:R-:W-:-:S02]  /*6a20*/  SHF.R.U32.HI R11, RZ, 0x1e, R7 ;  /* 0x0000001eff0b7819 */ /* 0x000fc40000011607 */
[----:B------:R-:W-:Y:S01]  /*6a30*/  SHF.R.U64 R36, R36, 0xa, R9 ;  /* 0x0000000a24247819 */ /* 0x000fe20000001209 */
[----:B------:R-:W-:Y:S01]  /*6a40*/  IMAD.SHL.U32 R8, R8, 0x100000, RZ ;  /* 0x0010000008087824 */ /* 0x000fe200078e00ff */
[----:B------:R-:W-:Y:S02]  /*6a50*/  LEA.HI R6, R6, R11, RZ, 0x1 ;  /* 0x0000000b06067211 */ /* 0x000fe400078f08ff */
[----:B------:R-:W-:Y:S02]  /*6a60*/  IADD3 R36, P5, PT, R36, 0x1, RZ ;  /* 0x0000000124247810 */ /* 0x000fe40007fbe0ff */
[----:B------:R-:W-:Y:S01]  /*6a70*/  @!P0 LOP3.LUT R5, R5, 0x80000000, RZ, 0x3c, !PT ;  /* 0x8000000005058812 */ /* 0x000fe200078e3cff */
[----:B------:R-:W-:Y:S01]  /*6a80*/  @P1 IMAD.MOV R6, RZ, RZ, -R6 ;  /* 0x000000ffff061224 */ /* 0x000fe200078e0a06 */
[----:B------:R-:W-:-:S04]  /*6a90*/  LEA.HI.X R9, R9, RZ, RZ, 0x16, P5 ;  /* 0x000000ff09097211 */ /* 0x000fc800028fb4ff */
[--C-:B------:R-:W-:Y:S02]  /*6aa0*/  SHF.R.U64 R36, R36, 0x1, R9.reuse ;  /* 0x0000000124247819 */ /* 0x100fe40000001209 */
[----:B------:R-:W-:Y:S02]  /*6ab0*/  SHF.R.U32.HI R7, RZ, 0x1, R9 ;  /* 0x00000001ff077819 */ /* 0x000fe40000011609 */
[----:B------:R-:W-:-:S04]  /*6ac0*/  IADD3 R36, P5, P6, RZ, RZ, R36 ;  /* 0x000000ffff247210 */ /* 0x000fc80007ebe024 */
[----:B------:R-:W-:-:S04]  /*6ad0*/  IADD3.X R8, PT, PT, R8, 0x3fe00000, R7, P5, P6 ;  /* 0x3fe0000008087810 */ /* 0x000fc80002fec407 */
[----:B------:R-:W-:-:S07]  /*6ae0*/  LOP3.LUT R37, R8, R5, RZ, 0xfc, !PT ;  /* 0x0000000508257212 */ /* 0x000fce00078efcff */
.L_x_205:
[----:B------:R-:W-:-:S04]  /*6af0*/  IMAD.MOV.U32 R5, RZ, RZ, 0x0 ;  /* 0x00000000ff057424 */ /* 0x000fc800078e00ff */
[----:B------:R-:W-:Y:S05]  /*6b00*/  RET.REL.NODEC R4 `(_Z5FFT_XPhS_S_mPfS0_S0_S0_S_S_S_mmmm) ;  /* 0xffffff94043c7950 */ /* 0x000fea0003c3ffff */
.L_x_212:
        /* <DEDUP_REMOVED lines=15> */
.L_x_219:


//--------------------- .text._Z11Plot_kernelP6uchar4PhS1_S1_m --------------------------
	.section	.text._Z11Plot_kernelP6uchar4PhS1_S1_m,"ax",@progbits
	.align	128
        .global         _Z11Plot_kernelP6uchar4PhS1_S1_m
        .type           _Z11Plot_kernelP6uchar4PhS1_S1_m,@function
        .size           _Z11Plot_kernelP6uchar4PhS1_S1_m,(.L_x_233 - _Z11Plot_kernelP6uchar4PhS1_S1_m)
        .other          _Z11Plot_kernelP6uchar4PhS1_S1_m,@"STO_CUDA_ENTRY STV_DEFAULT"
_Z11Plot_kernelP6uchar4PhS1_S1_m:
.text._Z11Plot_kernelP6uchar4PhS1_S1_m:
[----:B------:R-:W-:Y:S01]  /*0000*/  LDC R1, c[0x0][0x37c] ;  /* 0x0000df00ff017b82 */ /* 0x000fe20000000800 */
[----:B------:R-:W0:Y:S07]  /*0010*/  S2R R2, SR_TID.X ;  /* 0x0000000000027919 */ /* 0x000e2e0000002100 */
[----:B------:R-:W0:Y:S01]  /*0020*/  S2UR UR4, SR_CTAID.X ;  /* 0x00000000000479c3 */ /* 0x000e220000002500 */
[----:B------:R-:W1:Y:S01]  /*0030*/  LDCU.64 UR6, c[0x0][0x3a0] ;  /* 0x00007400ff0677ac */ /* 0x000e620008000a00 */
[----:B------:R-:W2:Y:S01]  /*0040*/  S2R R9, SR_TID.Y ;  /* 0x0000000000097919 */ /* 0x000ea20000002200 */
[----:B------:R-:W3:Y:S05]  /*0050*/  LDCU.64 UR8, c[0x0][0x388] ;  /* 0x00007100ff0877ac */ /* 0x000eea0008000a00 */
[----:B------:R-:W0:Y:S08]  /*0060*/  LDC R13, c[0x0][0x360] ;  /* 0x0000d800ff0d7b82 */ /* 0x000e300000000800 */
[----:B------:R-:W2:Y:S08]  /*0070*/  S2UR UR5, SR_CTAID.Y ;  /* 0x00000000000579c3 */ /* 0x000eb00000002600 */
[----:B------:R-:W2:Y:S01]  /*0080*/  LDC R0, c[0x0][0x364] ;  /* 0x0000d900ff007b82 */ /* 0x000ea20000000800 */
[----:B0-----:R-:W-:-:S07]  /*0090*/  IMAD R2, R13, UR4, R2 ;  /* 0x000000040d027c24 */ /* 0x001fce000f8e0202 */
[----:B------:R-:W0:Y:S01]  /*00a0*/  LDC.64 R10, c[0x0][0x380] ;  /* 0x0000e000ff0a7b82 */ /* 0x000e220000000a00 */
[--C-:B------:R-:W-:Y:S01]  /*00b0*/  SHF.R.S32.HI R3, RZ, 0x1f, R2.reuse ;  /* 0x0000001fff037819 */ /* 0x100fe20000011402 */
[----:B--2---:R-:W-:Y:S01]  /*00c0*/  IMAD R9, R0, UR5, R9 ;  /* 0x0000000500097c24 */ /* 0x004fe2000f8e0209 */
[----:B------:R-:W2:Y:S03]  /*00d0*/  LDCU.64 UR4, c[0x0][0x358] ;  /* 0x00006b00ff0477ac */ /* 0x000ea60008000a00 */
[----:B-1----:R-:W-:-:S04]  /*00e0*/  IMAD.WIDE.U32 R4, R9, UR6, R2 ;  /* 0x0000000609047c25 */ /* 0x002fc8000f8e0002 */
[----:B------:R-:W-:Y:S01]  /*00f0*/  IMAD R5, R9, UR7, R5 ;  /* 0x0000000709057c24 */ /* 0x000fe2000f8e0205 */
[----:B---3--:R-:W-:-:S04]  /*0100*/  IADD3 R6, P0, PT, R4, UR8, RZ ;  /* 0x0000000804067c10 */ /* 0x008fc8000ff1e0ff */
[----:B------:R-:W-:Y:S01]  /*0110*/  IADD3.X R7, PT, PT, R5, UR9, RZ, P0, !PT ;  /* 0x0000000905077c10 */ /* 0x000fe200087fe4ff */
[----:B------:R-:W1:Y:S01]  /*0120*/  LDCU UR6, c[0x0][0x370] ;  /* 0x00006e00ff0677ac */ /* 0x000e620008000800 */
[----:B------:R-:W3:Y:S04]  /*0130*/  LDCU.128 UR8, c[0x0][0x390] ;  /* 0x00007200ff0877ac */ /* 0x000ee80008000c00 */
[----:B--2---:R-:W2:Y:S01]  /*0140*/  LDG.E.U8 R7, desc[UR4][R6.64] ;  /* 0x0000000406077981 */ /* 0x004ea2000c1e1100 */
[----:B-1----:R-:W-:Y:S01]  /*0150*/  IMAD R0, R13, UR6, RZ ;  /* 0x000000060d007c24 */ /* 0x002fe2000f8e02ff */
[----:B---3--:R-:W-:-:S03]  /*0160*/  IADD3 R8, P0, PT, R4, UR8, RZ ;  /* 0x0000000804087c10 */ /* 0x008fc6000ff1e0ff */
[----:B------:R-:W-:Y:S01]  /*0170*/  IMAD R3, R9, R0, R2 ;  /* 0x0000000009037224 */ /* 0x000fe200078e0202 */
[----:B------:R-:W-:-:S03]  /*0180*/  IADD3.X R9, PT, PT, R5, UR9, RZ, P0, !PT ;  /* 0x0000000905097c10 */ /* 0x000fc600087fe4ff */
[----:B0-----:R-:W-:-:S05]  /*0190*/  IMAD.WIDE R2, R3, 0x4, R10 ;  /* 0x0000000403027825 */ /* 0x001fca00078e020a */
[----:B--2---:R-:W-:Y:S04]  /*01a0*/  STG.E.U8 desc[UR4][R2.64], R7 ;  /* 0x0000000702007986 */ /* 0x004fe8000c101104 */
[----:B------:R-:W2:Y:S01]  /*01b0*/  LDG.E.U8 R9, desc[UR4][R8.64] ;  /* 0x0000000408097981 */ /* 0x000ea2000c1e1100 */
[----:B------:R-:W-:-:S04]  /*01c0*/  IADD3 R4, P0, PT, R4, UR10, RZ ;  /* 0x0000000a04047c10 */ /* 0x000fc8000ff1e0ff */
[----:B------:R-:W-:Y:S01]  /*01d0*/  IADD3.X R5, PT, PT, R5, UR11, RZ, P0, !PT ;  /* 0x0000000b05057c10 */ /* 0x000fe200087fe4ff */
[----:B------:R-:W-:Y:S01]  /*01e0*/  HFMA2 R11, -RZ, RZ, 0, 1.5199184417724609375e-05 ;  /* 0x000000ffff0b7431 */ /* 0x000fe200000001ff */
[----:B--2---:R-:W-:Y:S04]  /*01f0*/  STG.E.U8 desc[UR4][R2.64+0x1], R9 ;  /* 0x0000010902007986 */ /* 0x004fe8000c101104 */
[----:B------:R-:W2:Y:S02]  /*0200*/  LDG.E.U8 R4, desc[UR4][R4.64] ;  /* 0x0000000404047981 */ /* 0x000ea4000c1e1100 */
[----:B--2---:R-:W-:-:S05]  /*0210*/  PRMT R11, R11, 0x7604, R4 ;  /* 0x000076040b0b7816 */ /* 0x004fca0000000004 */
[----:B------:R-:W-:Y:S01]  /*0220*/  STG.E.U16 desc[UR4][R2.64+0x2], R11 ;  /* 0x0000020b02007986 */ /* 0x000fe2000c101504 */
[----:B------:R-:W-:Y:S05]  /*0230*/  EXIT ;  /* 0x000000000000794d */ /* 0x000fea0003800000 */
.L_x_213:
        /* <DEDUP_REMOVED lines=12> */
.L_x_233:


//--------------------- .nv.global.init           --------------------------
	.section	.nv.global.init,"aw",@progbits
	.align	16
.nv.global.init:
	.type		__cudart_sin_cos_coeffs,@object
	.size		__cudart_sin_cos_coeffs,(__cudart_i2opi_d - __cudart_sin_cos_coeffs)
__cudart_sin_cos_coeffs:
        /*0000*/ 	.byte	0x46, 0xd2, 0xb0, 0x2c, 0xf1, 0xe5, 0x5a, 0xbe, 0x92, 0xe3, 0xac, 0x69, 0xe3, 0x1d, 0xc7, 0x3e
        /*0010*/ 	.byte	0xa1, 0x62, 0xdb, 0x19, 0xa0, 0x01, 0x2a, 0xbf, 0x18, 0x08, 0x11, 0x11, 0x11, 0x11, 0x81, 0x3f
        /*0020*/ 	.byte	0x54, 0x55, 0x55, 0x55, 0x55, 0x55, 0xc5, 0xbf, 0x00, 0x00, 0x00, 0x00, 0x00, 0x00, 0x00, 0x00
        /*0030*/ 	.byte	0x00, 0x00, 0x00, 0x00, 0x00, 0x00, 0x00, 0x00, 0x64, 0x81, 0xfd, 0x20, 0x83, 0xff, 0xa8, 0xbd
        /*0040*/ 	.byte	0x28, 0x85, 0xef, 0xc1, 0xa7, 0xee, 0x21, 0x3e, 0xd9, 0xe6, 0x06, 0x8e, 0x4f, 0x7e, 0x92, 0xbe
        /*0050*/ 	.byte	0xe9, 0xbc, 0xdd, 0x19, 0xa0, 0x01, 0xfa, 0x3e, 0x47, 0x5d, 0xc1, 0x16, 0x6c, 0xc1, 0x56, 0xbf
        /*0060*/ 	.byte	0x51, 0x55, 0x55, 0x55, 0x55, 0x55, 0xa5, 0x3f, 0x00, 0x00, 0x00, 0x00, 0x00, 0x00, 0xe0, 0xbf
        /*0070*/ 	.byte	0x00, 0x00, 0x00, 0x00, 0x00, 0x00, 0xf0, 0x3f, 0x00, 0x00, 0x00, 0x00, 0x00, 0x00, 0x00, 0x00
	.type		__cudart_i2opi_d,@object
	.size		__cudart_i2opi_d,(__cudart_i2opi_f - __cudart_i2opi_d)
__cudart_i2opi_d:
        /* <DEDUP_REMOVED lines=9> */
	.type		__cudart_i2opi_f,@object
	.size		__cudart_i2opi_f,(mrg32k3aM1SubSeq - __cudart_i2opi_f)
__cudart_i2opi_f:
        /*0110*/ 	.byte	0x41, 0x90, 0x43, 0x3c, 0x99, 0x95, 0x62, 0xdb, 0xc0, 0xdd, 0x34, 0xf5, 0xd1, 0x57, 0x27, 0xfc
        /*0120*/ 	.byte	0x29, 0x15, 0x44, 0x4e, 0x6e, 0x83, 0xf9, 0xa2
	.type		mrg32k3aM1SubSeq,@object
	.size		mrg32k3aM1SubSeq,(mrg32k3aM2SubSeq - mrg32k3aM1SubSeq)
mrg32k3aM1SubSeq:
        /* <DEDUP_REMOVED lines=126> */
	.type		mrg32k3aM2SubSeq,@object
	.size		mrg32k3aM2SubSeq,(mrg32k3aM1 - mrg32k3aM2SubSeq)
mrg32k3aM2SubSeq:
        /* <DEDUP_REMOVED lines=126> */
	.type		mrg32k3aM1,@object
	.size		mrg32k3aM1,(mrg32k3aM1Seq - mrg32k3aM1)
mrg32k3aM1:
        /* <DEDUP_REMOVED lines=144> */
	.type		mrg32k3aM1Seq,@object
	.size		mrg32k3aM1Seq,(mrg32k3aM2 - mrg32k3aM1Seq)
mrg32k3aM1Seq:
        /* <DEDUP_REMOVED lines=144> */
	.type		mrg32k3aM2,@object
	.size		mrg32k3aM2,(mrg32k3aM2Seq - mrg32k3aM2)
mrg32k3aM2:
        /* <DEDUP_REMOVED lines=144> */
	.type		mrg32k3aM2Seq,@object
	.size		mrg32k3aM2Seq,(precalc_xorwow_matrix - mrg32k3aM2Seq)
mrg32k3aM2Seq:
        /* <DEDUP_REMOVED lines=144> */
	.type		precalc_xorwow_matrix,@object
	.size		precalc_xorwow_matrix,(precalc_xorwow_offset_matrix - precalc_xorwow_matrix)
precalc_xorwow_matrix:
        /* <DEDUP_REMOVED lines=6400> */
	.type		precalc_xorwow_offset_matrix,@object
	.size		precalc_xorwow_offset_matrix,(.L_1 - precalc_xorwow_offset_matrix)
precalc_xorwow_offset_matrix:
        /* <DEDUP_REMOVED lines=6400> */
.L_1:


//--------------------- .nv.shared.reserved.0     --------------------------
	.section	.nv.shared.reserved.0,"aw",@nobits
	.weak		__nv_reservedSMEM_offset_0_alias
	.size		__nv_reservedSMEM_offset_0_alias, 0, 64
	.other		__nv_reservedSMEM_offset_0_alias,@"STO_CUDA_RESERVED_SHARED STV_DEFAULT"
__nv_reservedSMEM_offset_0_alias:
	.zero		0
	.zero		64


//--------------------- .nv.constant0._Z7PPnoisePhS_S_mii --------------------------
	.section	.nv.constant0._Z7PPnoisePhS_S_mii,"a",@progbits
	.sectionflags	@""
	.align	4
.nv.constant0._Z7PPnoisePhS_S_mii:
	.zero		936


//--------------------- .nv.constant0._Z10Scaling_opPhS_S_S_S_S_mmfmm --------------------------
	.section	.nv.constant0._Z10Scaling_opPhS_S_S_S_S_mmfmm,"a",@progbits
	.sectionflags	@""
	.align	4
.nv.constant0._Z10Scaling_opPhS_S_S_S_S_mmfmm:
	.zero		984


//--------------------- .nv.constant0._Z11Rotation_opP6uchar4PhS1_S1_mfmm --------------------------
	.section	.nv.constant0._Z11Rotation_opP6uchar4PhS1_S1_mfmm,"a",@progbits
	.sectionflags	@""
	.align	4
.nv.constant0._Z11Rotation_opP6uchar4PhS1_S1_mfmm:
	.zero		960


//--------------------- .nv.constant0._Z16Equalization_GPUPhS_S_mS_S_S_PjS0_S0_ --------------------------
	.section	.nv.constant0._Z16Equalization_GPUPhS_S_mS_S_S_PjS0_S0_,"a",@progbits
	.sectionflags	@""
	.align	4
.nv.constant0._Z16Equalization_GPUPhS_S_mS_S_S_PjS0_S0_:
	.zero		976


//--------------------- .nv.constant0._Z13Get_HistogramPhS_S_mPjS0_S0_ --------------------------
	.section	.nv.constant0._Z13Get_HistogramPhS_S_mPjS0_S0_,"a",@progbits
	.sectionflags	@""
	.align	4
.nv.constant0._Z13Get_HistogramPhS_S_mPjS0_S0_:
	.zero		952


//--------------------- .nv.constant0._Z20Operador_ConvolucionPhS_S_mS_S_S_mmPfj --------------------------
	.section	.nv.constant0._Z20Operador_ConvolucionPhS_S_mS_S_S_mmPfj,"a",@progbits
	.sectionflags	@""
	.align	4
.nv.constant0._Z20Operador_ConvolucionPhS_S_mS_S_S_mmPfj:
	.zero		980


//--------------------- .nv.constant0._Z13median_filterPhS_S_mS_S_S_mmj --------------------------
	.section	.nv.constant0._Z13median_filterPhS_S_mS_S_S_mmj,"a",@progbits
	.sectionflags	@""
	.align	4
.nv.constant0._Z13median_filterPhS_S_mS_S_S_mmj:
	.zero		972


//--------------------- .nv.constant0._Z4CopyPhS_S_mS_S_S_ --------------------------
	.section	.nv.constant0._Z4CopyPhS_S_mS_S_S_,"a",@progbits
	.sectionflags	@""
	.align	4
.nv.constant0._Z4CopyPhS_S_mS_S_S_:
	.zero		952


//--------------------- .nv.constant0._Z6binaryPhS_S_mi --------------------------
	.section	.nv.constant0._Z6binaryPhS_S_mi,"a",@progbits
	.sectionflags	@""
	.align	4
.nv.constant0._Z6binaryPhS_S_mi:
	.zero		932


//--------------------- .nv.constant0._Z13histogramGrayPhS_S_mPj --------------------------
	.section	.nv.constant0._Z13histogramGrayPhS_S_mPj,"a",@progbits
	.sectionflags	@""
	.align	4
.nv.constant0._Z13histogramGrayPhS_S_mPj:
	.zero		936


//--------------------- .nv.constant0._Z7erosionPhS_S_mS_S_S_mmPfji --------------------------
	.section	.nv.constant0._Z7erosionPhS_S_mS_S_S_mmPfji,"a",@progbits
	.sectionflags	@""
	.align	4
.nv.constant0._Z7erosionPhS_S_mS_S_S_mmPfji:
	.zero		984


//--------------------- .nv.constant0._Z5FFT_YPhS_S_mPfS0_S0_S0_S_S_S_mmmm --------------------------
	.section	.nv.constant0._Z5FFT_YPhS_S_mPfS0_S0_S0_S_S_S_mmmm,"a",@progbits
	.sectionflags	@""
	.align	4
.nv.constant0._Z5FFT_YPhS_S_mPfS0_S0_S0_S_S_S_mmmm:
	.zero		1016


//--------------------- .nv.constant0._Z5FFT_XPhS_S_mPfS0_S0_S0_S_S_S_mmmm --------------------------
	.section	.nv.constant0._Z5FFT_XPhS_S_mPfS0_S0_S0_S_S_S_mmmm,"a",@progbits
	.sectionflags	@""
	.align	4
.nv.constant0._Z5FFT_XPhS_S_mPfS0_S0_S0_S_S_S_mmmm:
	.zero		1016


//--------------------- .nv.constant0._Z11Plot_kernelP6uchar4PhS1_S1_m --------------------------
	.section	.nv.constant0._Z11Plot_kernelP6uchar4PhS1_S1_m,"a",@progbits
	.sectionflags	@""
	.align	4
.nv.constant0._Z11Plot_kernelP6uchar4PhS1_S1_m:
	.zero		936


//--------------------- SYMBOLS --------------------------

	.type		.nv.reservedSmem.offset0,@object
	.size		.nv.reservedSmem.offset0,0x4
